	.target	sm_90a

	.elftype	@"ET_EXEC"


//--------------------- .note.nv.tkinfo           --------------------------
	.section	.note.nv.tkinfo,"",@"SHT_NOTE"
	.sectionflags	@"SHF_NOTE_NV_TKINFO"
	.tkinfo
        /*0018*/ 	.word	0x00000002
        /*0030*/ 	.string	""
        /*0030*/ 	.string	"ptxas"
        /*0030*/ 	.string	"Cuda compilation tools, release 13.0, V13.0.88"
        /*0030*/ 	.string	"Build cuda_13.0.r13.0/compiler.36424714_0"
        /*0030*/ 	.string	"-v  -suppress-debug-info  -lineinfo  -arch sm_90a "



//--------------------- .note.nv.cuinfo           --------------------------
	.section	.note.nv.cuinfo,"",@"SHT_NOTE"
	.sectionflags	@"SHF_NOTE_NV_CUINFO"
        /*0018*/ 	.short	0x0002
        /*001a*/ 	.short	0x005a
        /*001c*/ 	.short	0x0082
	.zero		2


//--------------------- .nv.info                  --------------------------
	.section	.nv.info,"",@"SHT_CUDA_INFO"
	.align	4


	//----- nvinfo : EIATTR_REGCOUNT
	.align		4
        /*0000*/ 	.byte	0x04, 0x2f
        /*0002*/ 	.short	(.L_1 - .L_0)
	.align		4
.L_0:
        /*0004*/ 	.word	index@(matmul_kernel)
        /*0008*/ 	.word	0x000000ff


	//----- nvinfo : EIATTR_FRAME_SIZE
	.align		4
.L_1:
        /*000c*/ 	.byte	0x04, 0x11
        /*000e*/ 	.short	(.L_3 - .L_2)
	.align		4
.L_2:
        /*0010*/ 	.word	index@(matmul_kernel)
        /*0014*/ 	.word	0x00000358


	//----- nvinfo : EIATTR_MIN_STACK_SIZE
	.align		4
.L_3:
        /*0018*/ 	.byte	0x04, 0x12
        /*001a*/ 	.short	(.L_5 - .L_4)
	.align		4
.L_4:
        /*001c*/ 	.word	index@(matmul_kernel)
        /*0020*/ 	.word	0x00000358
.L_5:


//--------------------- .nv.compat                --------------------------
	.section	.nv.compat,"",@"SHT_CUDA_COMPAT_INFO"
	.align	4
        /*0000*/ 	.byte	0x02, 0x09, 0x01, 0x00, 0x02, 0x02, 0x04, 0x00, 0x02, 0x05, 0x05, 0x00, 0x03, 0x07, 0x01, 0x01
        /*0010*/ 	.byte	0x02, 0x03, 0x00, 0x00, 0x02, 0x06, 0x01, 0x00, 0x04, 0x0b, 0x08, 0x00, 0x00, 0x00, 0x00, 0x00
        /*0020*/ 	.byte	0x00, 0x00, 0x00, 0x00


//--------------------- .nv.info.matmul_kernel    --------------------------
	.section	.nv.info.matmul_kernel,"",@"SHT_CUDA_INFO"
	.sectionflags	@""
	.align	4


	//----- nvinfo : EIATTR_CUDA_API_VERSION
	.align		4
        /*0000*/ 	.byte	0x04, 0x37
        /*0002*/ 	.short	(.L_7 - .L_6)
.L_6:
        /*0004*/ 	.word	0x00000082


	//----- nvinfo : EIATTR_KPARAM_INFO
	.align		4
.L_7:
        /*0008*/ 	.byte	0x04, 0x17
        /*000a*/ 	.short	(.L_9 - .L_8)
.L_8:
        /*000c*/ 	.word	0x00000000
        /*0010*/ 	.short	0x000d
        /*0012*/ 	.short	0x0048
        /*0014*/ 	.byte	0x00, 0xf4, 0x21, 0x00


	//----- nvinfo : EIATTR_KPARAM_INFO
	.align		4
.L_9:
        /*0018*/ 	.byte	0x04, 0x17
        /*001a*/ 	.short	(.L_11 - .L_10)
.L_10:
        /*001c*/ 	.word	0x00000000
        /*0020*/ 	.short	0x000c
        /*0022*/ 	.short	0x0040
        /*0024*/ 	.byte	0x00, 0xf4, 0x21, 0x00


	//----- nvinfo : EIATTR_KPARAM_INFO
	.align		4
.L_11:
        /*0028*/ 	.byte	0x04, 0x17
        /*002a*/ 	.short	(.L_13 - .L_12)
.L_12:
        /*002c*/ 	.word	0x00000000
        /*0030*/ 	.short	0x000b
        /*0032*/ 	.short	0x0038
        /*0034*/ 	.byte	0x00, 0xf0, 0x11, 0x00


	//----- nvinfo : EIATTR_KPARAM_INFO
	.align		4
.L_13:
        /*0038*/ 	.byte	0x04, 0x17
        /*003a*/ 	.short	(.L_15 - .L_14)
.L_14:
        /*003c*/ 	.word	0x00000000
        /*0040*/ 	.short	0x000a
        /*0042*/ 	.short	0x0034
        /*0044*/ 	.byte	0x00, 0xf0, 0x11, 0x00


	//----- nvinfo : EIATTR_KPARAM_INFO
	.align		4
.L_15:
        /*0048*/ 	.byte	0x04, 0x17
        /*004a*/ 	.short	(.L_17 - .L_16)
.L_16:
        /*004c*/ 	.word	0x00000000
        /*0050*/ 	.short	0x0009
        /*0052*/ 	.short	0x0030
        /*0054*/ 	.byte	0x00, 0xf0, 0x11, 0x00


	//----- nvinfo : EIATTR_KPARAM_INFO
	.align		4
.L_17:
        /*0058*/ 	.byte	0x04, 0x17
        /*005a*/ 	.short	(.L_19 - .L_18)
.L_18:
        /*005c*/ 	.word	0x00000000
        /*0060*/ 	.short	0x0008
        /*0062*/ 	.short	0x002c
        /*0064*/ 	.byte	0x00, 0xf0, 0x11, 0x00


	//----- nvinfo : EIATTR_KPARAM_INFO
	.align		4
.L_19:
        /*0068*/ 	.byte	0x04, 0x17
        /*006a*/ 	.short	(.L_21 - .L_20)
.L_20:
        /*006c*/ 	.word	0x00000000
        /*0070*/ 	.short	0x0007
        /*0072*/ 	.short	0x0028
        /*0074*/ 	.byte	0x00, 0xf0, 0x11, 0x00


	//----- nvinfo : EIATTR_KPARAM_INFO
	.align		4
.L_21:
        /*0078*/ 	.byte	0x04, 0x17
        /*007a*/ 	.short	(.L_23 - .L_22)
.L_22:
        /*007c*/ 	.word	0x00000000
        /*0080*/ 	.short	0x0006
        /*0082*/ 	.short	0x0024
        /*0084*/ 	.byte	0x00, 0xf0, 0x11, 0x00


	//----- nvinfo : EIATTR_KPARAM_INFO
	.align		4
.L_23:
        /*0088*/ 	.byte	0x04, 0x17
        /*008a*/ 	.short	(.L_25 - .L_24)
.L_24:
        /*008c*/ 	.word	0x00000000
        /*0090*/ 	.short	0x0005
        /*0092*/ 	.short	0x0020
        /*0094*/ 	.byte	0x00, 0xf0, 0x11, 0x00


	//----- nvinfo : EIATTR_KPARAM_INFO
	.align		4
.L_25:
        /*0098*/ 	.byte	0x04, 0x17
        /*009a*/ 	.short	(.L_27 - .L_26)
.L_26:
        /*009c*/ 	.word	0x00000000
        /*00a0*/ 	.short	0x0004
        /*00a2*/ 	.short	0x001c
        /*00a4*/ 	.byte	0x00, 0xf0, 0x11, 0x00


	//----- nvinfo : EIATTR_KPARAM_INFO
	.align		4
.L_27:
        /*00a8*/ 	.byte	0x04, 0x17
        /*00aa*/ 	.short	(.L_29 - .L_28)
.L_28:
        /*00ac*/ 	.word	0x00000000
        /*00b0*/ 	.short	0x0003
        /*00b2*/ 	.short	0x0018
        /*00b4*/ 	.byte	0x00, 0xf0, 0x11, 0x00


	//----- nvinfo : EIATTR_KPARAM_INFO
	.align		4
.L_29:
        /*00b8*/ 	.byte	0x04, 0x17
        /*00ba*/ 	.short	(.L_31 - .L_30)
.L_30:
        /*00bc*/ 	.word	0x00000000
        /*00c0*/ 	.short	0x0002
        /*00c2*/ 	.short	0x0010
        /*00c4*/ 	.byte	0x00, 0xf4, 0x21, 0x00


	//----- nvinfo : EIATTR_KPARAM_INFO
	.align		4
.L_31:
        /*00c8*/ 	.byte	0x04, 0x17
        /*00ca*/ 	.short	(.L_33 - .L_32)
.L_32:
        /*00cc*/ 	.word	0x00000000
        /*00d0*/ 	.short	0x0001
        /*00d2*/ 	.short	0x0008
        /*00d4*/ 	.byte	0x00, 0xf4, 0x21, 0x00


	//----- nvinfo : EIATTR_KPARAM_INFO
	.align		4
.L_33:
        /*00d8*/ 	.byte	0x04, 0x17
        /*00da*/ 	.short	(.L_35 - .L_34)
.L_34:
        /*00dc*/ 	.word	0x00000000
        /*00e0*/ 	.short	0x0000
        /*00e2*/ 	.short	0x0000
        /*00e4*/ 	.byte	0x00, 0xf4, 0x21, 0x00


	//----- nvinfo : EIATTR_SPARSE_MMA_MASK
	.align		4
.L_35:
        /*00e8*/ 	.byte	0x03, 0x50
        /*00ea*/ 	.short	0x0000


	//----- nvinfo : EIATTR_MAXREG_COUNT
	.align		4
        /*00ec*/ 	.byte	0x03, 0x1b
        /*00ee*/ 	.short	0x00ff


	//----- nvinfo : EIATTR_NUM_BARRIERS
	.align		4
        /*00f0*/ 	.byte	0x02, 0x4c
        /*00f2*/ 	.byte	0x01
	.zero		1


	//----- nvinfo : EIATTR_ANNOTATIONS
	.align		4
        /*00f4*/ 	.byte	0x04, 0x55
        /*00f6*/ 	.short	(.L_37 - .L_36)


	//   ....[0]....
.L_36:
        /*00f8*/ 	.word	0x00000001
        /*00fc*/ 	.byte	0x50, 0x07, 0x00, 0x00, 0x01, 0x00, 0x00, 0x00, 0x90, 0x07, 0x00, 0x00, 0x01, 0x00, 0x00, 0x00
        /* <DEDUP_REMOVED lines=204> */
        /*0dcc*/ 	.byte	0x80, 0x2b, 0x01, 0x00


	//----- nvinfo : EIATTR_MERCURY_ISA_VERSION
	.align		4
.L_37:
        /*0dd0*/ 	.byte	0x03, 0x5f
        /*0dd2*/ 	.short	0x0101


	//----- nvinfo : EIATTR_EXIT_INSTR_OFFSETS
	.align		4
        /*0dd4*/ 	.byte	0x04, 0x1c
        /*0dd6*/ 	.short	(.L_39 - .L_38)


	//   ....[0]....
.L_38:
        /*0dd8*/ 	.word	0x00012f40


	//   ....[1]....
        /*0ddc*/ 	.word	0x00012f60


	//----- nvinfo : EIATTR_REQNTID
	.align		4
.L_39:
        /*0de0*/ 	.byte	0x04, 0x10
        /*0de2*/ 	.short	(.L_41 - .L_40)
.L_40:
        /*0de4*/ 	.word	0x00000100
        /*0de8*/ 	.word	0x00000001
        /*0dec*/ 	.word	0x00000001


	//----- nvinfo : EIATTR_CBANK_PARAM_SIZE
	.align		4
.L_41:
        /*0df0*/ 	.byte	0x03, 0x19
        /*0df2*/ 	.short	0x0050


	//----- nvinfo : EIATTR_PARAM_CBANK
	.align		4
        /*0df4*/ 	.byte	0x04, 0x0a
        /*0df6*/ 	.short	(.L_43 - .L_42)
	.align		4
.L_42:
        /*0df8*/ 	.word	index@(.nv.constant0.matmul_kernel)
        /*0dfc*/ 	.short	0x0210
        /*0dfe*/ 	.short	0x0050


	//----- nvinfo : EIATTR_SW_WAR
	.align		4
.L_43:
        /*0e00*/ 	.byte	0x04, 0x36
        /*0e02*/ 	.short	(.L_45 - .L_44)
.L_44:
        /*0e04*/ 	.word	0x00000008
.L_45:


//--------------------- .nv.callgraph             --------------------------
	.section	.nv.callgraph,"",@"SHT_CUDA_CALLGRAPH"
	.align	4
	.sectionentsize	8
	.align		4
        /*0000*/ 	.word	0x00000000
	.align		4
        /*0004*/ 	.word	0xffffffff
	.align		4
        /*0008*/ 	.word	0x00000000
	.align		4
        /*000c*/ 	.word	0xfffffffe
	.align		4
        /*0010*/ 	.word	0x00000000
	.align		4
        /*0014*/ 	.word	0xfffffffd
	.align		4
        /*0018*/ 	.word	0x00000000
	.align		4
        /*001c*/ 	.word	0xfffffffc


//--------------------- .text.matmul_kernel       --------------------------
	.section	.text.matmul_kernel,"ax",@progbits
	.align	128
        .global         matmul_kernel
        .type           matmul_kernel,@function
        .size           matmul_kernel,(.L_x_3 - matmul_kernel)
        .other          matmul_kernel,@"STO_CUDA_ENTRY STV_DEFAULT"
matmul_kernel:
.text.matmul_kernel:
[----:B------:R-:W1:Y:S08]  /*0000*/  LDC R1, c[0x0][0x28] ;  /* 0x00000a00ff017b82 */ /* 0x000e700000000800 */
[----:B------:R-:W2:Y:S01]  /*0010*/  LDC.64 R156, c[0x0][0x228] ;  /* 0x00008a00ff9c7b82 */ /* 0x000ea20000000a00 */
[----:B------:R-:W3:Y:S01]  /*0020*/  S2R R9, SR_CTAID.X ;  /* 0x0000000000097919 */ /* 0x000ee20000002500 */
[----:B-1----:R-:W-:Y:S01]  /*0030*/  VIADD R1, R1, 0xfffffca8 ;  /* 0xfffffca801017836 */ /* 0x002fe20000000000 */
[----:B------:R-:W-:Y:S01]  /*0040*/  ULDC.64 UR8, c[0x0][0x210] ;  /* 0x0000840000087ab9 */ /* 0x000fe20000000a00 */
[----:B------:R-:W-:Y:S01]  /*0050*/  UMOV UR7, 0x400 ;  /* 0x0000040000077882 */ /* 0x000fe20000000000 */
[----:B------:R-:W1:Y:S01]  /*0060*/  S2R R184, SR_TID.X ;  /* 0x0000000000b87919 */ /* 0x000e620000002100 */
[----:B------:R-:W-:Y:S01]  /*0070*/  ULDC UR5, c[0x0][0x230] ;  /* 0x00008c0000057ab9 */ /* 0x000fe20000000800 */
[----:B------:R-:W-:Y:S01]  /*0080*/  ULDC UR6, c[0x0][0x230] ;  /* 0x00008c0000067ab9 */ /* 0x000fe20000000800 */
[----:B------:R-:W4:Y:S01]  /*0090*/  S2UR UR4, SR_CgaCtaId ;  /* 0x00000000000479c3 */ /* 0x000f220000008800 */
[----:B------:R-:W-:Y:S01]  /*00a0*/  ULDC.64 UR16, c[0x0][0x208] ;  /* 0x0000820000107ab9 */ /* 0x000fe20000000a00 */
[----:B------:R-:W-:Y:S01]  /*00b0*/  ULDC UR10, c[0x0][0x230] ;  /* 0x00008c00000a7ab9 */ /* 0x000fe20000000800 */
[----:B------:R-:W-:Y:S01]  /*00c0*/  ULDC UR12, c[0x0][0x230] ;  /* 0x00008c00000c7ab9 */ /* 0x000fe20000000800 */
[----:B--2---:R-:W-:Y:S01]  /*00d0*/  VIADD R0, R157, 0x7f ;  /* 0x0000007f9d007836 */ /* 0x004fe20000000000 */
[----:B------:R-:W-:-:S04]  /*00e0*/  LOP3.LUT R85, RZ, R157, RZ, 0x33, !PT ;  /* 0x0000009dff557212 */ /* 0x000fc800078e33ff */
[----:B------:R-:W-:Y:S01]  /*00f0*/  SHF.R.S32.HI R3, RZ, 0x1f, R0 ;  /* 0x0000001fff037819 */ /* 0x000fe20000011400 */
[----:B----4-:R-:W-:-:S03]  /*0100*/  ULEA UR7, UR4, UR7, 0x18 ;  /* 0x0000000704077291 */ /* 0x010fc6000f8ec03f */
[----:B------:R-:W-:Y:S02]  /*0110*/  LEA.HI R3, R3, R0, RZ, 0x7 ;  /* 0x0000000003037211 */ /* 0x000fe400078f38ff */
[----:B---3--:R-:W-:Y:S01]  /*0120*/  IABS R8, R9 ;  /* 0x0000000900087213 */ /* 0x008fe20000000000 */
[----:B------:R-:W-:Y:S01]  /*0130*/  ULDC UR4, c[0x0][0x230] ;  /* 0x00008c0000047ab9 */ /* 0x000fe20000000800 */
[----:B------:R-:W-:Y:S01]  /*0140*/  SHF.R.S32.HI R3, RZ, 0x7, R3 ;  /* 0x00000007ff037819 */ /* 0x000fe20000011403 */
[C---:B-1----:R-:W-:Y:S01]  /*0150*/  IMAD.SHL.U32 R206, R184.reuse, 0x200, RZ ;  /* 0x00000200b8ce7824 */ /* 0x042fe200078e00ff */
[----:B------:R-:W-:-:S03]  /*0160*/  LOP3.LUT R91, R184, 0x7f, RZ, 0xc0, !PT ;  /* 0x0000007fb85b7812 */ /* 0x000fc600078ec0ff */
[----:B------:R-:W-:-:S05]  /*0170*/  IMAD.SHL.U32 R6, R3, 0x8, RZ ;  /* 0x0000000803067824 */ /* 0x000fca00078e00ff */
[-C--:B------:R-:W-:Y:S02]  /*0180*/  IABS R5, R6.reuse ;  /* 0x0000000600057213 */ /* 0x080fe40000000000 */
[----:B------:R-:W-:Y:S02]  /*0190*/  IABS R10, R6 ;  /* 0x00000006000a7213 */ /* 0x000fe40000000000 */
[----:B------:R-:W1:Y:S08]  /*01a0*/  I2F.RP R0, R5 ;  /* 0x0000000500007306 */ /* 0x000e700000209400 */
[----:B-1----:R-:W1:Y:S02]  /*01b0*/  MUFU.RCP R0, R0 ;  /* 0x0000000000007308 */ /* 0x002e640000001000 */
[----:B-1----:R-:W-:-:S02]  /*01c0*/  VIADD R2, R0, 0xffffffe ;  /* 0x0ffffffe00027836 */ /* 0x002fc40000000000 */
[----:B------:R-:W-:-:S04]  /*01d0*/  IMAD.MOV R0, RZ, RZ, -R10 ;  /* 0x000000ffff007224 */ /* 0x000fc800078e0a0a */
[----:B------:R1:W2:Y:S02]  /*01e0*/  F2I.FTZ.U32.TRUNC.NTZ R3, R2 ;  /* 0x0000000200037305 */ /* 0x0002a4000021f000 */
[----:B-1----:R-:W-:Y:S02]  /*01f0*/  IMAD.MOV.U32 R2, RZ, RZ, RZ ;  /* 0x000000ffff027224 */ /* 0x002fe400078e00ff */
[----:B--2---:R-:W-:-:S04]  /*0200*/  IMAD.MOV R4, RZ, RZ, -R3 ;  /* 0x000000ffff047224 */ /* 0x004fc800078e0a03 */
[----:B------:R-:W-:Y:S02]  /*0210*/  IMAD R7, R4, R5, RZ ;  /* 0x0000000504077224 */ /* 0x000fe400078e02ff */
[----:B------:R-:W-:Y:S02]  /*0220*/  IMAD.MOV.U32 R4, RZ, RZ, R8 ;  /* 0x000000ffff047224 */ /* 0x000fe400078e0008 */
[----:B------:R-:W-:-:S06]  /*0230*/  IMAD.HI.U32 R3, R3, R7, R2 ;  /* 0x0000000703037227 */ /* 0x000fcc00078e0002 */
[----:B------:R-:W-:-:S04]  /*0240*/  IMAD.HI.U32 R3, R3, R4, RZ ;  /* 0x0000000403037227 */ /* 0x000fc800078e00ff */
[----:B------:R-:W-:Y:S01]  /*0250*/  IMAD R0, R3, R0, R4 ;  /* 0x0000000003007224 */ /* 0x000fe200078e0204 */
[----:B------:R-:W-:-:S04]  /*0260*/  IABS R4, R156 ;  /* 0x0000009c00047213 */ /* 0x000fc80000000000 */
[----:B------:R-:W-:-:S13]  /*0270*/  ISETP.GT.U32.AND P1, PT, R5, R0, PT ;  /* 0x000000000500720c */ /* 0x000fda0003f24070 */
[----:B------:R-:W-:Y:S02]  /*0280*/  @!P1 IMAD.IADD R0, R0, 0x1, -R5 ;  /* 0x0000000100009824 */ /* 0x000fe400078e0a05 */
[----:B------:R-:W-:Y:S01]  /*0290*/  @!P1 VIADD R3, R3, 0x1 ;  /* 0x0000000103039836 */ /* 0x000fe20000000000 */
[----:B------:R-:W-:Y:S02]  /*02a0*/  ISETP.NE.AND P1, PT, R6, RZ, PT ;  /* 0x000000ff0600720c */ /* 0x000fe40003f25270 */
[----:B------:R-:W-:Y:S02]  /*02b0*/  ISETP.GE.U32.AND P0, PT, R0, R5, PT ;  /* 0x000000050000720c */ /* 0x000fe40003f06070 */
[----:B------:R-:W-:Y:S02]  /*02c0*/  LOP3.LUT R0, R9, R6, RZ, 0x3c, !PT ;  /* 0x0000000609007212 */ /* 0x000fe400078e3cff */
[----:B------:R-:W-:Y:S02]  /*02d0*/  IABS R5, R157 ;  /* 0x0000009d00057213 */ /* 0x000fe40000000000 */
[----:B------:R-:W-:Y:S01]  /*02e0*/  ISETP.GE.AND P2, PT, R0, RZ, PT ;  /* 0x000000ff0000720c */ /* 0x000fe20003f46270 */
[----:B------:R-:W-:Y:S01]  /*02f0*/  VIADD R0, R156, 0x7f ;  /* 0x0000007f9c007836 */ /* 0x000fe20000000000 */
[----:B------:R-:W1:Y:S05]  /*0300*/  I2F.RP R7, R5 ;  /* 0x0000000500077306 */ /* 0x000e6a0000209400 */
[----:B------:R-:W-:-:S04]  /*0310*/  @P0 VIADD R3, R3, 0x1 ;  /* 0x0000000103030836 */ /* 0x000fc80000000000 */
[----:B------:R-:W-:Y:S01]  /*0320*/  IMAD.MOV.U32 R2, RZ, RZ, R3 ;  /* 0x000000ffff027224 */ /* 0x000fe200078e0003 */
[----:B------:R-:W-:-:S03]  /*0330*/  SHF.R.S32.HI R3, RZ, 0x1f, R0 ;  /* 0x0000001fff037819 */ /* 0x000fc60000011400 */
[----:B------:R-:W-:Y:S01]  /*0340*/  @!P2 IMAD.MOV R2, RZ, RZ, -R2 ;  /* 0x000000ffff02a224 */ /* 0x000fe200078e0a02 */
[----:B------:R-:W-:Y:S01]  /*0350*/  @!P1 LOP3.LUT R2, RZ, R6, RZ, 0x33, !PT ;  /* 0x00000006ff029212 */ /* 0x000fe200078e33ff */
[----:B-1----:R-:W1:Y:S01]  /*0360*/  MUFU.RCP R7, R7 ;  /* 0x0000000700077308 */ /* 0x002e620000001000 */
[----:B------:R-:W-:-:S03]  /*0370*/  LEA.HI R3, R3, R0, RZ, 0x7 ;  /* 0x0000000003037211 */ /* 0x000fc600078f38ff */
[----:B------:R-:W-:Y:S02]  /*0380*/  IMAD.SHL.U32 R21, R2, 0x8, RZ ;  /* 0x0000000802157824 */ /* 0x000fe400078e00ff */
[----:B------:R-:W-:-:S03]  /*0390*/  IMAD.MOV R2, RZ, RZ, -R2 ;  /* 0x000000ffff027224 */ /* 0x000fc600078e0a02 */
[----:B------:R-:W-:Y:S01]  /*03a0*/  LEA.HI.SX32 R3, R3, -R21, 0x19 ;  /* 0x8000001503037211 */ /* 0x000fe200078fcaff */
[----:B------:R-:W-:Y:S02]  /*03b0*/  IMAD R14, R6, R2, R9 ;  /* 0x00000002060e7224 */ /* 0x000fe400078e0209 */
[----:B------:R-:W-:Y:S01]  /*03c0*/  IMAD.MOV.U32 R2, RZ, RZ, RZ ;  /* 0x000000ffff027224 */ /* 0x000fe200078e00ff */
[----:B------:R-:W-:Y:S01]  /*03d0*/  VIMNMX R23, R3, 0x8, PT ;  /* 0x0000000803177848 */ /* 0x000fe20003fe0100 */
[----:B------:R-:W2:Y:S03]  /*03e0*/  I2F.RP R6, R4 ;  /* 0x0000000400067306 */ /* 0x000ea60000209400 */
[----:B------:R-:W-:Y:S01]  /*03f0*/  IABS R13, R23 ;  /* 0x00000017000d7213 */ /* 0x000fe20000000000 */
[----:B-1----:R-:W-:-:S04]  /*0400*/  VIADD R10, R7, 0xffffffe ;  /* 0x0ffffffe070a7836 */ /* 0x002fc80000000000 */
[----:B------:R-:W1:Y:S08]  /*0410*/  I2F.RP R0, R13 ;  /* 0x0000000d00007306 */ /* 0x000e700000209400 */
[----:B--2---:R-:W-:Y:S08]  /*0420*/  MUFU.RCP R6, R6 ;  /* 0x0000000600067308 */ /* 0x004ff00000001000 */
[----:B-1----:R-:W1:Y:S08]  /*0430*/  MUFU.RCP R0, R0 ;  /* 0x0000000000007308 */ /* 0x002e700000001000 */
[----:B------:R2:W-:Y:S01]  /*0440*/  F2I.FTZ.U32.TRUNC.NTZ R11, R10 ;  /* 0x0000000a000b7305 */ /* 0x0005e2000021f000 */
[----:B-1----:R-:W-:Y:S01]  /*0450*/  VIADD R3, R0, 0xffffffe ;  /* 0x0ffffffe00037836 */ /* 0x002fe20000000000 */
[----:B------:R-:W-:Y:S01]  /*0460*/  IABS R0, R14 ;  /* 0x0000000e00007213 */ /* 0x000fe20000000000 */
[----:B--2---:R-:W-:-:S05]  /*0470*/  IMAD.MOV.U32 R10, RZ, RZ, RZ ;  /* 0x000000ffff0a7224 */ /* 0x004fca00078e00ff */
[----:B------:R-:W1:Y:S02]  /*0480*/  F2I.FTZ.U32.TRUNC.NTZ R3, R3 ;  /* 0x0000000300037305 */ /* 0x000e64000021f000 */
[----:B-1----:R-:W-:-:S04]  /*0490*/  IMAD.MOV R8, RZ, RZ, -R3 ;  /* 0x000000ffff087224 */ /* 0x002fc800078e0a03 */
[----:B------:R-:W-:Y:S01]  /*04a0*/  IMAD R9, R8, R13, RZ ;  /* 0x0000000d08097224 */ /* 0x000fe200078e02ff */
[----:B------:R-:W-:-:S03]  /*04b0*/  IABS R8, R23 ;  /* 0x0000001700087213 */ /* 0x000fc60000000000 */
[----:B------:R-:W-:-:S04]  /*04c0*/  IMAD.HI.U32 R2, R3, R9, R2 ;  /* 0x0000000903027227 */ /* 0x000fc800078e0002 */
[----:B------:R-:W-:Y:S02]  /*04d0*/  IMAD.MOV.U32 R3, RZ, RZ, R0 ;  /* 0x000000ffff037224 */ /* 0x000fe400078e0000 */
[----:B------:R-:W-:Y:S02]  /*04e0*/  IMAD.MOV R0, RZ, RZ, -R8 ;  /* 0x000000ffff007224 */ /* 0x000fe400078e0a08 */
[----:B------:R-:W-:-:S04]  /*04f0*/  IMAD.HI.U32 R2, R2, R3, RZ ;  /* 0x0000000302027227 */ /* 0x000fc800078e00ff */
[----:B------:R-:W-:Y:S02]  /*0500*/  IMAD R0, R2, R0, R3 ;  /* 0x0000000002007224 */ /* 0x000fe400078e0203 */
[----:B------:R-:W-:Y:S01]  /*0510*/  VIADD R8, R6, 0xffffffe ;  /* 0x0ffffffe06087836 */ /* 0x000fe20000000000 */
[----:B------:R-:W-:Y:S01]  /*0520*/  SHF.R.U32.HI R6, RZ, 0x7, R184 ;  /* 0x00000007ff067819 */ /* 0x000fe200000116b8 */
[----:B------:R-:W-:Y:S01]  /*0530*/  IMAD.SHL.U32 R3, R184, 0x4, RZ ;  /* 0x00000004b8037824 */ /* 0x000fe200078e00ff */
[----:B------:R-:W-:Y:S01]  /*0540*/  ISETP.GT.U32.AND P1, PT, R13, R0, PT ;  /* 0x000000000d00720c */ /* 0x000fe20003f24070 */
[----:B------:R1:W2:Y:S03]  /*0550*/  F2I.FTZ.U32.TRUNC.NTZ R9, R8 ;  /* 0x0000000800097305 */ /* 0x0002a6000021f000 */
[----:B------:R-:W-:Y:S01]  /*0560*/  LOP3.LUT R206, R206, 0xc07c, R3, 0xc8, !PT ;  /* 0x0000c07ccece7812 */ /* 0x000fe200078ec803 */
[----:B------:R-:W-:-:S02]  /*0570*/  IMAD.SHL.U32 R3, R91, 0x80, RZ ;  /* 0x000000805b037824 */ /* 0x000fc400078e00ff */
[----:B-1----:R-:W-:-:S06]  /*0580*/  IMAD.MOV R8, RZ, RZ, -R11 ;  /* 0x000000ffff087224 */ /* 0x002fcc00078e0a0b */
[----:B------:R-:W-:Y:S02]  /*0590*/  @!P1 IMAD.IADD R0, R0, 0x1, -R13 ;  /* 0x0000000100009824 */ /* 0x000fe400078e0a0d */
[----:B------:R-:W-:Y:S01]  /*05a0*/  @!P1 VIADD R2, R2, 0x1 ;  /* 0x0000000102029836 */ /* 0x000fe20000000000 */
[----:B------:R-:W-:Y:S01]  /*05b0*/  ISETP.NE.AND P1, PT, R23, RZ, PT ;  /* 0x000000ff1700720c */ /* 0x000fe20003f25270 */
[----:B--2---:R-:W-:Y:S01]  /*05c0*/  IMAD.MOV R7, RZ, RZ, -R9 ;  /* 0x000000ffff077224 */ /* 0x004fe200078e0a09 */
[----:B------:R-:W-:Y:S01]  /*05d0*/  ISETP.GE.U32.AND P0, PT, R0, R13, PT ;  /* 0x0000000d0000720c */ /* 0x000fe20003f06070 */
[----:B------:R-:W-:Y:S01]  /*05e0*/  IMAD R13, R8, R5, RZ ;  /* 0x00000005080d7224 */ /* 0x000fe200078e02ff */
[----:B------:R-:W-:Y:S01]  /*05f0*/  LOP3.LUT R0, R14, R23, RZ, 0x3c, !PT ;  /* 0x000000170e007212 */ /* 0x000fe200078e3cff */
[----:B------:R-:W-:-:S03]  /*0600*/  IMAD.MOV.U32 R8, RZ, RZ, RZ ;  /* 0x000000ffff087224 */ /* 0x000fc600078e00ff */
[----:B------:R-:W-:Y:S02]  /*0610*/  ISETP.GE.AND P2, PT, R0, RZ, PT ;  /* 0x000000ff0000720c */ /* 0x000fe40003f46270 */
[----:B------:R-:W-:-:S05]  /*0620*/  LOP3.LUT R0, R184, 0x80, RZ, 0xc0, !PT ;  /* 0x00000080b8007812 */ /* 0x000fca00078ec0ff */
[----:B------:R-:W-:-:S04]  /*0630*/  @P0 VIADD R2, R2, 0x1 ;  /* 0x0000000102020836 */ /* 0x000fc80000000000 */
[----:B------:R-:W-:Y:S01]  /*0640*/  IMAD.MOV.U32 R12, RZ, RZ, R2 ;  /* 0x000000ffff0c7224 */ /* 0x000fe200078e0002 */
[----:B------:R-:W-:Y:S01]  /*0650*/  LEA.HI R2, R0, R3, RZ, 0x1b ;  /* 0x0000000300027211 */ /* 0x000fe200078fd8ff */
[----:B------:R-:W-:Y:S01]  /*0660*/  IMAD.MOV.U32 R3, RZ, RZ, R7 ;  /* 0x000000ffff037224 */ /* 0x000fe200078e0007 */
[----:B------:R-:W-:Y:S01]  /*0670*/  SGXT.U32 R0, R6, 0x1 ;  /* 0x000000010600781a */ /* 0x000fe20000000000 */
[----:B------:R-:W-:Y:S01]  /*0680*/  @!P2 IMAD.MOV R12, RZ, RZ, -R12 ;  /* 0x000000ffff0ca224 */ /* 0x000fe200078e0a0c */
[----:B------:R-:W-:Y:S01]  /*0690*/  @!P1 LOP3.LUT R12, RZ, R23, RZ, 0x33, !PT ;  /* 0x00000017ff0c9212 */ /* 0x000fe200078e33ff */
[----:B------:R-:W-:Y:S01]  /*06a0*/  IMAD R3, R3, R4, RZ ;  /* 0x0000000403037224 */ /* 0x000fe200078e02ff */
[----:B------:R-:W-:Y:S01]  /*06b0*/  LOP3.LUT R207, R0, 0x42, RZ, 0xfc, !PT ;  /* 0x0000004200cf7812 */ /* 0x000fe200078efcff */
[----:B------:R-:W-:-:S04]  /*06c0*/  IMAD.HI.U32 R6, R11, R13, R10 ;  /* 0x0000000d0b067227 */ /* 0x000fc800078e000a */
[----:B------:R-:W-:Y:S02]  /*06d0*/  IMAD.SHL.U32 R7, R12, 0x80, RZ ;  /* 0x000000800c077824 */ /* 0x000fe400078e00ff */
[----:B------:R-:W-:-:S03]  /*06e0*/  IMAD.HI.U32 R3, R9, R3, R8 ;  /* 0x0000000309037227 */ /* 0x000fc600078e0008 */
[C---:B------:R-:W-:Y:S01]  /*06f0*/  LOP3.LUT R183, R7.reuse, R0, RZ, 0xfc, !PT ;  /* 0x0000000007b77212 */ /* 0x040fe200078efcff */
[----:B------:R-:W-:Y:S01]  /*0700*/  IMAD.MOV R8, RZ, RZ, -R12 ;  /* 0x000000ffff087224 */ /* 0x000fe200078e0a0c */
[C-C-:B------:R-:W-:Y:S02]  /*0710*/  LOP3.LUT R182, R7.reuse, 0x2, R0.reuse, 0xfe, !PT ;  /* 0x0000000207b67812 */ /* 0x140fe400078efe00 */
[----:B------:R-:W-:Y:S01]  /*0720*/  LOP3.LUT R181, R7, 0x4, R0, 0xfe, !PT ;  /* 0x0000000407b57812 */ /* 0x000fe200078efe00 */
[----:B------:R-:W-:Y:S01]  /*0730*/  IMAD R8, R23, R8, R14 ;  /* 0x0000000817087224 */ /* 0x000fe200078e020e */
[----:B------:R-:W-:Y:S01]  /*0740*/  LOP3.LUT R180, R7, 0x6, R0, 0xfe, !PT ;  /* 0x0000000607b47812 */ /* 0x000fe200078efe00 */
[----:B------:R-:W-:Y:S01]  /*0750*/  STL [R1+0x270], R183 ;  /* 0x000270b701007387 */ /* 0x000fe20000100800 */
[----:B------:R-:W-:Y:S01]  /*0760*/  IABS R13, R183 ;  /* 0x000000b7000d7213 */ /* 0x000fe20000000000 */
[----:B------:R-:W-:Y:S01]  /*0770*/  IMAD.IADD R8, R21, 0x1, R8 ;  /* 0x0000000115087824 */ /* 0x000fe200078e0208 */
[----:B------:R-:W-:Y:S01]  /*0780*/  IABS R15, R182 ;  /* 0x000000b6000f7213 */ /* 0x000fe20000000000 */
[----:B------:R-:W-:Y:S01]  /*0790*/  STL [R1+0x274], R182 ;  /* 0x000274b601007387 */ /* 0x000fe20000100800 */
[----:B------:R-:W-:Y:S01]  /*07a0*/  IABS R17, R181 ;  /* 0x000000b500117213 */ /* 0x000fe20000000000 */
[C---:B------:R-:W-:Y:S01]  /*07b0*/  IMAD.HI.U32 R9, R6.reuse, R13, RZ ;  /* 0x0000000d06097227 */ /* 0x040fe200078e00ff */
[----:B------:R-:W-:Y:S01]  /*07c0*/  IABS R19, R180 ;  /* 0x000000b400137213 */ /* 0x000fe20000000000 */
[----:B------:R-:W-:Y:S01]  /*07d0*/  STL [R1+0x2b8], R181 ;  /* 0x0002b8b501007387 */ /* 0x000fe20000100800 */
[C-C-:B------:R-:W-:Y:S01]  /*07e0*/  LOP3.LUT R179, R7.reuse, 0x8, R0.reuse, 0xfe, !PT ;  /* 0x0000000807b37812 */ /* 0x140fe200078efe00 */
[C---:B------:R-:W-:Y:S01]  /*07f0*/  IMAD.HI.U32 R10, R6.reuse, R15, RZ ;  /* 0x0000000f060a7227 */ /* 0x040fe200078e00ff */
[C-C-:B------:R-:W-:Y:S01]  /*0800*/  LOP3.LUT R176, R7.reuse, 0x10, R0.reuse, 0xfe, !PT ;  /* 0x0000001007b07812 */ /* 0x140fe200078efe00 */
[----:B------:R1:W-:Y:S01]  /*0810*/  STL [R1+0x2b4], R180 ;  /* 0x0002b4b401007387 */ /* 0x0003e20000100800 */
[----:B------:R-:W-:Y:S01]  /*0820*/  IABS R22, R179 ;  /* 0x000000b300167213 */ /* 0x000fe20000000000 */
[C---:B------:R-:W-:Y:S01]  /*0830*/  IMAD.HI.U32 R11, R6.reuse, R17, RZ ;  /* 0x00000011060b7227 */ /* 0x040fe200078e00ff */
[----:B------:R-:W-:Y:S01]  /*0840*/  IABS R28, R176 ;  /* 0x000000b0001c7213 */ /* 0x000fe20000000000 */
[----:B------:R-:W-:Y:S01]  /*0850*/  STL [R1+0x2b0], R179 ;  /* 0x0002b0b301007387 */ /* 0x000fe20000100800 */
[C-C-:B------:R-:W-:Y:S01]  /*0860*/  LOP3.LUT R178, R7.reuse, 0xa, R0.reuse, 0xfe, !PT ;  /* 0x0000000a07b27812 */ /* 0x140fe200078efe00 */
[----:B------:R-:W-:Y:S01]  /*0870*/  IMAD.HI.U32 R12, R6, R19, RZ ;  /* 0x00000013060c7227 */ /* 0x000fe200078e00ff */
[----:B------:R-:W-:-:S02]  /*0880*/  LOP3.LUT R177, R7, 0xc, R0, 0xfe, !PT ;  /* 0x0000000c07b17812 */ /* 0x000fc400078efe00 */
[C-C-:B------:R-:W-:Y:S01]  /*0890*/  LOP3.LUT R172, R7.reuse, 0x12, R0.reuse, 0xfe, !PT ;  /* 0x0000001207ac7812 */ /* 0x140fe200078efe00 */
[----:B------:R-:W-:Y:S01]  /*08a0*/  IMAD.MOV R14, RZ, RZ, -R9 ;  /* 0x000000ffff0e7224 */ /* 0x000fe200078e0a09 */
[C---:B------:R-:W-:Y:S01]  /*08b0*/  LOP3.LUT R129, R7.reuse, 0xe, R0, 0xfe, !PT ;  /* 0x0000000e07817812 */ /* 0x040fe200078efe00 */
[----:B------:R-:W-:Y:S01]  /*08c0*/  IMAD.MOV R16, RZ, RZ, -R10 ;  /* 0x000000ffff107224 */ /* 0x000fe200078e0a0a */
[----:B------:R-:W-:Y:S01]  /*08d0*/  IABS R24, R177 ;  /* 0x000000b100187213 */ /* 0x000fe20000000000 */
[----:B------:R-:W-:Y:S01]  /*08e0*/  IMAD.MOV R18, RZ, RZ, -R11 ;  /* 0x000000ffff127224 */ /* 0x000fe200078e0a0b */
[----:B------:R-:W-:Y:S01]  /*08f0*/  LOP3.LUT R164, R7, 0x1a, R0, 0xfe, !PT ;  /* 0x0000001a07a47812 */ /* 0x000fe200078efe00 */
[----:B------:R-:W-:Y:S01]  /*0900*/  IMAD.MOV R20, RZ, RZ, -R12 ;  /* 0x000000ffff147224 */ /* 0x000fe200078e0a0c */
[----:B------:R-:W-:Y:S01]  /*0910*/  IABS R30, R172 ;  /* 0x000000ac001e7213 */ /* 0x000fe20000000000 */
[C---:B------:R-:W-:Y:S01]  /*0920*/  IMAD.HI.U32 R9, R6.reuse, R22, RZ ;  /* 0x0000001606097227 */ /* 0x040fe200078e00ff */
[----:B------:R-:W-:Y:S01]  /*0930*/  IABS R26, R129 ;  /* 0x00000081001a7213 */ /* 0x000fe20000000000 */
[----:B------:R2:W-:Y:S01]  /*0940*/  STL [R1+0x2ac], R178 ;  /* 0x0002acb201007387 */ /* 0x0005e20000100800 */
[----:B------:R-:W-:Y:S01]  /*0950*/  IABS R38, R164 ;  /* 0x000000a400267213 */ /* 0x000fe20000000000 */
[----:B------:R-:W-:Y:S01]  /*0960*/  IMAD R10, R5, R14, R13 ;  /* 0x0000000e050a7224 */ /* 0x000fe200078e020d */
[--C-:B------:R-:W-:Y:S01]  /*0970*/  LOP3.LUT R123, R7, 0x14, R0.reuse, 0xfe, !PT ;  /* 0x00000014077b7812 */ /* 0x100fe200078efe00 */
[----:B------:R-:W-:Y:S01]  /*0980*/  IMAD R12, R5, R16, R15 ;  /* 0x00000010050c7224 */ /* 0x000fe200078e020f */
[--C-:B------:R-:W-:Y:S01]  /*0990*/  LOP3.LUT R111, R7, 0x16, R0.reuse, 0xfe, !PT ;  /* 0x00000016076f7812 */ /* 0x100fe200078efe00 */
[----:B------:R-:W-:Y:S01]  /*09a0*/  IMAD R14, R5, R18, R17 ;  /* 0x00000012050e7224 */ /* 0x000fe200078e0211 */
[--C-:B------:R-:W-:Y:S01]  /*09b0*/  LOP3.LUT R109, R7, 0x1c, R0.reuse, 0xfe, !PT ;  /* 0x0000001c076d7812 */ /* 0x100fe200078efe00 */
[----:B------:R-:W-:Y:S01]  /*09c0*/  IMAD R16, R5, R20, R19 ;  /* 0x0000001405107224 */ /* 0x000fe200078e0213 */
[----:B------:R-:W-:Y:S01]  /*09d0*/  IABS R20, R178 ;  /* 0x000000b200147213 */ /* 0x000fe20000000000 */
[C---:B------:R-:W-:Y:S01]  /*09e0*/  IMAD.HI.U32 R17, R6.reuse, R28, RZ ;  /* 0x0000001c06117227 */ /* 0x040fe200078e00ff */
[C-C-:B------:R-:W-:Y:S01]  /*09f0*/  LOP3.LUT R166, R7.reuse, 0x18, R0.reuse, 0xfe, !PT ;  /* 0x0000001807a67812 */ /* 0x140fe200078efe00 */
[----:B------:R-:W3:Y:S01]  /*0a00*/  LDC.64 R18, c[0x0][0x230] ;  /* 0x00008c00ff127b82 */ /* 0x000ee20000000a00 */
[----:B------:R-:W-:Y:S01]  /*0a10*/  IABS R32, R123 ;  /* 0x0000007b00207213 */ /* 0x000fe20000000000 */
[----:B------:R-:W-:Y:S01]  /*0a20*/  IMAD.MOV R9, RZ, RZ, -R9 ;  /* 0x000000ffff097224 */ /* 0x000fe200078e0a09 */
[----:B------:R-:W-:Y:S01]  /*0a30*/  IABS R34, R111 ;  /* 0x0000006f00227213 */ /* 0x000fe20000000000 */
[----:B------:R-:W-:Y:S01]  /*0a40*/  IMAD.MOV R17, RZ, RZ, -R17 ;  /* 0x000000ffff117224 */ /* 0x000fe200078e0a11 */
[----:B------:R-:W-:Y:S01]  /*0a50*/  LOP3.LUT R105, R7, 0x24, R0, 0xfe, !PT ;  /* 0x0000002407697812 */ /* 0x000fe200078efe00 */
[----:B------:R-:W-:Y:S01]  /*0a60*/  IMAD R22, R5, R9, R22 ;  /* 0x0000000905167224 */ /* 0x000fe200078e0216 */
[----:B------:R-:W-:Y:S01]  /*0a70*/  IABS R40, R109 ;  /* 0x0000006d00287213 */ /* 0x000fe20000000000 */
[C---:B------:R-:W-:Y:S01]  /*0a80*/  IMAD.HI.U32 R11, R6.reuse, R20, RZ ;  /* 0x00000014060b7227 */ /* 0x040fe200078e00ff */
[----:B------:R-:W-:Y:S01]  /*0a90*/  IABS R36, R166 ;  /* 0x000000a600247213 */ /* 0x000fe20000000000 */
[----:B------:R-:W-:Y:S01]  /*0aa0*/  STL [R1+0x2a8], R177 ;  /* 0x0002a8b101007387 */ /* 0x000fe20000100800 */
[----:B------:R-:W-:Y:S01]  /*0ab0*/  IABS R48, R105 ;  /* 0x0000006900307213 */ /* 0x000fe20000000000 */
[C---:B------:R-:W-:Y:S01]  /*0ac0*/  IMAD.HI.U32 R13, R6.reuse, R24, RZ ;  /* 0x00000018060d7227 */ /* 0x040fe200078e00ff */
[C-C-:B------:R-:W-:Y:S01]  /*0ad0*/  LOP3.LUT R107, R7.reuse, 0x1e, R0.reuse, 0xfe, !PT ;  /* 0x0000001e076b7812 */ /* 0x140fe200078efe00 */
[----:B------:R4:W-:Y:S01]  /*0ae0*/  STL [R1+0x2a4], R129 ;  /* 0x0002a48101007387 */ /* 0x0009e20000100800 */
[C-C-:B------:R-:W-:Y:S01]  /*0af0*/  LOP3.LUT R158, R7.reuse, 0x20, R0.reuse, 0xfe, !PT ;  /* 0x00000020079e7812 */ /* 0x140fe200078efe00 */
[C---:B------:R-:W-:Y:S01]  /*0b00*/  IMAD.HI.U32 R9, R6.reuse, R30, RZ ;  /* 0x0000001e06097227 */ /* 0x040fe200078e00ff */
[C-C-:B------:R-:W-:Y:S01]  /*0b10*/  LOP3.LUT R103, R7.reuse, 0x26, R0.reuse, 0xfe, !PT ;  /* 0x0000002607677812 */ /* 0x140fe200078efe00 */
[----:B------:R-:W-:Y:S01]  /*0b20*/  STL [R1+0x2a0], R176 ;  /* 0x0002a0b001007387 */ /* 0x000fe20000100800 */
[----:B------:R-:W-:Y:S01]  /*0b30*/  LOP3.LUT R154, R7, 0x22, R0, 0xfe, !PT ;  /* 0x00000022079a7812 */ /* 0x000fe200078efe00 */
[----:B------:R-:W-:Y:S01]  /*0b40*/  IMAD R28, R5, R17, R28 ;  /* 0x00000011051c7224 */ /* 0x000fe200078e021c */
[----:B------:R-:W-:Y:S01]  /*0b50*/  IABS R44, R107 ;  /* 0x0000006b002c7213 */ /* 0x000fe20000000000 */
[C---:B------:R-:W-:Y:S01]  /*0b60*/  IMAD.HI.U32 R15, R6.reuse, R26, RZ ;  /* 0x0000001a060f7227 */ /* 0x040fe200078e00ff */
[----:B------:R-:W-:Y:S01]  /*0b70*/  IABS R46, R158 ;  /* 0x0000009e002e7213 */ /* 0x000fe20000000000 */
[----:B------:R4:W-:Y:S01]  /*0b80*/  STL [R1+0x29c], R172 ;  /* 0x00029cac01007387 */ /* 0x0009e20000100800 */
[C-C-:B------:R-:W-:Y:S01]  /*0b90*/  LOP3.LUT R99, R7.reuse, 0x2e, R0.reuse, 0xfe, !PT ;  /* 0x0000002e07637812 */ /* 0x140fe200078efe00 */
[----:B------:R-:W-:Y:S01]  /*0ba0*/  IMAD.MOV R11, RZ, RZ, -R11 ;  /* 0x000000ffff0b7224 */ /* 0x000fe200078e0a0b */
[----:B------:R-:W-:Y:S01]  /*0bb0*/  IABS R50, R103 ;  /* 0x0000006700327213 */ /* 0x000fe20000000000 */
[----:B------:R-:W-:Y:S01]  /*0bc0*/  IMAD.MOV R13, RZ, RZ, -R13 ;  /* 0x000000ffff0d7224 */ /* 0x000fe200078e0a0d */
[----:B------:R-:W-:Y:S01]  /*0bd0*/  IABS R42, R154 ;  /* 0x0000009a002a7213 */ /* 0x000fe20000000000 */
[C---:B------:R-:W-:Y:S01]  /*0be0*/  IMAD.HI.U32 R17, R6.reuse, R38, RZ ;  /* 0x0000002606117227 */ /* 0x040fe200078e00ff */
[----:B------:R-:W-:Y:S01]  /*0bf0*/  IABS R58, R99 ;  /* 0x00000063003a7213 */ /* 0x000fe20000000000 */
[----:B------:R4:W-:Y:S01]  /*0c00*/  STL [R1+0x298], R123 ;  /* 0x0002987b01007387 */ /* 0x0009e20000100800 */
[C-C-:B------:R-:W-:Y:S01]  /*0c10*/  LOP3.LUT R150, R7.reuse, 0x28, R0.reuse, 0xfe, !PT ;  /* 0x0000002807967812 */ /* 0x140fe200078efe00 */
[----:B------:R-:W-:Y:S01]  /*0c20*/  IMAD.MOV R9, RZ, RZ, -R9 ;  /* 0x000000ffff097224 */ /* 0x000fe200078e0a09 */
[C-C-:B------:R-:W-:Y:S01]  /*0c30*/  LOP3.LUT R152, R7.reuse, 0x2a, R0.reuse, 0xfe, !PT ;  /* 0x0000002a07987812 */ /* 0x140fe200078efe00 */
[----:B------:R-:W-:Y:S01]  /*0c40*/  IMAD.MOV R15, RZ, RZ, -R15 ;  /* 0x000000ffff0f7224 */ /* 0x000fe200078e0a0f */
[----:B------:R-:W-:Y:S01]  /*0c50*/  LOP3.LUT R160, R7, 0x30, R0, 0xfe, !PT ;  /* 0x0000003007a07812 */ /* 0x000fe200078efe00 */
[----:B------:R-:W-:Y:S01]  /*0c60*/  IMAD R20, R5, R11, R20 ;  /* 0x0000000b05147224 */ /* 0x000fe200078e0214 */
[----:B------:R-:W-:Y:S01]  /*0c70*/  LOP3.LUT R101, R7, 0x2c, R0, 0xfe, !PT ;  /* 0x0000002c07657812 */ /* 0x000fe200078efe00 */
[C---:B------:R-:W-:Y:S01]  /*0c80*/  IMAD R24, R5.reuse, R13, R24 ;  /* 0x0000000d05187224 */ /* 0x040fe200078e0218 */
[----:B------:R-:W-:Y:S01]  /*0c90*/  IABS R52, R150 ;  /* 0x0000009600347213 */ /* 0x000fe20000000000 */
[----:B------:R-:W-:Y:S01]  /*0ca0*/  IMAD.MOV R17, RZ, RZ, -R17 ;  /* 0x000000ffff117224 */ /* 0x000fe200078e0a11 */
[----:B------:R-:W-:Y:S01]  /*0cb0*/  IABS R54, R152 ;  /* 0x0000009800367213 */ /* 0x000fe20000000000 */
[----:B------:R-:W-:Y:S01]  /*0cc0*/  IMAD R30, R5, R9, R30 ;  /* 0x00000009051e7224 */ /* 0x000fe200078e021e */
[C-C-:B------:R-:W-:Y:S01]  /*0cd0*/  LOP3.LUT R168, R7.reuse, 0x38, R0.reuse, 0xfe, !PT ;  /* 0x0000003807a87812 */ /* 0x140fe200078efe00 */
[C---:B------:R-:W-:Y:S01]  /*0ce0*/  IMAD.HI.U32 R11, R6.reuse, R32, RZ ;  /* 0x00000020060b7227 */ /* 0x040fe200078e00ff */
        /* <DEDUP_REMOVED lines=10> */
[----:B------:R-:W-:Y:S01]  /*0d90*/  LOP3.LUT R170, R7, 0x3a, R0, 0xfe, !PT ;  /* 0x0000003a07aa7812 */ /* 0x000fe200078efe00 */
[----:B------:R-:W-:Y:S01]  /*0da0*/  IMAD R26, R5, R15, R26 ;  /* 0x0000000f051a7224 */ /* 0x000fe200078e021a */
[----:B------:R-:W-:Y:S01]  /*0db0*/  LOP3.LUT R95, R7, 0x36, R0, 0xfe, !PT ;  /* 0x00000036075f7812 */ /* 0x000fe200078efe00 */
[----:B------:R-:W-:Y:S01]  /*0dc0*/  IMAD R38, R5, R17, R38 ;  /* 0x0000001105267224 */ /* 0x000fe200078e0226 */
[----:B------:R-:W-:Y:S01]  /*0dd0*/  IABS R62, R162 ;  /* 0x000000a2003e7213 */ /* 0x000fe20000000000 */
[C---:B------:R-:W-:Y:S01]  /*0de0*/  IMAD.HI.U32 R15, R6.reuse, R36, RZ ;  /* 0x00000024060f7227 */ /* 0x040fe200078e00ff */
[----:B------:R-:W-:Y:S01]  /*0df0*/  IABS R64, R97 ;  /* 0x0000006100407213 */ /* 0x000fe20000000000 */
[----:B------:R-:W-:Y:S01]  /*0e00*/  STL [R1+0x288], R109 ;  /* 0x0002886d01007387 */ /* 0x000fe20000100800 */
[C-C-:B------:R-:W-:Y:S01]  /*0e10*/  LOP3.LUT R173, R7.reuse, 0x42, R0.reuse, 0xfe, !PT ;  /* 0x0000004207ad7812 */ /* 0x140fe200078efe00 */
[----:B------:R-:W-:Y:S01]  /*0e20*/  IMAD.MOV R11, RZ, RZ, -R11 ;  /* 0x000000ffff0b7224 */ /* 0x000fe200078e0a0b */
[----:B------:R-:W-:Y:S01]  /*0e30*/  IABS R70, R170 ;  /* 0x000000aa00467213 */ /* 0x000fe20000000000 */
[----:B------:R-:W-:Y:S01]  /*0e40*/  IMAD.MOV R13, RZ, RZ, -R13 ;  /* 0x000000ffff0d7224 */ /* 0x000fe200078e0a0d */
[----:B------:R-:W-:Y:S01]  /*0e50*/  IABS R66, R95 ;  /* 0x0000005f00427213 */ /* 0x000fe20000000000 */
[C---:B------:R-:W-:Y:S01]  /*0e60*/  IMAD.HI.U32 R17, R6.reuse, R48, RZ ;  /* 0x0000003006117227 */ /* 0x040fe200078e00ff */
[----:B------:R-:W-:Y:S01]  /*0e70*/  IABS R80, R173 ;  /* 0x000000ad00507213 */ /* 0x000fe20000000000 */
[----:B------:R-:W-:Y:S01]  /*0e80*/  STL [R1+0x284], R107 ;  /* 0x0002846b01007387 */ /* 0x000fe20000100800 */
        /* <DEDUP_REMOVED lines=19> */
[----:B------:R4:W-:Y:S01]  /*0fc0*/  STL [R1+0x27c], R154 ;  /* 0x00027c9a01007387 */ /* 0x0009e20000100800 */
[C-C-:B------:R-:W-:Y:S01]  /*0fd0*/  LOP3.LUT R171, R7.reuse, 0x46, R0.reuse, 0xfe, !PT ;  /* 0x0000004607ab7812 */ /* 0x140fe200078efe00 */
[C---:B------:R-:W-:Y:S01]  /*0fe0*/  IMAD.HI.U32 R9, R6.reuse, R50, RZ ;  /* 0x0000003206097227 */ /* 0x040fe200078e00ff */
[C-C-:B------:R-:W-:Y:S01]  /*0ff0*/  LOP3.LUT R169, R7.reuse, 0x48, R0.reuse, 0xfe, !PT ;  /* 0x0000004807a97812 */ /* 0x140fe200078efe00 */
[----:B------:R-:W-:Y:S01]  /*1000*/  STL [R1+0x278], R105 ;  /* 0x0002786901007387 */ /* 0x000fe20000100800 */
        /* <DEDUP_REMOVED lines=28> */
[----:B------:R-:W-:Y:S01]  /*11d0*/  IABS R110, R155 ;  /* 0x0000009b006e7213 */ /* 0x000fe20000000000 */
[C---:B------:R-:W-:Y:S01]  /*11e0*/  IMAD.HI.U32 R11, R6.reuse, R52, RZ ;  /* 0x00000034060b7227 */ /* 0x040fe200078e00ff */
[C-C-:B------:R-:W-:Y:S01]  /*11f0*/  LOP3.LUT R149, R7.reuse, 0x5e, R0.reuse, 0xfe, !PT ;  /* 0x0000005e07957812 */ /* 0x140fe200078efe00 */
[----:B------:R4:W-:Y:S01]  /*1200*/  STL [R1+0x260], R152 ;  /* 0x0002609801007387 */ /* 0x0009e20000100800 */
[----:B------:R-:W-:Y:S01]  /*1210*/  IABS R102, R106 ;  /* 0x0000006a00667213 */ /* 0x000fe20000000000 */
[C---:B------:R-:W-:Y:S01]  /*1220*/  IMAD.HI.U32 R13, R6.reuse, R54, RZ ;  /* 0x00000036060d7227 */ /* 0x040fe200078e00ff */
[C-C-:B------:R-:W-:Y:S01]  /*1230*/  LOP3.LUT R153, R7.reuse, 0x5a, R0.reuse, 0xfe, !PT ;  /* 0x0000005a07997812 */ /* 0x140fe200078efe00 */
[----:B------:R-:W-:Y:S01]  /*1240*/  STL [R1+0x25c], R101 ;  /* 0x00025c6501007387 */ /* 0x000fe20000100800 */
[C-C-:B------:R-:W-:Y:S01]  /*1250*/  LOP3.LUT R151, R7.reuse, 0x5c, R0.reuse, 0xfe, !PT ;  /* 0x0000005c07977812 */ /* 0x140fe200078efe00 */
[C---:B------:R-:W-:Y:S01]  /*1260*/  IMAD.HI.U32 R9, R6.reuse, R60, RZ ;  /* 0x0000003c06097227 */ /* 0x040fe200078e00ff */
[----:B------:R-:W-:Y:S01]  /*1270*/  IABS R116, R149 ;  /* 0x0000009500747213 */ /* 0x000fe20000000000 */
[----:B------:R-:W-:Y:S01]  /*1280*/  STL [R1+0x258], R99 ;  /* 0x0002586301007387 */ /* 0x000fe20000100800 */
[----:B------:R-:W-:Y:S01]  /*1290*/  LOP3.LUT R147, R7, 0x60, R0, 0xfe, !PT ;  /* 0x0000006007937812 */ /* 0x000fe200078efe00 */
[C---:B------:R-:W-:Y:S01]  /*12a0*/  IMAD R42, R5.reuse, R15, R42 ;  /* 0x0000000f052a7224 */ /* 0x040fe200078e022a */
[----:B------:R-:W-:Y:S01]  /*12b0*/  IABS R112, R153 ;  /* 0x0000009900707213 */ /* 0x000fe20000000000 */
[----:B------:R-:W-:Y:S01]  /*12c0*/  IMAD R58, R5, R17, R58 ;  /* 0x00000011053a7224 */ /* 0x000fe200078e023a */
[----:B------:R-:W-:Y:S01]  /*12d0*/  IABS R114, R151 ;  /* 0x0000009700727213 */ /* 0x000fe20000000000 */
[C---:B------:R-:W-:Y:S01]  /*12e0*/  IMAD.HI.U32 R15, R6.reuse, R56, RZ ;  /* 0x00000038060f7227 */ /* 0x040fe200078e00ff */
[C-C-:B------:R-:W-:Y:S01]  /*12f0*/  LOP3.LUT R145, R7.reuse, 0x62, R0.reuse, 0xfe, !PT ;  /* 0x0000006207917812 */ /* 0x140fe200078efe00 */
[----:B------:R4:W-:Y:S01]  /*1300*/  STL [R1+0x254], R160 ;  /* 0x000254a001007387 */ /* 0x0009e20000100800 */
[----:B------:R-:W-:Y:S01]  /*1310*/  IABS R118, R147 ;  /* 0x0000009300767213 */ /* 0x000fe20000000000 */
[----:B------:R-:W-:Y:S01]  /*1320*/  IMAD.MOV R11, RZ, RZ, -R11 ;  /* 0x000000ffff0b7224 */ /* 0x000fe200078e0a0b */
[C-C-:B------:R-:W-:Y:S01]  /*1330*/  LOP3.LUT R143, R7.reuse, 0x64, R0.reuse, 0xfe, !PT ;  /* 0x00000064078f7812 */ /* 0x140fe200078efe00 */
[----:B------:R-:W-:Y:S01]  /*1340*/  IMAD.MOV R13, RZ, RZ, -R13 ;  /* 0x000000ffff0d7224 */ /* 0x000fe200078e0a0d */
        /* <DEDUP_REMOVED lines=8> */
[----:B------:R-:W-:Y:S01]  /*13d0*/  LOP3.LUT R137, R7, 0x6a, R0, 0xfe, !PT ;  /* 0x0000006a07897812 */ /* 0x000fe200078efe00 */
[C---:B------:R-:W-:Y:S01]  /*13e0*/  IMAD R52, R5.reuse, R11, R52 ;  /* 0x0000000b05347224 */ /* 0x040fe200078e0234 */
[----:B------:R-:W-:Y:S01]  /*13f0*/  IABS R128, R141 ;  /* 0x0000008d00807213 */ /* 0x000fe20000000000 */
[C---:B------:R-:W-:Y:S01]  /*1400*/  IMAD R54, R5.reuse, R13, R54 ;  /* 0x0000000d05367224 */ /* 0x040fe200078e0236 */
[----:B------:R-:W-:Y:S01]  /*1410*/  IABS R124, R139 ;  /* 0x0000008b007c7213 */ /* 0x000fe20000000000 */
[----:B------:R-:W-:Y:S01]  /*1420*/  IMAD.MOV R17, RZ, RZ, -R17 ;  /* 0x000000ffff117224 */ /* 0x000fe200078e0a11 */
[----:B------:R-:W-:Y:S01]  /*1430*/  IABS R126, R137 ;  /* 0x00000089007e7213 */ /* 0x000fe20000000000 */
[----:B------:R-:W-:Y:S01]  /*1440*/  IMAD R60, R5, R9, R60 ;  /* 0x00000009053c7224 */ /* 0x000fe200078e023c */
[C-C-:B------:R-:W-:Y:S01]  /*1450*/  LOP3.LUT R135, R7.reuse, 0x6c, R0.reuse, 0xfe, !PT ;  /* 0x0000006c07877812 */ /* 0x140fe200078efe00 */
[C---:B------:R-:W-:Y:S01]  /*1460*/  IMAD.HI.U32 R11, R6.reuse, R62, RZ ;  /* 0x0000003e060b7227 */ /* 0x040fe200078e00ff */
[C-C-:B------:R-:W-:Y:S01]  /*1470*/  LOP3.LUT R133, R7.reuse, 0x6e, R0.reuse, 0xfe, !PT ;  /* 0x0000006e07857812 */ /* 0x140fe200078efe00 */
[----:B------:R-:W-:Y:S01]  /*1480*/  STL [R1+0x24c], R97 ;  /* 0x00024c6101007387 */ /* 0x000fe20000100800 */
[----:B------:R-:W-:Y:S01]  /*1490*/  IABS R132, R135 ;  /* 0x0000008700847213 */ /* 0x000fe20000000000 */
[C---:B------:R-:W-:Y:S01]  /*14a0*/  IMAD.HI.U32 R13, R6.reuse, R64, RZ ;  /* 0x00000040060d7227 */ /* 0x040fe200078e00ff */
[C-C-:B------:R-:W-:Y:S01]  /*14b0*/  LOP3.LUT R131, R7.reuse, 0x70, R0.reuse, 0xfe, !PT ;  /* 0x0000007007837812 */ /* 0x140fe200078efe00 */
[----:B------:R-:W-:Y:S01]  /*14c0*/  STL [R1+0x248], R95 ;  /* 0x0002485f01007387 */ /* 0x000fe20000100800 */
[----:B------:R-:W-:Y:S01]  /*14d0*/  IABS R130, R133 ;  /* 0x0000008500827213 */ /* 0x000fe20000000000 */
[C---:B------:R-:W-:Y:S01]  /*14e0*/  IMAD.HI.U32 R9, R6.reuse, R70, RZ ;  /* 0x0000004606097227 */ /* 0x040fe200078e00ff */
[----:B------:R-:W-:Y:S01]  /*14f0*/  LOP3.LUT R127, R7, 0x72, R0, 0xfe, !PT ;  /* 0x00000072077f7812 */ /* 0x000fe200078efe00 */
[----:B------:R4:W-:Y:S01]  /*1500*/  STL [R1+0x244], R168 ;  /* 0x000244a801007387 */ /* 0x0009e20000100800 */
[----:B------:R-:W-:Y:S01]  /*1510*/  IABS R134, R131 ;  /* 0x0000008300867213 */ /* 0x000fe20000000000 */
[C---:B------:R-:W-:Y:S01]  /*1520*/  IMAD R56, R5.reuse, R15, R56 ;  /* 0x0000000f05387224 */ /* 0x040fe200078e0238 */
[----:B------:R-:W-:Y:S01]  /*1530*/  IABS R136, R127 ;  /* 0x0000007f00887213 */ /* 0x000fe20000000000 */
[----:B------:R-:W-:Y:S01]  /*1540*/  IMAD R68, R5, R17, R68 ;  /* 0x0000001105447224 */ /* 0x000fe200078e0244 */
[--C-:B------:R-:W-:Y:S01]  /*1550*/  LOP3.LUT R115, R7, 0x7e, R0.reuse, 0xfe, !PT ;  /* 0x0000007e07737812 */ /* 0x100fe200078efe00 */
[C---:B------:R-:W-:Y:S01]  /*1560*/  IMAD.HI.U32 R15, R6.reuse, R66, RZ ;  /* 0x00000042060f7227 */ /* 0x040fe200078e00ff */
[C---:B------:R-:W-:Y:S01]  /*1570*/  ISETP.GT.U32.AND P0, PT, R5.reuse, R10, PT ;  /* 0x0000000a0500720c */ /* 0x040fe20003f04070 */
[----:B------:R4:W-:Y:S01]  /*1580*/  STL [R1+0x240], R170 ;  /* 0x000240aa01007387 */ /* 0x0009e20000100800 */
[----:B------:R-:W-:Y:S01]  /*1590*/  IABS R138, R115 ;  /* 0x00000073008a7213 */ /* 0x000fe20000000000 */
[----:B------:R-:W-:Y:S01]  /*15a0*/  IMAD.MOV R11, RZ, RZ, -R11 ;  /* 0x000000ffff0b7224 */ /* 0x000fe200078e0a0b */
[C---:B------:R-:W-:Y:S01]  /*15b0*/  ISETP.GT.U32.AND P4, PT, R5.reuse, R16, PT ;  /* 0x000000100500720c */ /* 0x040fe20003f84070 */
[----:B------:R-:W-:Y:S01]  /*15c0*/  IMAD.MOV R13, RZ, RZ, -R13 ;  /* 0x000000ffff0d7224 */ /* 0x000fe200078e0a0d */
[C---:B------:R-:W-:Y:S01]  /*15d0*/  ISETP.GT.U32.AND P5, PT, R5.reuse, R22, PT ;  /* 0x000000160500720c */ /* 0x040fe20003fa4070 */
[C---:B------:R-:W-:Y:S01]  /*15e0*/  IMAD.HI.U32 R17, R6.reuse, R80, RZ ;  /* 0x0000005006117227 */ /* 0x040fe200078e00ff */
[C---:B------:R-:W-:Y:S01]  /*15f0*/  ISETP.GT.U32.AND P1, PT, R5.reuse, R12, PT ;  /* 0x0000000c0500720c */ /* 0x040fe20003f24070 */
[----:B------:R-:W-:Y:S01]  /*1600*/  STL [R1+0x23c], R93 ;  /* 0x00023c5d01007387 */ /* 0x000fe20000100800 */
[C---:B------:R-:W-:Y:S01]  /*1610*/  ISETP.GT.U32.AND P6, PT, R5.reuse, R20, PT ;  /* 0x000000140500720c */ /* 0x040fe20003fc4070 */
[----:B------:R-:W-:Y:S01]  /*1620*/  IMAD.MOV R9, RZ, RZ, -R9 ;  /* 0x000000ffff097224 */ /* 0x000fe200078e0a09 */
[----:B------:R-:W-:Y:S01]  /*1630*/  ISETP.GT.U32.AND P2, PT, R5, R14, PT ;  /* 0x0000000e0500720c */ /* 0x000fe20003f44070 */
[----:B------:R-:W-:Y:S01]  /*1640*/  IMAD.MOV R15, RZ, RZ, -R15 ;  /* 0x000000ffff0f7224 */ /* 0x000fe200078e0a0f */
[----:B------:R-:W-:Y:S01]  /*1650*/  LOP3.LUT R121, R7, 0x76, R0, 0xfe, !PT ;  /* 0x0000007607797812 */ /* 0x000fe200078efe00 */
[----:B------:R-:W-:Y:S01]  /*1660*/  IMAD R62, R5, R11, R62 ;  /* 0x0000000b053e7224 */ /* 0x000fe200078e023e */
[----:B------:R-:W-:Y:S01]  /*1670*/  LOP3.LUT R125, R7, 0x74, R0, 0xfe, !PT ;  /* 0x00000074077d7812 */ /* 0x000fe200078efe00 */
[----:B------:R-:W-:Y:S01]  /*1680*/  IMAD R64, R5, R13, R64 ;  /* 0x0000000d05407224 */ /* 0x000fe200078e0240 */
[----:B------:R-:W-:Y:S01]  /*1690*/  IABS R142, R121 ;  /* 0x00000079008e7213 */ /* 0x000fe20000000000 */
[----:B------:R-:W-:Y:S01]  /*16a0*/  IMAD.MOV R17, RZ, RZ, -R17 ;  /* 0x000000ffff117224 */ /* 0x000fe200078e0a11 */
[----:B------:R-:W-:Y:S01]  /*16b0*/  LOP3.LUT R119, R7, 0x78, R0, 0xfe, !PT ;  /* 0x0000007807777812 */ /* 0x000fe200078efe00 */
[----:B------:R-:W-:Y:S01]  /*16c0*/  IMAD R70, R5, R9, R70 ;  /* 0x0000000905467224 */ /* 0x000fe200078e0246 */
[C-C-:B------:R-:W-:Y:S01]  /*16d0*/  LOP3.LUT R117, R7.reuse, 0x7a, R0.reuse, 0xfe, !PT ;  /* 0x0000007a07757812 */ /* 0x140fe200078efe00 */
[C---:B------:R-:W-:Y:S01]  /*16e0*/  IMAD.HI.U32 R11, R6.reuse, R72, RZ ;  /* 0x00000048060b7227 */ /* 0x040fe200078e00ff */
[----:B------:R-:W-:Y:S01]  /*16f0*/  LOP3.LUT R113, R7, 0x7c, R0, 0xfe, !PT ;  /* 0x0000007c07717812 */ /* 0x000fe200078efe00 */
[----:B------:R4:W-:Y:S01]  /*1700*/  STL [R1+0x238], R174 ;  /* 0x000238ae01007387 */ /* 0x0009e20000100800 */
[----:B------:R-:W-:Y:S01]  /*1710*/  IABS R144, R119 ;  /* 0x0000007700907213 */ /* 0x000fe20000000000 */
[C---:B------:R-:W-:Y:S01]  /*1720*/  IMAD.HI.U32 R13, R6.reuse, R74, RZ ;  /* 0x0000004a060d7227 */ /* 0x040fe200078e00ff */
[----:B------:R-:W-:Y:S01]  /*1730*/  IABS R146, R117 ;  /* 0x0000007500927213 */ /* 0x000fe20000000000 */
[----:B------:R-:W-:Y:S01]  /*1740*/  STL [R1+0x234], R175 ;  /* 0x000234af01007387 */ /* 0x000fe20000100800 */
[----:B------:R-:W-:Y:S01]  /*1750*/  IABS R140, R125 ;  /* 0x0000007d008c7213 */ /* 0x000fe20000000000 */
[----:B------:R-:W-:Y:S01]  /*1760*/  IMAD.HI.U32 R9, R6, R84, RZ ;  /* 0x0000005406097227 */ /* 0x000fe200078e00ff */
[----:B------:R-:W-:Y:S01]  /*1770*/  IABS R148, R113 ;  /* 0x0000007100947213 */ /* 0x000fe20000000000 */
[----:B------:R-:W-:Y:S02]  /*1780*/  STL [R1+0x230], R173 ;  /* 0x000230ad01007387 */ /* 0x000fe40000100800 */
[----:B------:R-:W-:-:S02]  /*1790*/  IMAD R66, R5, R15, R66 ;  /* 0x0000000f05427224 */ /* 0x000fc400078e0242 */
[----:B------:R-:W-:Y:S01]  /*17a0*/  IMAD R80, R5, R17, R80 ;  /* 0x0000001105507224 */ /* 0x000fe200078e0250 */
[----:B------:R4:W-:Y:S01]  /*17b0*/  STL [R1+0x22c], R90 ;  /* 0x00022c5a01007387 */ /* 0x0009e20000100800 */
[----:B------:R-:W-:-:S03]  /*17c0*/  IMAD.HI.U32 R15, R6, R76, RZ ;  /* 0x0000004c060f7227 */ /* 0x000fc600078e00ff */
[----:B------:R-:W-:Y:S01]  /*17d0*/  STL [R1+0x228], R171 ;  /* 0x000228ab01007387 */ /* 0x000fe20000100800 */
[----:B------:R-:W-:Y:S02]  /*17e0*/  IMAD.MOV R11, RZ, RZ, -R11 ;  /* 0x000000ffff0b7224 */ /* 0x000fe400078e0a0b */
[----:B------:R-:W-:Y:S01]  /*17f0*/  IMAD.MOV R13, RZ, RZ, -R13 ;  /* 0x000000ffff0d7224 */ /* 0x000fe200078e0a0d */
[----:B------:R-:W-:Y:S01]  /*1800*/  STL [R1+0x224], R169 ;  /* 0x000224a901007387 */ /* 0x000fe20000100800 */
[----:B------:R-:W-:-:S03]  /*1810*/  IMAD.HI.U32 R17, R6, R94, RZ ;  /* 0x0000005e06117227 */ /* 0x000fc600078e00ff */
[----:B------:R-:W-:Y:S01]  /*1820*/  STL [R1+0x220], R167 ;  /* 0x000220a701007387 */ /* 0x000fe20000100800 */
[----:B------:R-:W-:Y:S02]  /*1830*/  IMAD.MOV R9, RZ, RZ, -R9 ;  /* 0x000000ffff097224 */ /* 0x000fe400078e0a09 */
[----:B------:R-:W-:Y:S01]  /*1840*/  IMAD.MOV R15, RZ, RZ, -R15 ;  /* 0x000000ffff0f7224 */ /* 0x000fe200078e0a0f */
[----:B------:R-:W-:Y:S01]  /*1850*/  STL [R1+0x21c], R165 ;  /* 0x00021ca501007387 */ /* 0x000fe20000100800 */
[C---:B------:R-:W-:Y:S02]  /*1860*/  IMAD R72, R5.reuse, R11, R72 ;  /* 0x0000000b05487224 */ /* 0x040fe400078e0248 */
[C---:B------:R-:W-:Y:S01]  /*1870*/  IMAD R74, R5.reuse, R13, R74 ;  /* 0x0000000d054a7224 */ /* 0x040fe200078e024a */
[----:B------:R4:W-:Y:S01]  /*1880*/  STL [R1+0x218], R104 ;  /* 0x0002186801007387 */ /* 0x0009e20000100800 */
[----:B------:R-:W-:Y:S02]  /*1890*/  IMAD.MOV R17, RZ, RZ, -R17 ;  /* 0x000000ffff117224 */ /* 0x000fe400078e0a11 */
[----:B------:R-:W-:Y:S01]  /*18a0*/  IMAD R84, R5, R9, R84 ;  /* 0x0000000905547224 */ /* 0x000fe200078e0254 */
[----:B------:R-:W-:Y:S01]  /*18b0*/  STL [R1+0x214], R163 ;  /* 0x000214a301007387 */ /* 0x000fe20000100800 */
[----:B------:R-:W-:-:S03]  /*18c0*/  IMAD.HI.U32 R11, R6, R86, RZ ;  /* 0x00000056060b7227 */ /* 0x000fc600078e00ff */
[----:B------:R-:W-:Y:S01]  /*18d0*/  STL [R1+0x210], R161 ;  /* 0x000210a101007387 */ /* 0x000fe20000100800 */
[----:B------:R-:W-:-:S03]  /*18e0*/  IMAD.HI.U32 R13, R6, R88, RZ ;  /* 0x00000058060d7227 */ /* 0x000fc600078e00ff */
[----:B------:R4:W-:Y:S01]  /*18f0*/  STL [R1+0x20c], R106 ;  /* 0x00020c6a01007387 */ /* 0x0009e20000100800 */
[----:B------:R-:W-:-:S03]  /*1900*/  IMAD.HI.U32 R9, R6, R98, RZ ;  /* 0x0000006206097227 */ /* 0x000fc600078e00ff */
[----:B------:R-:W-:Y:S01]  /*1910*/  STL [R1+0x208], R159 ;  /* 0x0002089f01007387 */ /* 0x000fe20000100800 */
[C---:B------:R-:W-:Y:S02]  /*1920*/  IMAD R76, R5.reuse, R15, R76 ;  /* 0x0000000f054c7224 */ /* 0x040fe400078e024c */
[----:B------:R-:W-:Y:S01]  /*1930*/  IMAD R94, R5, R17, R94 ;  /* 0x00000011055e7224 */ /* 0x000fe200078e025e */
[----:B------:R-:W-:Y:S01]  /*1940*/  STL [R1+0x204], R155 ;  /* 0x0002049b01007387 */ /* 0x000fe20000100800 */
        /* <DEDUP_REMOVED lines=12> */
[----:B------:R-:W-:Y:S01]  /*1a10*/  STL [R1+0x1f0], R145 ;  /* 0x0001f09101007387 */ /* 0x000fe20000100800 */
[----:B------:R-:W-:Y:S02]  /*1a20*/  IMAD.MOV R17, RZ, RZ, -R17 ;  /* 0x000000ffff117224 */ /* 0x000fe400078e0a11 */
[----:B------:R-:W-:Y:S01]  /*1a30*/  IMAD R98, R5, R9, R98 ;  /* 0x0000000905627224 */ /* 0x000fe200078e0262 */
[----:B------:R-:W-:Y:S01]  /*1a40*/  STL [R1+0x1ec], R143 ;  /* 0x0001ec8f01007387 */ /* 0x000fe20000100800 */
[----:B------:R-:W-:-:S03]  /*1a50*/  IMAD.HI.U32 R11, R6, R100, RZ ;  /* 0x00000064060b7227 */ /* 0x000fc600078e00ff */
[----:B------:R-:W-:Y:S01]  /*1a60*/  STL [R1+0x1e8], R141 ;  /* 0x0001e88d01007387 */ /* 0x000fe20000100800 */
[----:B------:R-:W-:-:S03]  /*1a70*/  IMAD.HI.U32 R13, R6, R96, RZ ;  /* 0x00000060060d7227 */ /* 0x000fc600078e00ff */
[----:B------:R-:W-:Y:S01]  /*1a80*/  STL [R1+0x1e4], R139 ;  /* 0x0001e48b01007387 */ /* 0x000fe20000100800 */
        /* <DEDUP_REMOVED lines=10> */
[----:B------:R-:W-:Y:S02]  /*1b30*/  IMAD.MOV R17, RZ, RZ, -R9 ;  /* 0x000000ffff117224 */ /* 0x000fe400078e0a09 */
[----:B------:R-:W-:Y:S01]  /*1b40*/  IMAD.HI.U32 R9, R6, R116, RZ ;  /* 0x0000007406097227 */ /* 0x000fe200078e00ff */
[----:B------:R-:W-:Y:S03]  /*1b50*/  STL [R1+0x1d0], R127 ;  /* 0x0001d07f01007387 */ /* 0x000fe60000100800 */
[----:B------:R-:W-:Y:S01]  /*1b60*/  IMAD.MOV R15, RZ, RZ, -R15 ;  /* 0x000000ffff0f7224 */ /* 0x000fe200078e0a0f */
[----:B------:R-:W-:Y:S01]  /*1b70*/  STL [R1+0x1cc], R125 ;  /* 0x0001cc7d01007387 */ /* 0x000fe20000100800 */
[----:B------:R-:W-:-:S02]  /*1b80*/  IMAD R100, R5, R11, R100 ;  /* 0x0000000b05647224 */ /* 0x000fc400078e0264 */
[----:B------:R-:W-:Y:S01]  /*1b90*/  IMAD R96, R5, R13, R96 ;  /* 0x0000000d05607224 */ /* 0x000fe200078e0260 */
[----:B------:R-:W-:Y:S01]  /*1ba0*/  STL [R1+0x1b8], R115 ;  /* 0x0001b87301007387 */ /* 0x000fe20000100800 */
[----:B------:R-:W-:-:S03]  /*1bb0*/  IMAD.HI.U32 R11, R6, R112, RZ ;  /* 0x00000070060b7227 */ /* 0x000fc600078e00ff */
[----:B------:R-:W-:Y:S01]  /*1bc0*/  STL [R1+0x1c8], R121 ;  /* 0x0001c87901007387 */ /* 0x000fe20000100800 */
[----:B------:R-:W-:-:S03]  /*1bd0*/  IMAD.HI.U32 R13, R6, R114, RZ ;  /* 0x00000072060d7227 */ /* 0x000fc600078e00ff */
[----:B------:R-:W-:Y:S01]  /*1be0*/  STL [R1+0x1c4], R119 ;  /* 0x0001c47701007387 */ /* 0x000fe20000100800 */
[----:B------:R-:W-:Y:S02]  /*1bf0*/  IMAD.MOV R9, RZ, RZ, -R9 ;  /* 0x000000ffff097224 */ /* 0x000fe400078e0a09 */
[----:B------:R-:W-:Y:S01]  /*1c00*/  IMAD R102, R5, R15, R102 ;  /* 0x0000000f05667224 */ /* 0x000fe200078e0266 */
[----:B------:R-:W-:Y:S01]  /*1c10*/  STL [R1+0x1c0], R117 ;  /* 0x0001c07501007387 */ /* 0x000fe20000100800 */
[----:B------:R-:W-:-:S03]  /*1c20*/  IMAD.HI.U32 R15, R6, R118, RZ ;  /* 0x00000076060f7227 */ /* 0x000fc600078e00ff */
[----:B------:R-:W-:Y:S01]  /*1c30*/  STL [R1+0x1bc], R113 ;  /* 0x0001bc7101007387 */ /* 0x000fe20000100800 */
[----:B------:R-:W-:Y:S02]  /*1c40*/  IMAD.MOV R11, RZ, RZ, -R11 ;  /* 0x000000ffff0b7224 */ /* 0x000fe400078e0a0b */
[----:B------:R-:W-:Y:S02]  /*1c50*/  IMAD.MOV R13, RZ, RZ, -R13 ;  /* 0x000000ffff0d7224 */ /* 0x000fe400078e0a0d */
[----:B------:R-:W-:Y:S02]  /*1c60*/  IMAD R116, R5, R9, R116 ;  /* 0x0000000905747224 */ /* 0x000fe400078e0274 */
[----:B------:R-:W-:-:S04]  /*1c70*/  IMAD.HI.U32 R9, R6, R120, RZ ;  /* 0x0000007806097227 */ /* 0x000fc800078e00ff */
[----:B------:R-:W-:Y:S02]  /*1c80*/  IMAD.MOV R15, RZ, RZ, -R15 ;  /* 0x000000ffff0f7224 */ /* 0x000fe400078e0a0f */
[C---:B------:R-:W-:Y:S02]  /*1c90*/  IMAD R112, R5.reuse, R11, R112 ;  /* 0x0000000b05707224 */ /* 0x040fe400078e0270 */
[----:B------:R-:W-:Y:S02]  /*1ca0*/  IMAD R114, R5, R13, R114 ;  /* 0x0000000d05727224 */ /* 0x000fe400078e0272 */
[----:B------:R-:W-:-:S04]  /*1cb0*/  IMAD.HI.U32 R11, R6, R122, RZ ;  /* 0x0000007a060b7227 */ /* 0x000fc800078e00ff */
[----:B------:R-:W-:Y:S02]  /*1cc0*/  IMAD.MOV R13, RZ, RZ, -R9 ;  /* 0x000000ffff0d7224 */ /* 0x000fe400078e0a09 */
[----:B------:R-:W-:-:S04]  /*1cd0*/  IMAD.HI.U32 R9, R6, R128, RZ ;  /* 0x0000008006097227 */ /* 0x000fc800078e00ff */
[C---:B------:R-:W-:Y:S02]  /*1ce0*/  IMAD R118, R5.reuse, R15, R118 ;  /* 0x0000000f05767224 */ /* 0x040fe400078e0276 */
[----:B------:R-:W-:Y:S02]  /*1cf0*/  IMAD.MOV R15, RZ, RZ, -R11 ;  /* 0x000000ffff0f7224 */ /* 0x000fe400078e0a0b */
[----:B------:R-:W-:Y:S02]  /*1d00*/  IMAD R120, R5, R13, R120 ;  /* 0x0000000d05787224 */ /* 0x000fe400078e0278 */
[----:B------:R-:W-:-:S04]  /*1d10*/  IMAD.HI.U32 R11, R6, R124, RZ ;  /* 0x0000007c060b7227 */ /* 0x000fc800078e00ff */
[----:B------:R-:W-:-:S04]  /*1d20*/  IMAD.HI.U32 R13, R6, R126, RZ ;  /* 0x0000007e060d7227 */ /* 0x000fc800078e00ff */
[----:B------:R-:W-:Y:S02]  /*1d30*/  IMAD.MOV R9, RZ, RZ, -R9 ;  /* 0x000000ffff097224 */ /* 0x000fe400078e0a09 */
[----:B------:R-:W-:Y:S02]  /*1d40*/  IMAD.MOV R11, RZ, RZ, -R11 ;  /* 0x000000ffff0b7224 */ /* 0x000fe400078e0a0b */
[----:B------:R-:W-:Y:S02]  /*1d50*/  IMAD.MOV R13, RZ, RZ, -R13 ;  /* 0x000000ffff0d7224 */ /* 0x000fe400078e0a0d */
[----:B------:R-:W-:Y:S02]  /*1d60*/  IMAD R128, R5, R9, R128 ;  /* 0x0000000905807224 */ /* 0x000fe400078e0280 */
[----:B------:R-:W-:-:S04]  /*1d70*/  IMAD.HI.U32 R9, R6, R132, RZ ;  /* 0x0000008406097227 */ /* 0x000fc800078e00ff */
[C---:B------:R-:W-:Y:S02]  /*1d80*/  IMAD R124, R5.reuse, R11, R124 ;  /* 0x0000000b057c7224 */ /* 0x040fe400078e027c */
[----:B------:R-:W-:Y:S02]  /*1d90*/  IMAD R126, R5, R13, R126 ;  /* 0x0000000d057e7224 */ /* 0x000fe400078e027e */
[----:B------:R-:W-:-:S04]  /*1da0*/  IMAD.HI.U32 R11, R6, R130, RZ ;  /* 0x00000082060b7227 */ /* 0x000fc800078e00ff */
[----:B------:R-:W-:Y:S02]  /*1db0*/  IMAD.MOV R13, RZ, RZ, -R9 ;  /* 0x000000ffff0d7224 */ /* 0x000fe400078e0a09 */
[----:B------:R-:W-:-:S04]  /*1dc0*/  IMAD.HI.U32 R9, R6, R134, RZ ;  /* 0x0000008606097227 */ /* 0x000fc800078e00ff */
[----:B------:R-:W-:Y:S02]  /*1dd0*/  IMAD R122, R5, R15, R122 ;  /* 0x0000000f057a7224 */ /* 0x000fe400078e027a */
[----:B------:R-:W-:Y:S02]  /*1de0*/  IMAD.MOV R15, RZ, RZ, -R11 ;  /* 0x000000ffff0f7224 */ /* 0x000fe400078e0a0b */
[----:B------:R-:W-:-:S04]  /*1df0*/  IMAD.HI.U32 R11, R6, R136, RZ ;  /* 0x00000088060b7227 */ /* 0x000fc800078e00ff */
[----:B------:R-:W-:Y:S02]  /*1e00*/  IMAD.MOV R9, RZ, RZ, -R9 ;  /* 0x000000ffff097224 */ /* 0x000fe400078e0a09 */
[----:B------:R-:W-:Y:S02]  /*1e10*/  IMAD.MOV R11, RZ, RZ, -R11 ;  /* 0x000000ffff0b7224 */ /* 0x000fe400078e0a0b */
[----:B------:R-:W-:Y:S02]  /*1e20*/  IMAD R134, R5, R9, R134 ;  /* 0x0000000905867224 */ /* 0x000fe400078e0286 */
[----:B------:R-:W-:-:S04]  /*1e30*/  IMAD.HI.U32 R9, R6, R138, RZ ;  /* 0x0000008a06097227 */ /* 0x000fc800078e00ff */
[C---:B------:R-:W-:Y:S02]  /*1e40*/  IMAD R136, R5.reuse, R11, R136 ;  /* 0x0000000b05887224 */ /* 0x040fe400078e0288 */
[----:B------:R-:W-:Y:S02]  /*1e50*/  IMAD.MOV R11, RZ, RZ, -R9 ;  /* 0x000000ffff0b7224 */ /* 0x000fe400078e0a09 */
[--C-:B------:R-:W-:Y:S01]  /*1e60*/  @!P0 IMAD.IADD R10, R10, 0x1, -R5.reuse ;  /* 0x000000010a0a8824 */ /* 0x100fe200078e0a05 */
[C---:B------:R-:W-:Y:S01]  /*1e70*/  ISETP.GT.U32.AND P0, PT, R5.reuse, R26, PT ;  /* 0x0000001a0500720c */ /* 0x040fe20003f04070 */
[C---:B------:R-:W-:Y:S02]  /*1e80*/  IMAD R138, R5.reuse, R11, R138 ;  /* 0x0000000b058a7224 */ /* 0x040fe400078e028a */
[--C-:B------:R-:W-:Y:S01]  /*1e90*/  @!P4 IMAD.IADD R16, R16, 0x1, -R5.reuse ;  /* 0x000000011010c824 */ /* 0x100fe200078e0a05 */
[C---:B------:R-:W-:Y:S01]  /*1ea0*/  ISETP.GT.U32.AND P4, PT, R5.reuse, R32, PT ;  /* 0x000000200500720c */ /* 0x040fe20003f84070 */
        /* <DEDUP_REMOVED lines=8> */
[----:B------:R-:W-:Y:S01]  /*1f30*/  @!P0 IMAD.IADD R26, R26, 0x1, -R5 ;  /* 0x000000011a1a8824 */ /* 0x000fe200078e0a05 */
[C---:B------:R-:W-:Y:S01]  /*1f40*/  ISETP.GT.U32.AND P0, PT, R5.reuse, R12, PT ;  /* 0x0000000c0500720c */ /* 0x040fe20003f04070 */
[----:B------:R-:W-:-:S02]  /*1f50*/  IMAD R110, R5, R17, R110 ;  /* 0x00000011056e7224 */ /* 0x000fc400078e026e */
        /* <DEDUP_REMOVED lines=12> */
[----:B------:R-:W-:Y:S01]  /*2020*/  IMAD.HI.U32 R7, R6, R142, RZ ;  /* 0x0000008e06077227 */ /* 0x000fe200078e00ff */
[----:B------:R-:W-:-:S03]  /*2030*/  ISETP.GT.U32.AND P2, PT, R5, R16, PT ;  /* 0x000000100500720c */ /* 0x000fc60003f44070 */
        /* <DEDUP_REMOVED lines=31> */
[----:B------:R-:W-:Y:S01]  /*2230*/  ISETP.GT.U32.AND P4, PT, R5, R60, PT ;  /* 0x0000003c0500720c */ /* 0x000fe20003f84070 */
[----:B------:R-:W-:-:S02]  /*2240*/  @!P5 IMAD.IADD R50, R50, 0x1, -R5 ;  /* 0x000000013232d824 */ /* 0x000fc400078e0a05 */
[--C-:B------:R-:W-:Y:S01]  /*2250*/  @!P6 IMAD.IADD R48, R48, 0x1, -R5.reuse ;  /* 0x000000013030e824 */ /* 0x100fe200078e0a05 */
[C---:B------:R-:W-:Y:S01]  /*2260*/  ISETP.GT.U32.AND P6, PT, R5.reuse, R36, PT ;  /* 0x000000240500720c */ /* 0x040fe20003fc4070 */
[--C-:B------:R-:W-:Y:S01]  /*2270*/  @!P1 IMAD.IADD R44, R44, 0x1, -R5.reuse ;  /* 0x000000012c2c9824 */ /* 0x100fe200078e0a05 */
[C---:B------:R-:W-:Y:S01]  /*2280*/  ISETP.GT.U32.AND P1, PT, R5.reuse, R56, PT ;  /* 0x000000380500720c */ /* 0x040fe20003f24070 */
[--C-:B------:R-:W-:Y:S02]  /*2290*/  @!P0 IMAD.IADD R54, R54, 0x1, -R5.reuse ;  /* 0x0000000136368824 */ /* 0x100fe400078e0a05 */
[--C-:B------:R-:W-:Y:S01]  /*22a0*/  @!P2 IMAD.IADD R46, R46, 0x1, -R5.reuse ;  /* 0x000000012e2ea824 */ /* 0x100fe200078e0a05 */
[C---:B------:R-:W-:Y:S01]  /*22b0*/  ISETP.GT.U32.AND P0, PT, R5.reuse, R44, PT ;  /* 0x0000002c0500720c */ /* 0x040fe20003f04070 */
[--C-:B------:R-:W-:Y:S01]  /*22c0*/  @!P3 IMAD.IADD R38, R38, 0x1, -R5.reuse ;  /* 0x000000012626b824 */ /* 0x100fe200078e0a05 */
[C---:B------:R-:W-:Y:S01]  /*22d0*/  ISETP.GT.U32.AND P3, PT, R5.reuse, R52, PT ;  /* 0x000000340500720c */ /* 0x040fe20003f64070 */
[--C-:B------:R-:W-:Y:S01]  /*22e0*/  @!P4 IMAD.IADD R60, R60, 0x1, -R5.reuse ;  /* 0x000000013c3cc824 */ /* 0x100fe200078e0a05 */
[C---:B------:R-:W-:Y:S01]  /*22f0*/  ISETP.GT.U32.AND P4, PT, R5.reuse, R48, PT ;  /* 0x000000300500720c */ /* 0x040fe20003f84070 */
[C---:B------:R-:W-:Y:S01]  /*2300*/  IMAD R132, R5.reuse, R13, R132 ;  /* 0x0000000d05847224 */ /* 0x040fe200078e0284 */
[C---:B------:R-:W-:Y:S01]  /*2310*/  ISETP.GT.U32.AND P5, PT, R5.reuse, R38, PT ;  /* 0x000000260500720c */ /* 0x040fe20003fa4070 */
[--C-:B------:R-:W-:Y:S01]  /*2320*/  @!P6 IMAD.IADD R36, R36, 0x1, -R5.reuse ;  /* 0x000000012424e824 */ /* 0x100fe200078e0a05 */
[C---:B------:R-:W-:Y:S01]  /*2330*/  ISETP.GT.U32.AND P2, PT, R5.reuse, R58, PT ;  /* 0x0000003a0500720c */ /* 0x040fe20003f44070 */
[----:B------:R-:W-:Y:S01]  /*2340*/  @!P1 IMAD.IADD R56, R56, 0x1, -R5 ;  /* 0x0000000138389824 */ /* 0x000fe200078e0a05 */
[----:B------:R-:W-:Y:S01]  /*2350*/  ISETP.GT.U32.AND P1, PT, R5, R46, PT ;  /* 0x0000002e0500720c */ /* 0x000fe20003f24070 */
[----:B------:R-:W-:-:S02]  /*2360*/  IMAD.MOV R9, RZ, RZ, -R7 ;  /* 0x000000ffff097224 */ /* 0x000fc400078e0a07 */
        /* <DEDUP_REMOVED lines=108> */
[----:B------:R-:W-:Y:S01]  /*2a30*/  ISETP.GT.U32.AND P4, PT, R5, R116, PT ;  /* 0x000000740500720c */ /* 0x000fe20003f84070 */
[----:B------:R-:W-:-:S04]  /*2a40*/  IMAD.HI.U32 R7, R6, R144, RZ ;  /* 0x0000009006077227 */ /* 0x000fc800078e00ff */
[----:B------:R-:W-:Y:S01]  /*2a50*/  @!P3 IMAD.IADD R100, R100, 0x1, -R5 ;  /* 0x000000016464b824 */ /* 0x000fe200078e0a05 */
[----:B------:R-:W-:Y:S01]  /*2a60*/  ISETP.GT.U32.AND P3, PT, R5, R114, PT ;  /* 0x000000720500720c */ /* 0x000fe20003f64070 */
[----:B------:R-:W-:-:S04]  /*2a70*/  IMAD.HI.U32 R9, R6, R146, RZ ;  /* 0x0000009206097227 */ /* 0x000fc800078e00ff */
        /* <DEDUP_REMOVED lines=10> */
[----:B------:R-:W-:Y:S01]  /*2b20*/  @!P5 IMAD.IADD R118, R118, 0x1, -R5 ;  /* 0x000000017676d824 */ /* 0x000fe200078e0a05 */
[C---:B------:R-:W-:Y:S01]  /*2b30*/  ISETP.GT.U32.AND P5, PT, R5.reuse, R130, PT ;  /* 0x000000820500720c */ /* 0x040fe20003fa4070 */
[----:B------:R-:W-:Y:S02]  /*2b40*/  IMAD.MOV R7, RZ, RZ, -R7 ;  /* 0x000000ffff077224 */ /* 0x000fe400078e0a07 */
[----:B------:R-:W-:Y:S02]  /*2b50*/  IMAD.MOV R9, RZ, RZ, -R9 ;  /* 0x000000ffff097224 */ /* 0x000fe400078e0a09 */
[----:B------:R-:W-:Y:S02]  /*2b60*/  IMAD.MOV R6, RZ, RZ, -R6 ;  /* 0x000000ffff067224 */ /* 0x000fe400078e0a06 */
[C---:B------:R-:W-:Y:S01]  /*2b70*/  IMAD R144, R5.reuse, R7, R144 ;  /* 0x0000000705907224 */ /* 0x040fe200078e0290 */
[----:B------:R-:W-:Y:S01]  /*2b80*/  SHF.R.S32.HI R7, RZ, 0x7, R184 ;  /* 0x00000007ff077819 */ /* 0x000fe200000114b8 */
[----:B------:R-:W-:-:S02]  /*2b90*/  IMAD R146, R5, R9, R146 ;  /* 0x0000000905927224 */ /* 0x000fc400078e0292 */
[----:B------:R-:W-:Y:S01]  /*2ba0*/  IMAD R89, R8, 0x80, R91 ;  /* 0x0000008008597824 */ /* 0x000fe200078e025b */
[----:B------:R-:W-:Y:S01]  /*2bb0*/  SGXT R7, R7, 0x1 ;  /* 0x000000010707781a */ /* 0x000fe20000000200 */
[--C-:B------:R-:W-:Y:S01]  /*2bc0*/  @!P6 IMAD.IADD R120, R120, 0x1, -R5.reuse ;  /* 0x000000017878e824 */ /* 0x100fe200078e0a05 */
[C---:B------:R-:W-:Y:S01]  /*2bd0*/  ISETP.GT.U32.AND P6, PT, R5.reuse, R134, PT ;  /* 0x000000860500720c */ /* 0x040fe20003fc4070 */
[C---:B------:R-:W-:Y:S01]  /*2be0*/  IMAD R148, R5.reuse, R6, R148 ;  /* 0x0000000605947224 */ /* 0x040fe200078e0294 */
[----:B------:R-:W-:Y:S01]  /*2bf0*/  IABS R6, R89 ;  /* 0x0000005900067213 */ /* 0x000fe20000000000 */
        /* <DEDUP_REMOVED lines=8> */
[----:B------:R-:W-:Y:S01]  /*2c80*/  IMAD.HI.U32 R3, R3, R6, RZ ;  /* 0x0000000603037227 */ /* 0x000fe200078e00ff */
[----:B------:R-:W-:Y:S01]  /*2c90*/  LOP3.LUT R206, R206, 0x90, R7, 0x78, !PT ;  /* 0x00000090cece7812 */ /* 0x000fe200078e7807 */
[----:B------:R4:W-:Y:S02]  /*2ca0*/  STL [R1+0x26c], R89 ;  /* 0x00026c5901007387 */ /* 0x0009e40000100800 */
[----:B------:R-:W-:-:S02]  /*2cb0*/  IMAD.MOV R13, RZ, RZ, -R13 ;  /* 0x000000ffff0d7224 */ /* 0x000fc400078e0a0d */
[----:B------:R-:W-:Y:S02]  /*2cc0*/  IMAD.MOV R3, RZ, RZ, -R3 ;  /* 0x000000ffff037224 */ /* 0x000fe400078e0a03 */
[--C-:B------:R-:W-:Y:S02]  /*2cd0*/  @!P6 IMAD.IADD R134, R134, 0x1, -R5.reuse ;  /* 0x000000018686e824 */ /* 0x100fe400078e0a05 */
[C---:B------:R-:W-:Y:S02]  /*2ce0*/  IMAD R140, R5.reuse, R13, R140 ;  /* 0x0000000d058c7224 */ /* 0x040fe400078e028c */
[----:B------:R-:W-:Y:S02]  /*2cf0*/  IMAD R3, R4, R3, R6 ;  /* 0x0000000304037224 */ /* 0x000fe400078e0206 */
        /* <DEDUP_REMOVED lines=8> */
[----:B---3--:R-:W-:Y:S01]  /*2d80*/  VIADD R8, R18, 0x7f ;  /* 0x0000007f12087836 */ /* 0x008fe20000000000 */
[----:B------:R-:W-:Y:S01]  /*2d90*/  ISETP.GT.U32.AND P6, PT, R5, R128, PT ;  /* 0x000000800500720c */ /* 0x000fe20003fc4070 */
[----:B------:R-:W-:-:S02]  /*2da0*/  IMAD.SHL.U32 R6, R184, 0x10, RZ ;  /* 0x00000010b8067824 */ /* 0x000fc400078e00ff */
        /* <DEDUP_REMOVED lines=8> */
[----:B------:R-:W-:Y:S01]  /*2e30*/  @!P5 IMAD.IADD R3, R3, 0x1, -R4 ;  /* 0x000000010303d824 */ /* 0x000fe200078e0a04 */
[----:B------:R-:W-:Y:S01]  /*2e40*/  LOP3.LUT R9, R6, 0x70, RZ, 0xc0, !PT ;  /* 0x0000007006097812 */ /* 0x000fe200078ec0ff */
[--C-:B------:R-:W-:Y:S01]  /*2e50*/  @!P6 IMAD.IADD R128, R128, 0x1, -R5.reuse ;  /* 0x000000018080e824 */ /* 0x100fe200078e0a05 */
[----:B------:R-:W4:Y:S01]  /*2e60*/  LDC.64 R6, c[0x0][0x238] ;  /* 0x00008e00ff067b82 */ /* 0x000f220000000a00 */
[C---:B------:R-:W-:Y:S01]  /*2e70*/  ISETP.GT.U32.AND P6, PT, R5.reuse, R146, PT ;  /* 0x000000920500720c */ /* 0x040fe20003fc4070 */
[----:B------:R-:W-:Y:S01]  /*2e80*/  IMAD.MOV.U32 R184, RZ, RZ, R88 ;  /* 0x000000ffffb87224 */ /* 0x000fe200078e0058 */
[----:B------:R-:W-:Y:S01]  /*2e90*/  ISETP.GT.U32.AND P5, PT, R4, R3, PT ;  /* 0x000000030400720c */ /* 0x000fe20003fa4070 */
[--C-:B------:R-:W-:Y:S01]  /*2ea0*/  @!P2 IMAD.IADD R98, R98, 0x1, -R5.reuse ;  /* 0x000000016262a824 */ /* 0x100fe200078e0a05 */
[----:B------:R-:W-:Y:S01]  /*2eb0*/  ISETP.GT.U32.AND P2, PT, R5, R112, PT ;  /* 0x000000700500720c */ /* 0x000fe20003f44070 */
[--C-:B------:R-:W-:Y:S01]  /*2ec0*/  @!P3 IMAD.IADD R144, R144, 0x1, -R5.reuse ;  /* 0x000000019090b824 */ /* 0x100fe200078e0a05 */
[----:B------:R-:W-:Y:S01]  /*2ed0*/  ISETP.GE.AND P3, PT, R182, RZ, PT ;  /* 0x000000ffb600720c */ /* 0x000fe20003f66270 */
[--C-:B------:R-:W-:Y:S01]  /*2ee0*/  @!P4 IMAD.IADD R148, R148, 0x1, -R5.reuse ;  /* 0x000000019494c824 */ /* 0x100fe200078e0a05 */
[----:B------:R-:W-:Y:S01]  /*2ef0*/  ISETP.GE.AND P4, PT, R183, RZ, PT ;  /* 0x000000ffb700720c */ /* 0x000fe20003f86270 */
[----:B------:R-:W-:Y:S01]  /*2f00*/  @!P1 IMAD.IADD R126, R126, 0x1, -R5 ;  /* 0x000000017e7e9824 */ /* 0x000fe200078e0a05 */
[----:B------:R-:W-:Y:S01]  /*2f10*/  ISETP.GT.U32.AND P1, PT, R5, R140, PT ;  /* 0x0000008c0500720c */ /* 0x000fe20003f24070 */
[----:B------:R-:W-:-:S02]  /*2f20*/  IMAD.MOV.U32 R186, RZ, RZ, R92 ;  /* 0x000000ffffba7224 */ /* 0x000fc400078e005c */
[--C-:B------:R-:W-:Y:S01]  /*2f30*/  @!P6 IMAD.IADD R146, R146, 0x1, -R5.reuse ;  /* 0x000000019292e824 */ /* 0x100fe200078e0a05 */
[----:B------:R-:W-:Y:S01]  /*2f40*/  ISETP.GE.AND P6, PT, R180, RZ, PT ;  /* 0x000000ffb400720c */ /* 0x000fe20003fc6270 */
[----:B------:R-:W-:Y:S01]  /*2f50*/  @!P5 IMAD.IADD R3, R3, 0x1, -R4 ;  /* 0x000000010303d824 */ /* 0x000fe200078e0a04 */
[----:B------:R-:W-:Y:S01]  /*2f60*/  ISETP.GE.AND P5, PT, R179, RZ, PT ;  /* 0x000000ffb300720c */ /* 0x000fe20003fa6270 */
[----:B-1----:R-:W-:Y:S02]  /*2f70*/  IMAD.MOV.U32 R180, RZ, RZ, R84 ;  /* 0x000000ffffb47224 */ /* 0x002fe400078e0054 */
[----:B------:R-:W-:Y:S01]  /*2f80*/  @!P3 IMAD.MOV R12, RZ, RZ, -R12 ;  /* 0x000000ffff0cb224 */ /* 0x000fe200078e0a0c */
[----:B------:R-:W-:Y:S01]  /*2f90*/  ISETP.GE.AND P3, PT, R177, RZ, PT ;  /* 0x000000ffb100720c */ /* 0x000fe20003f66270 */
[----:B------:R-:W-:Y:S01]  /*2fa0*/  @!P4 IMAD.MOV R10, RZ, RZ, -R10 ;  /* 0x000000ffff0ac224 */ /* 0x000fe200078e0a0a */
[----:B------:R-:W-:Y:S01]  /*2fb0*/  ISETP.GE.AND P4, PT, R178, RZ, PT ;  /* 0x000000ffb200720c */ /* 0x000fe20003f86270 */
[----:B------:R-:W-:Y:S01]  /*2fc0*/  @!P1 IMAD.IADD R140, R140, 0x1, -R5 ;  /* 0x000000018c8c9824 */ /* 0x000fe200078e0a05 */
[----:B------:R-:W-:Y:S01]  /*2fd0*/  ISETP.GT.AND P1, PT, R8, 0x7f, PT ;  /* 0x0000007f0800780c */ /* 0x000fe20003f24270 */
[----:B--2---:R-:W-:-:S02]  /*2fe0*/  IMAD.MOV.U32 R178, RZ, RZ, R80 ;  /* 0x000000ffffb27224 */ /* 0x004fc400078e0050 */
[----:B------:R-:W-:Y:S01]  /*2ff0*/  @!P2 IMAD.IADD R112, R112, 0x1, -R5 ;  /* 0x000000017070a824 */ /* 0x000fe200078e0a05 */
[----:B------:R-:W-:Y:S01]  /*3000*/  SEL R4, RZ, 0x4, !P1 ;  /* 0x00000004ff047807 */ /* 0x000fe20004800000 */
[----:B------:R-:W-:Y:S01]  /*3010*/  @!P5 IMAD.MOV R22, RZ, RZ, -R22 ;  /* 0x000000ffff16d224 */ /* 0x000fe200078e0a16 */
[----:B------:R-:W-:Y:S01]  /*3020*/  ISETP.GE.AND P1, PT, R129, RZ, PT ;  /* 0x000000ff8100720c */ /* 0x000fe20003f26270 */
[----:B----4-:R-:W-:Y:S01]  /*3030*/  IMAD R129, R0, R6, RZ ;  /* 0x0000000600817224 */ /* 0x010fe200078e02ff */
[----:B------:R-:W-:Y:S01]  /*3040*/  ISETP.GE.AND P5, PT, R176, RZ, PT ;  /* 0x000000ffb000720c */ /* 0x000fe20003fa6270 */
[----:B------:R-:W-:Y:S01]  /*3050*/  @!P3 IMAD.MOV R24, RZ, RZ, -R24 ;  /* 0x000000ffff18b224 */ /* 0x000fe200078e0a18 */
[----:B------:R-:W-:Y:S01]  /*3060*/  ISETP.GE.AND P3, PT, R123, RZ, PT ;  /* 0x000000ff7b00720c */ /* 0x000fe20003f66270 */
[----:B------:R-:W-:Y:S01]  /*3070*/  @!P4 IMAD.MOV R20, RZ, RZ, -R20 ;  /* 0x000000ffff14c224 */ /* 0x000fe200078e0a14 */
[----:B------:R-:W-:Y:S01]  /*3080*/  ISETP.GE.AND P4, PT, R172, RZ, PT ;  /* 0x000000ffac00720c */ /* 0x000fe20003f86270 */
[----:B------:R-:W-:Y:S01]  /*3090*/  IMAD.MOV.U32 R172, RZ, RZ, R68 ;  /* 0x000000ffffac7224 */ /* 0x000fe200078e0044 */
[----:B------:R-:W-:Y:S01]  /*30a0*/  ISETP.GT.U32.AND P2, PT, R5, R124, PT ;  /* 0x0000007c0500720c */ /* 0x000fe20003f44070 */
[----:B------:R-:W-:Y:S01]  /*30b0*/  IMAD.MOV.U32 R176, RZ, RZ, R76 ;  /* 0x000000ffffb07224 */ /* 0x000fe200078e004c */
[----:B------:R-:W-:Y:S01]  /*30c0*/  STL [R1+0x78], R129 ;  /* 0x0000788101007387 */ /* 0x000fe20000100800 */
[----:B------:R-:W-:-:S02]  /*30d0*/  IMAD R123, R6, 0x2, R129 ;  /* 0x00000002067b7824 */ /* 0x000fc400078e0281 */
[----:B------:R-:W-:Y:S01]  /*30e0*/  @!P1 IMAD.MOV R26, RZ, RZ, -R26 ;  /* 0x000000ffff1a9224 */ /* 0x000fe200078e0a1a */
[----:B------:R-:W-:Y:S01]  /*30f0*/  ISETP.GE.AND P1, PT, R111, RZ, PT ;  /* 0x000000ff6f00720c */ /* 0x000fe20003f26270 */
[----:B------:R-:W-:Y:S01]  /*3100*/  @!P5 IMAD.MOV R28, RZ, RZ, -R28 ;  /* 0x000000ffff1cd224 */ /* 0x000fe200078e0a1c */
[----:B------:R-:W-:Y:S01]  /*3110*/  ISETP.GE.AND P5, PT, R166, RZ, PT ;  /* 0x000000ffa600720c */ /* 0x000fe20003fa6270 */
[----:B------:R-:W-:Y:S01]  /*3120*/  @!P3 IMAD.MOV R32, RZ, RZ, -R32 ;  /* 0x000000ffff20b224 */ /* 0x000fe200078e0a20 */
[----:B------:R-:W-:Y:S01]  /*3130*/  ISETP.GE.AND P3, PT, R109, RZ, PT ;  /* 0x000000ff6d00720c */ /* 0x000fe20003f66270 */
[----:B------:R-:W-:Y:S01]  /*3140*/  @!P4 IMAD.MOV R30, RZ, RZ, -R30 ;  /* 0x000000ffff1ec224 */ /* 0x000fe200078e0a1e */
[----:B------:R-:W-:Y:S01]  /*3150*/  ISETP.GE.AND P4, PT, R164, RZ, PT ;  /* 0x000000ffa400720c */ /* 0x000fe20003f86270 */
[----:B------:R-:W-:Y:S01]  /*3160*/  IMAD.MOV.U32 R164, RZ, RZ, R60 ;  /* 0x000000ffffa47224 */ /* 0x000fe200078e003c */
[----:B------:R-:W-:Y:S01]  /*3170*/  STL [R1+0x74], R123 ;  /* 0x0000747b01007387 */ /* 0x000fe20000100800 */
[----:B------:R-:W-:-:S02]  /*3180*/  IMAD.MOV.U32 R166, RZ, RZ, R62 ;  /* 0x000000ffffa67224 */ /* 0x000fc400078e003e */
[----:B------:R-:W-:Y:S02]  /*3190*/  IMAD R111, R6, 0x2, R123 ;  /* 0x00000002066f7824 */ /* 0x000fe400078e027b */
        /* <DEDUP_REMOVED lines=16> */
[----:B------:R-:W-:Y:S01]  /*32a0*/  IMAD.MOV.U32 R150, RZ, RZ, R48 ;  /* 0x000000ffff967224 */ /* 0x000fe200078e0030 */
[----:B------:R-:W-:Y:S01]  /*32b0*/  STL [R1+0x6c], R109 ;  /* 0x00006c6d01007387 */ /* 0x000fe20000100800 */
[----:B------:R-:W-:Y:S01]  /*32c0*/  @!P4 IMAD.MOV R42, RZ, RZ, -R42 ;  /* 0x000000ffff2ac224 */ /* 0x000fe200078e0a2a */
[----:B------:R-:W-:Y:S01]  /*32d0*/  ISETP.GE.AND P4, PT, R152, RZ, PT ;  /* 0x000000ff9800720c */ /* 0x000fe20003f86270 */
[----:B------:R-:W-:Y:S01]  /*32e0*/  @!P3 IMAD.MOV R150, RZ, RZ, -R150 ;  /* 0x000000ffff96b224 */ /* 0x000fe200078e0a96 */
[----:B------:R-:W-:Y:S01]  /*32f0*/  ISETP.GE.AND P3, PT, R101, RZ, PT ;  /* 0x000000ff6500720c */ /* 0x000fe20003f66270 */
[----:B------:R-:W-:-:S02]  /*3300*/  IMAD.MOV.U32 R152, RZ, RZ, R50 ;  /* 0x000000ffff987224 */ /* 0x000fc400078e0032 */
[----:B------:R-:W-:Y:S02]  /*3310*/  IMAD.MOV.U32 R188, RZ, RZ, R94 ;  /* 0x000000ffffbc7224 */ /* 0x000fe400078e005e */
[----:B------:R-:W-:Y:S01]  /*3320*/  @!P1 IMAD.MOV R152, RZ, RZ, -R152 ;  /* 0x000000ffff989224 */ /* 0x000fe200078e0a98 */
[----:B------:R-:W-:Y:S01]  /*3330*/  ISETP.GE.AND P1, PT, R99, RZ, PT ;  /* 0x000000ff6300720c */ /* 0x000fe20003f26270 */
[----:B------:R-:W-:Y:S01]  /*3340*/  @!P5 IMAD.MOV R154, RZ, RZ, -R154 ;  /* 0x000000ffff9ad224 */ /* 0x000fe200078e0a9a */
[----:B------:R-:W-:Y:S01]  /*3350*/  ISETP.GE.AND P5, PT, R160, RZ, PT ;  /* 0x000000ffa000720c */ /* 0x000fe20003fa6270 */
[----:B------:R-:W-:Y:S02]  /*3360*/  IMAD.MOV.U32 R160, RZ, RZ, R56 ;  /* 0x000000ffffa07224 */ /* 0x000fe400078e0038 */
[----:B------:R-:W-:Y:S01]  /*3370*/  @!P4 IMAD.MOV R158, RZ, RZ, -R158 ;  /* 0x000000ffff9ec224 */ /* 0x000fe200078e0a9e */
[----:B------:R-:W-:Y:S01]  /*3380*/  ISETP.GE.AND P4, PT, R162, RZ, PT ;  /* 0x000000ffa200720c */ /* 0x000fe20003f86270 */
[----:B------:R-:W-:Y:S01]  /*3390*/  @!P3 IMAD.MOV R160, RZ, RZ, -R160 ;  /* 0x000000ffffa0b224 */ /* 0x000fe200078e0aa0 */
[----:B------:R-:W-:Y:S01]  /*33a0*/  ISETP.GE.AND P3, PT, R97, RZ, PT ;  /* 0x000000ff6100720c */ /* 0x000fe20003f66270 */
        /* <DEDUP_REMOVED lines=22> */
[----:B------:R-:W-:Y:S01]  /*3510*/  @!P3 IMAD.MOV R72, RZ, RZ, -R72 ;  /* 0x000000ffff48b224 */ /* 0x000fe200078e0a48 */
[----:B------:R-:W-:Y:S01]  /*3520*/  ISETP.GE.AND P3, PT, R90, RZ, PT ;  /* 0x000000ff5a00720c */ /* 0x000fe20003f66270 */
[----:B------:R-:W-:-:S02]  /*3530*/  IMAD R103, R6, 0x2, R105 ;  /* 0x0000000206677824 */ /* 0x000fc400078e0269 */
[----:B------:R-:W-:Y:S01]  /*3540*/  @!P2 IMAD.IADD R124, R124, 0x1, -R5 ;  /* 0x000000017c7ca824 */ /* 0x000fe200078e0a05 */
[C---:B------:R-:W-:Y:S01]  /*3550*/  ISETP.GT.U32.AND P2, PT, R5.reuse, R142, PT ;  /* 0x0000008e0500720c */ /* 0x040fe20003f44070 */
[----:B------:R-:W-:Y:S01]  /*3560*/  IMAD R101, R6, 0x2, R103 ;  /* 0x0000000206657824 */ /* 0x000fe200078e0267 */
[----:B------:R-:W-:Y:S01]  /*3570*/  STL [R1+0x9c], R103 ;  /* 0x00009c6701007387 */ /* 0x000fe20000100800 */
[----:B------:R-:W-:Y:S01]  /*3580*/  @!P0 IMAD.IADD R108, R108, 0x1, -R5 ;  /* 0x000000016c6c8824 */ /* 0x000fe200078e0a05 */
[----:B------:R-:W-:Y:S01]  /*3590*/  ISETP.GT.U32.AND P0, PT, R5, R122, PT ;  /* 0x0000007a0500720c */ /* 0x000fe20003f04070 */
        /* <DEDUP_REMOVED lines=9> */
[----:B------:R-:W-:Y:S02]  /*3630*/  IMAD.MOV.U32 R196, RZ, RZ, R102 ;  /* 0x000000ffffc47224 */ /* 0x000fe400078e0066 */
        /* <DEDUP_REMOVED lines=9> */
[----:B------:R-:W-:Y:S01]  /*36d0*/  IMAD R97, R6, 0x2, R99 ;  /* 0x0000000206617824 */ /* 0x000fe200078e0263 */
[----:B------:R-:W-:Y:S01]  /*36e0*/  STL [R1+0xa4], R99 ;  /* 0x0000a46301007387 */ /* 0x000fe20000100800 */
[----:B------:R-:W-:Y:S01]  /*36f0*/  @!P2 IMAD.IADD R142, R142, 0x1, -R5 ;  /* 0x000000018e8ea824 */ /* 0x000fe200078e0a05 */
[----:B------:R-:W-:Y:S01]  /*3700*/  ISETP.GT.U32.AND P2, PT, R5, R132, PT ;  /* 0x000000840500720c */ /* 0x000fe20003f44070 */
[----:B------:R-:W-:Y:S01]  /*3710*/  IMAD R95, R6, 0x2, R97 ;  /* 0x00000002065f7824 */ /* 0x000fe200078e0261 */
[----:B------:R-:W-:Y:S01]  /*3720*/  STL [R1+0xa8], R97 ;  /* 0x0000a86101007387 */ /* 0x000fe20000100800 */
[----:B------:R-:W-:Y:S01]  /*3730*/  @!P5 IMAD.MOV R192, RZ, RZ, -R192 ;  /* 0x000000ffffc0d224 */ /* 0x000fe200078e0ac0 */
[----:B------:R-:W-:Y:S01]  /*3740*/  ISETP.GE.AND P5, PT, R155, RZ, PT ;  /* 0x000000ff9b00720c */ /* 0x000fe20003fa6270 */
[----:B------:R-:W-:Y:S01]  /*3750*/  @!P4 IMAD.MOV R194, RZ, RZ, -R194 ;  /* 0x000000ffffc2c224 */ /* 0x000fe200078e0ac2 */
[----:B------:R-:W-:Y:S01]  /*3760*/  ISETP.GE.AND P4, PT, R153, RZ, PT ;  /* 0x000000ff9900720c */ /* 0x000fe20003f86270 */
[----:B------:R-:W-:Y:S01]  /*3770*/  @!P3 IMAD.MOV R196, RZ, RZ, -R196 ;  /* 0x000000ffffc4b224 */ /* 0x000fe200078e0ac4 */
[----:B------:R-:W-:Y:S01]  /*3780*/  ISETP.GE.AND P3, PT, R151, RZ, PT ;  /* 0x000000ff9700720c */ /* 0x000fe20003f66270 */
[----:B------:R-:W-:Y:S01]  /*3790*/  @!P0 IMAD.IADD R122, R122, 0x1, -R5 ;  /* 0x000000017a7a8824 */ /* 0x000fe200078e0a05 */
        /* <DEDUP_REMOVED lines=14> */
[--C-:B------:R-:W-:Y:S01]  /*3880*/  @!P2 IMAD.IADD R132, R132, 0x1, -R5.reuse ;  /* 0x000000018484a824 */ /* 0x100fe200078e0a05 */
[C---:B------:R-:W-:Y:S01]  /*3890*/  ISETP.GT.U32.AND P2, PT, R5.reuse, R142, PT ;  /* 0x0000008e0500720c */ /* 0x040fe20003f44070 */
[----:B------:R-:W-:Y:S01]  /*38a0*/  IMAD R90, R6, 0x2, R78 ;  /* 0x00000002065a7824 */ /* 0x000fe200078e024e */
[----:B------:R-:W-:Y:S01]  /*38b0*/  STL.64 [R1+0x2d8], R156 ;  /* 0x0002d89c01007387 */ /* 0x000fe20000100a00 */
[----:B------:R-:W-:Y:S01]  /*38c0*/  @!P0 IMAD.IADD R136, R136, 0x1, -R5 ;  /* 0x0000000188888824 */ /* 0x000fe200078e0a05 */
[----:B------:R-:W-:Y:S01]  /*38d0*/  ISETP.GT.U32.AND P0, PT, R5, R124, PT ;  /* 0x0000007c0500720c */ /* 0x000fe20003f04070 */
[----:B------:R-:W-:-:S02]  /*38e0*/  IMAD R82, R6, 0x2, R90 ;  /* 0x0000000206527824 */ /* 0x000fc400078e025a */
[----:B------:R-:W-:Y:S02]  /*38f0*/  IMAD.MOV.U32 R190, RZ, RZ, R98 ;  /* 0x000000ffffbe7224 */ /* 0x000fe400078e0062 */
[C---:B------:R-:W-:Y:S02]  /*3900*/  IMAD R79, R6.reuse, 0x2, R82 ;  /* 0x00000002064f7824 */ /* 0x040fe400078e0252 */
        /* <DEDUP_REMOVED lines=8> */
[----:B------:R-:W-:-:S02]  /*3990*/  IMAD R104, R6, 0x2, R79 ;  /* 0x0000000206687824 */ /* 0x000fc400078e024f */
[--C-:B------:R-:W-:Y:S01]  /*39a0*/  @!P2 IMAD.IADD R142, R142, 0x1, -R5.reuse ;  /* 0x000000018e8ea824 */ /* 0x100fe200078e0a05 */
[----:B------:R-:W-:Y:S01]  /*39b0*/  ISETP.GE.AND P2, PT, R181, RZ, PT ;  /* 0x000000ffb500720c */ /* 0x000fe20003f46270 */
[----:B------:R-:W-:Y:S02]  /*39c0*/  IMAD R106, R6, 0x2, R104 ;  /* 0x00000002066a7824 */ /* 0x000fe400078e0268 */
[----:B------:R-:W-:Y:S01]  /*39d0*/  @!P0 IMAD.IADD R124, R124, 0x1, -R5 ;  /* 0x000000017c7c8824 */ /* 0x000fe200078e0a05 */
[----:B------:R-:W-:Y:S01]  /*39e0*/  ISETP.GT.U32.AND P0, PT, R5, R136, PT ;  /* 0x000000880500720c */ /* 0x000fe20003f04070 */
        /* <DEDUP_REMOVED lines=12> */
[----:B------:R-:W-:Y:S01]  /*3ab0*/  @!P2 IMAD.MOV R14, RZ, RZ, -R14 ;  /* 0x000000ffff0ea224 */ /* 0x000fe200078e0a0e */
[----:B------:R-:W-:Y:S01]  /*3ac0*/  ISETP.GE.AND P2, PT, R0, R18, PT ;  /* 0x000000120000720c */ /* 0x000fe20003f46270 */
[----:B------:R-:W-:Y:S02]  /*3ad0*/  IMAD R96, R6, 0x2, R102 ;  /* 0x0000000206607824 */ /* 0x000fe400078e0266 */
[----:B------:R-:W-:Y:S01]  /*3ae0*/  @!P0 IMAD.IADD R136, R136, 0x1, -R5 ;  /* 0x0000000188888824 */ /* 0x000fe200078e0a05 */
[----:B------:R-:W-:Y:S01]  /*3af0*/  ISETP.NE.AND P0, PT, R157, RZ, PT ;  /* 0x000000ff9d00720c */ /* 0x000fe20003f05270 */
[----:B------:R-:W-:Y:S01]  /*3b00*/  IMAD R98, R6, 0x2, R96 ;  /* 0x0000000206627824 */ /* 0x000fe200078e0260 */
[----:B------:R-:W-:Y:S01]  /*3b10*/  LOP3.LUT R5, R0, 0x2, RZ, 0xfc, !PT ;  /* 0x0000000200057812 */ /* 0x000fe200078efcff */
[----:B------:R-:W-:Y:S01]  /*3b20*/  IMAD.IADD R2, R9, 0x1, R2 ;  /* 0x0000000109027824 */ /* 0x000fe200078e0202 */
[----:B------:R-:W-:Y:S01]  /*3b30*/  SEL R9, R4, RZ, !P2 ;  /* 0x000000ff04097207 */ /* 0x000fe20005000000 */
[C---:B------:R-:W-:Y:S01]  /*3b40*/  IMAD R92, R6.reuse, 0x2, R98 ;  /* 0x00000002065c7824 */ /* 0x040fe200078e0262 */
        /* <DEDUP_REMOVED lines=11> */
[C---:B------:R-:W-:Y:S01]  /*3c00*/  IMAD R94, R6.reuse, 0x2, R92 ;  /* 0x00000002065e7824 */ /* 0x040fe200078e025c */
[C---:B------:R-:W-:Y:S01]  /*3c10*/  SEL R70, R85.reuse, R10, !P0 ;  /* 0x0000000a55467207 */ /* 0x040fe20004000000 */
[----:B------:R-:W-:Y:S01]  /*3c20*/  @!P2 IMAD.MOV R142, RZ, RZ, -R142 ;  /* 0x000000ffff8ea224 */ /* 0x000fe200078e0a8e */
[C---:B------:R-:W-:Y:S01]  /*3c30*/  SEL R69, R85.reuse, R12, !P0 ;  /* 0x0000000c55457207 */ /* 0x040fe20004000000 */
[C---:B------:R-:W-:Y:S01]  /*3c40*/  IMAD R88, R6.reuse, 0x2, R94 ;  /* 0x0000000206587824 */ /* 0x040fe200078e025e */
[----:B------:R-:W-:Y:S01]  /*3c50*/  SEL R68, R85, R14, !P0 ;  /* 0x0000000e55447207 */ /* 0x000fe20004000000 */
[----:B------:R-:W-:Y:S01]  /*3c60*/  @!P1 IMAD.MOV R128, RZ, RZ, -R128 ;  /* 0x000000ffff809224 */ /* 0x000fe200078e0a80 */
[----:B------:R-:W-:Y:S01]  /*3c70*/  ISETP.GE.AND P1, PT, R5, R18, PT ;  /* 0x000000120500720c */ /* 0x000fe20003f26270 */
[C---:B------:R-:W-:Y:S01]  /*3c80*/  IMAD R86, R6.reuse, 0x2, R88 ;  /* 0x0000000206567824 */ /* 0x040fe200078e0258 */
[C---:B------:R-:W-:Y:S01]  /*3c90*/  SEL R67, R85.reuse, R16, !P0 ;  /* 0x0000001055437207 */ /* 0x040fe20004000000 */
[----:B------:R-:W-:Y:S01]  /*3ca0*/  @!P4 IMAD.MOV R144, RZ, RZ, -R144 ;  /* 0x000000ffff90c224 */ /* 0x000fe200078e0a90 */
[C---:B------:R-:W-:Y:S01]  /*3cb0*/  SEL R66, R85.reuse, R22, !P0 ;  /* 0x0000001655427207 */ /* 0x040fe20004000000 */
[----:B------:R-:W-:Y:S01]  /*3cc0*/  @!P5 IMAD.MOV R146, RZ, RZ, -R146 ;  /* 0x000000ffff92d224 */ /* 0x000fe200078e0a92 */
[C---:B------:R-:W-:Y:S01]  /*3cd0*/  SEL R64, R85.reuse, R20, !P0 ;  /* 0x0000001455407207 */ /* 0x040fe20004000000 */
[----:B------:R-:W-:Y:S01]  /*3ce0*/  @!P3 IMAD.MOV R148, RZ, RZ, -R148 ;  /* 0x000000ffff94b224 */ /* 0x000fe200078e0a94 */
[C---:B------:R-:W-:Y:S01]  /*3cf0*/  SEL R63, R85.reuse, R24, !P0 ;  /* 0x00000018553f7207 */ /* 0x040fe20004000000 */
[C---:B------:R-:W-:Y:S01]  /*3d00*/  IMAD R84, R6.reuse, 0x2, R86 ;  /* 0x0000000206547824 */ /* 0x040fe200078e0256 */
[C---:B------:R-:W-:Y:S01]  /*3d10*/  SEL R62, R85.reuse, R26, !P0 ;  /* 0x0000001a553e7207 */ /* 0x040fe20004000000 */
[----:B------:R-:W-:Y:S01]  /*3d20*/  @!P6 IMAD.MOV R138, RZ, RZ, -R138 ;  /* 0x000000ffff8ae224 */ /* 0x000fe200078e0a8a */
[C---:B------:R-:W-:Y:S01]  /*3d30*/  SEL R60, R85.reuse, R28, !P0 ;  /* 0x0000001c553c7207 */ /* 0x040fe20004000000 */
[----:B------:R-:W-:Y:S01]  /*3d40*/  IMAD R76, R6, 0x2, R84 ;  /* 0x00000002064c7824 */ /* 0x000fe200078e0254 */
[C---:B------:R-:W-:Y:S01]  /*3d50*/  SEL R59, R85.reuse, R30, !P0 ;  /* 0x0000001e553b7207 */ /* 0x040fe20004000000 */
[----:B------:R-:W-:Y:S01]  /*3d60*/  VIADD R247, R2, UR7 ;  /* 0x0000000702f77c36 */ /* 0x000fe20008000000 */
[C---:B------:R-:W-:Y:S01]  /*3d70*/  SEL R58, R85.reuse, R32, !P0 ;  /* 0x00000020553a7207 */ /* 0x040fe20004000000 */
[----:B------:R-:W-:Y:S01]  /*3d80*/  IMAD R80, R6, 0x2, R76 ;  /* 0x0000000206507824 */ /* 0x000fe200078e024c */
[----:B------:R-:W-:-:S02]  /*3d90*/  SEL R56, R85, R34, !P0 ;  /* 0x0000002255387207 */ /* 0x000fc40004000000 */
[C---:B------:R-:W-:Y:S02]  /*3da0*/  SEL R55, R85.reuse, R36, !P0 ;  /* 0x0000002455377207 */ /* 0x040fe40004000000 */
[C---:B------:R-:W-:Y:S02]  /*3db0*/  SEL R54, R85.reuse, R38, !P0 ;  /* 0x0000002655367207 */ /* 0x040fe40004000000 */
[C---:B------:R-:W-:Y:S02]  /*3dc0*/  SEL R52, R85.reuse, R40, !P0 ;  /* 0x0000002855347207 */ /* 0x040fe40004000000 */
[C---:B------:R-:W-:Y:S02]  /*3dd0*/  SEL R51, R85.reuse, R44, !P0 ;  /* 0x0000002c55337207 */ /* 0x040fe40004000000 */
[C---:B------:R-:W-:Y:S02]  /*3de0*/  SEL R50, R85.reuse, R46, !P0 ;  /* 0x0000002e55327207 */ /* 0x040fe40004000000 */
        /* <DEDUP_REMOVED lines=31> */
[C---:B------:R-:W-:Y:S01]  /*3fe0*/  SEL R25, R85.reuse, R118, !P0 ;  /* 0x0000007655197207 */ /* 0x040fe20004000000 */
[C---:B------:R-:W-:Y:S01]  /*3ff0*/  IMAD R118, R6.reuse, 0x2, R80 ;  /* 0x0000000206767824 */ /* 0x040fe200078e0250 */
[C---:B------:R-:W-:Y:S02]  /*4000*/  SEL R29, R85.reuse, R120, !P0 ;  /* 0x00000078551d7207 */ /* 0x040fe40004000000 */
[C---:B------:R-:W-:Y:S01]  /*4010*/  SEL R33, R85.reuse, R122, !P0 ;  /* 0x0000007a55217207 */ /* 0x040fe20004000000 */
[C---:B------:R-:W-:Y:S01]  /*4020*/  IMAD R74, R6.reuse, 0x2, R118 ;  /* 0x00000002064a7824 */ /* 0x040fe200078e0276 */
[C---:B------:R-:W-:Y:S02]  /*4030*/  SEL R37, R85.reuse, R128, !P0 ;  /* 0x0000008055257207 */ /* 0x040fe40004000000 */
[C---:B------:R-:W-:Y:S01]  /*4040*/  SEL R41, R85.reuse, R124, !P0 ;  /* 0x0000007c55297207 */ /* 0x040fe20004000000 */
[----:B------:R-:W-:Y:S01]  /*4050*/  IMAD R72, R6, 0x2, R74 ;  /* 0x0000000206487824 */ /* 0x000fe200078e024a */
        /* <DEDUP_REMOVED lines=15> */
[----:B------:R-:W-:Y:S02]  /*4150*/  SEL R85, R85, R138, !P0 ;  /* 0x0000008a55557207 */ /* 0x000fe40004000000 */
[----:B------:R-:W-:Y:S01]  /*4160*/  ISETP.GE.AND P3, PT, R89, RZ, PT ;  /* 0x000000ff5900720c */ /* 0x000fe20003f66270 */
[----:B------:R-:W-:Y:S01]  /*4170*/  IMAD R130, R6, 0x2, R128 ;  /* 0x0000000206827824 */ /* 0x000fe200078e0280 */
[----:B------:R-:W-:-:S02]  /*4180*/  ISETP.NE.AND P0, PT, R156, RZ, PT ;  /* 0x000000ff9c00720c */ /* 0x000fc40003f05270 */
[----:B------:R-:W-:Y:S01]  /*4190*/  LOP3.LUT R89, R0, 0x22, RZ, 0xfc, !PT ;  /* 0x0000002200597812 */ /* 0x000fe200078efcff */
[----:B------:R-:W-:Y:S01]  /*41a0*/  IMAD R132, R6, 0x2, R130 ;  /* 0x0000000206847824 */ /* 0x000fe200078e0282 */
[----:B------:R-:W-:Y:S02]  /*41b0*/  ISETP.NE.U32.AND P2, PT, R9, RZ, PT ;  /* 0x000000ff0900720c */ /* 0x000fe40003f45070 */
[----:B------:R-:W-:Y:S01]  /*41c0*/  SEL R71, R4, RZ, !P1 ;  /* 0x000000ff04477207 */ /* 0x000fe20004800000 */
[----:B------:R-:W-:Y:S01]  /*41d0*/  IMAD R112, R6, 0x2, R132 ;  /* 0x0000000206707824 */ /* 0x000fe200078e0284 */
[----:B------:R-:W-:Y:S02]  /*41e0*/  LOP3.LUT R9, R0, 0x40, RZ, 0xfc, !PT ;  /* 0x0000004000097812 */ /* 0x000fe400078efcff */
[----:B------:R-:W-:Y:S01]  /*41f0*/  ISETP.GE.AND P5, PT, R89, R18, PT ;  /* 0x000000125900720c */ /* 0x000fe20003fa6270 */
[----:B------:R-:W-:Y:S01]  /*4200*/  @!P3 IMAD.MOV R3, RZ, RZ, -R3 ;  /* 0x000000ffff03b224 */ /* 0x000fe200078e0a03 */
[----:B------:R-:W-:Y:S01]  /*4210*/  ISETP.NE.U32.AND P1, PT, R71, RZ, PT ;  /* 0x000000ff4700720c */ /* 0x000fe20003f25070 */
[----:B------:R-:W-:Y:S01]  /*4220*/  IMAD R110, R6, 0x2, R112 ;  /* 0x00000002066e7824 */ /* 0x000fe200078e0270 */
[----:B------:R-:W-:-:S02]  /*4230*/  @!P0 LOP3.LUT R3, RZ, R156, RZ, 0x33, !PT ;  /* 0x0000009cff038212 */ /* 0x000fc400078e33ff */
[-C--:B------:R-:W-:Y:S02]  /*4240*/  ISETP.GE.AND P6, PT, R9, R18.reuse, PT ;  /* 0x000000120900720c */ /* 0x080fe40003fc6270 */
[----:B------:R-:W-:Y:S01]  /*4250*/  LOP3.LUT R108, R0, 0x20, RZ, 0xfc, !PT ;  /* 0x00000020006c7812 */ /* 0x000fe200078efcff */
[----:B------:R-:W-:Y:S01]  /*4260*/  IMAD R19, R3, R19, RZ ;  /* 0x0000001303137224 */ /* 0x000fe200078e02ff */
[C---:B------:R-:W-:Y:S02]  /*4270*/  SEL R71, R4.reuse, RZ, !P5 ;  /* 0x000000ff04477207 */ /* 0x040fe40006800000 */
[----:B------:R-:W-:Y:S01]  /*4280*/  SEL R75, R4, RZ, !P6 ;  /* 0x000000ff044b7207 */ /* 0x000fe20007000000 */
[----:B------:R-:W-:Y:S01]  /*4290*/  IMAD.SHL.U32 R89, R19, 0x4, RZ ;  /* 0x0000000413597824 */ /* 0x000fe200078e00ff */
[----:B------:R-:W-:Y:S01]  /*42a0*/  ISETP.GE.AND P4, PT, R108, R18, PT ;  /* 0x000000126c00720c */ /* 0x000fe20003f86270 */
[----:B------:R-:W-:Y:S01]  /*42b0*/  IMAD R108, R6, 0x2, R110 ;  /* 0x00000002066c7824 */ /* 0x000fe200078e026e */
[----:B------:R-:W-:Y:S01]  /*42c0*/  ISETP.NE.U32.AND P6, PT, R71, RZ, PT ;  /* 0x000000ff4700720c */ /* 0x000fe20003fc5070 */
[----:B------:R1:W-:Y:S01]  /*42d0*/  STL [R1+0x2bc], R19 ;  /* 0x0002bc1301007387 */ /* 0x0003e20000100800 */
[----:B------:R-:W-:-:S02]  /*42e0*/  IADD3 R71, P3, R89, UR8, RZ ;  /* 0x0000000859477c10 */ /* 0x000fc4000ff7e0ff */
[----:B------:R-:W-:Y:S01]  /*42f0*/  SEL R9, R4, RZ, !P4 ;  /* 0x000000ff04097207 */ /* 0x000fe20006000000 */
[----:B------:R2:W-:Y:S01]  /*4300*/  STL [R1+0x2c0], R89 ;  /* 0x0002c05901007387 */ /* 0x0005e20000100800 */
[----:B------:R-:W-:Y:S02]  /*4310*/  LEA.HI.X.SX32 R3, R19, UR9, 0x2, P3 ;  /* 0x0000000913037c11 */ /* 0x000fe400098f16ff */
[-C--:B------:R-:W-:Y:S01]  /*4320*/  LEA R166, P4, R78, R71.reuse, 0x2 ;  /* 0x000000474ea67211 */ /* 0x080fe200078810ff */
[----:B------:R-:W-:Y:S01]  /*4330*/  STL.64 [R1+0x350], R206 ;  /* 0x000350ce01007387 */ /* 0x000fe20000100a00 */
[----:B------:R-:W-:Y:S02]  /*4340*/  LEA R162, P3, R90, R71, 0x2 ;  /* 0x000000475aa27211 */ /* 0x000fe400078610ff */
[----:B------:R-:W-:Y:S02]  /*4350*/  LEA.HI.X.SX32 R167, R78, R3, 0x2, P4 ;  /* 0x000000034ea77211 */ /* 0x000fe400020f16ff */
[----:B------:R-:W-:-:S02]  /*4360*/  LEA R194, P4, R104, R71, 0x2 ;  /* 0x0000004768c27211 */ /* 0x000fc400078810ff */
[----:B------:R-:W-:Y:S02]  /*4370*/  LEA.HI.X.SX32 R163, R90, R3, 0x2, P3 ;  /* 0x000000035aa37211 */ /* 0x000fe400018f16ff */
[----:B------:R-:W-:Y:S02]  /*4380*/  LEA R228, P3, R106, R71, 0x2 ;  /* 0x000000476ae47211 */ /* 0x000fe400078610ff */
[----:B------:R-:W-:Y:S01]  /*4390*/  LEA.HI.X.SX32 R195, R104, R3, 0x2, P4 ;  /* 0x0000000368c37211 */ /* 0x000fe200020f16ff */
[----:B------:R-:W-:Y:S01]  /*43a0*/  IMAD R104, R6, 0x2, R108 ;  /* 0x0000000206687824 */ /* 0x000fe200078e026c */
[----:B------:R-:W-:Y:S02]  /*43b0*/  LEA R224, P4, R100, R71, 0x2 ;  /* 0x0000004764e07211 */ /* 0x000fe400078810ff */
[----:B------:R-:W-:Y:S02]  /*43c0*/  LEA.HI.X.SX32 R229, R106, R3, 0x2, P3 ;  /* 0x000000036ae57211 */ /* 0x000fe400018f16ff */
[----:B------:R-:W-:-:S02]  /*43d0*/  LEA R212, P3, R102, R71, 0x2 ;  /* 0x0000004766d47211 */ /* 0x000fc400078610ff */
[----:B------:R-:W-:Y:S01]  /*43e0*/  LEA.HI.X.SX32 R225, R100, R3, 0x2, P4 ;  /* 0x0000000364e17211 */ /* 0x000fe200020f16ff */
[----:B------:R-:W-:Y:S01]  /*43f0*/  IMAD R100, R6, 0x2, R104 ;  /* 0x0000000206647824 */ /* 0x000fe200078e0268 */
[----:B------:R-:W-:Y:S02]  /*4400*/  LEA R208, P4, R96, R71, 0x2 ;  /* 0x0000004760d07211 */ /* 0x000fe400078810ff */
[----:B------:R-:W-:Y:S02]  /*4410*/  LEA.HI.X.SX32 R213, R102, R3, 0x2, P3 ;  /* 0x0000000366d57211 */ /* 0x000fe400018f16ff */
[----:B------:R-:W-:Y:S02]  /*4420*/  LEA R150, P3, R98, R71, 0x2 ;  /* 0x0000004762967211 */ /* 0x000fe400078610ff */
[----:B------:R-:W-:Y:S01]  /*4430*/  LEA.HI.X.SX32 R209, R96, R3, 0x2, P4 ;  /* 0x0000000360d17211 */ /* 0x000fe200020f16ff */
[----:B------:R-:W-:Y:S01]  /*4440*/  IMAD R96, R6, 0x2, R100 ;  /* 0x0000000206607824 */ /* 0x000fe200078e0264 */
[----:B------:R-:W-:-:S02]  /*4450*/  LEA R116, P4, R92, R71, 0x2 ;  /* 0x000000475c747211 */ /* 0x000fc400078810ff */
[----:B------:R-:W-:Y:S01]  /*4460*/  LEA.HI.X.SX32 R151, R98, R3, 0x2, P3 ;  /* 0x0000000362977211 */ /* 0x000fe200018f16ff */
[----:B------:R-:W-:Y:S01]  /*4470*/  IMAD R78, R6, 0x2, R96 ;  /* 0x00000002064e7824 */ /* 0x000fe200078e0260 */
[----:B------:R-:W-:Y:S02]  /*4480*/  LEA R114, P3, R94, R71, 0x2 ;  /* 0x000000475e727211 */ /* 0x000fe400078610ff */
[----:B------:R-:W-:Y:S01]  /*4490*/  LEA.HI.X.SX32 R117, R92, R3, 0x2, P4 ;  /* 0x000000035c757211 */ /* 0x000fe200020f16ff */
[----:B-1----:R-:W-:Y:S01]  /*44a0*/  IMAD R19, R6, 0x2, R78 ;  /* 0x0000000206137824 */ /* 0x002fe200078e024e */
[----:B------:R-:W-:Y:S02]  /*44b0*/  LEA R218, P4, R88, R71, 0x2 ;  /* 0x0000004758da7211 */ /* 0x000fe400078810ff */
[----:B------:R-:W-:Y:S02]  /*44c0*/  LEA.HI.X.SX32 R115, R94, R3, 0x2, P3 ;  /* 0x000000035e737211 */ /* 0x000fe400018f16ff */
[----:B------:R-:W-:-:S02]  /*44d0*/  LEA R214, P3, R86, R71, 0x2 ;  /* 0x0000004756d67211 */ /* 0x000fc400078610ff */
[----:B------:R-:W-:Y:S02]  /*44e0*/  LEA.HI.X.SX32 R219, R88, R3, 0x2, P4 ;  /* 0x0000000358db7211 */ /* 0x000fe400020f16ff */
[----:B------:R-:W-:Y:S02]  /*44f0*/  LEA R184, P4, R84, R71, 0x2 ;  /* 0x0000004754b87211 */ /* 0x000fe400078810ff */
[----:B------:R-:W-:Y:S02]  /*4500*/  LEA.HI.X.SX32 R215, R86, R3, 0x2, P3 ;  /* 0x0000000356d77211 */ /* 0x000fe400018f16ff */
        /* <DEDUP_REMOVED lines=11> */
[----:B------:R-:W-:Y:S01]  /*45c0*/  ISETP.NE.U32.AND P5, PT, R9, RZ, PT ;  /* 0x000000ff0900720c */ /* 0x000fe20003fa5070 */
[----:B------:R-:W-:Y:S01]  /*45d0*/  IMAD R9, R6, 0x2, R19 ;  /* 0x0000000206097824 */ /* 0x000fe200078e0213 */
[----:B------:R-:W-:Y:S02]  /*45e0*/  LEA.HI.X.SX32 R161, R122, R3, 0x2, P3 ;  /* 0x000000037aa17211 */ /* 0x000fe400018f16ff */
[----:B------:R-:W-:Y:S01]  /*45f0*/  LEA R186, P3, R126, R71, 0x2 ;  /* 0x000000477eba7211 */ /* 0x000fe200078610ff */
[----:B------:R-:W-:Y:S01]  /*4600*/  IMAD R84, R6, 0x2, R9 ;  /* 0x0000000206547824 */ /* 0x000fe200078e0209 */
[----:B------:R-:W-:-:S02]  /*4610*/  LEA.HI.X.SX32 R199, R124, R3, 0x2, P4 ;  /* 0x000000037cc77211 */ /* 0x000fc400020f16ff */
[----:B------:R-:W-:Y:S01]  /*4620*/  LEA R168, P4, R128, R71, 0x2 ;  /* 0x0000004780a87211 */ /* 0x000fe200078810ff */
[----:B------:R-:W-:Y:S01]  /*4630*/  IMAD R94, R6, 0x2, R84 ;  /* 0x00000002065e7824 */ /* 0x000fe200078e0254 */
[----:B------:R-:W-:Y:S02]  /*4640*/  LEA.HI.X.SX32 R187, R126, R3, 0x2, P3 ;  /* 0x000000037ebb7211 */ /* 0x000fe400018f16ff */
[----:B------:R-:W-:Y:S01]  /*4650*/  LEA R124, P3, R130, R71, 0x2 ;  /* 0x00000047827c7211 */ /* 0x000fe200078610ff */
        /* <DEDUP_REMOVED lines=17> */
[----:B------:R-:W-:Y:S02]  /*4770*/  LEA R174, P3, R100, R71, 0x2 ;  /* 0x0000004764ae7211 */ /* 0x000fe400078610ff */
[----:B------:R-:W-:Y:S02]  /*4780*/  LEA.HI.X.SX32 R179, R104, R3, 0x2, P4 ;  /* 0x0000000368b37211 */ /* 0x000fe400020f16ff */
[----:B------:R-:W-:Y:S02]  /*4790*/  LEA R148, P4, R96, R71, 0x2 ;  /* 0x0000004760947211 */ /* 0x000fe400078810ff */
[----:B------:R-:W-:-:S02]  /*47a0*/  LEA.HI.X.SX32 R175, R100, R3, 0x2, P3 ;  /* 0x0000000364af7211 */ /* 0x000fc400018f16ff */
[----:B------:R-:W-:Y:S02]  /*47b0*/  LEA R232, P3, R84, R71, 0x2 ;  /* 0x0000004754e87211 */ /* 0x000fe400078610ff */
[----:B------:R-:W-:Y:S01]  /*47c0*/  LEA.HI.X.SX32 R149, R96, R3, 0x2, P4 ;  /* 0x0000000360957211 */ /* 0x000fe200020f16ff */
[----:B------:R-:W-:Y:S01]  /*47d0*/  IMAD.SHL.U32 R96, R103, 0x4, RZ ;  /* 0x0000000467607824 */ /* 0x000fe200078e00ff */
[----:B------:R-:W-:Y:S02]  /*47e0*/  LEA R220, P4, R94, R71, 0x2 ;  /* 0x000000475edc7211 */ /* 0x000fe400078810ff */
[----:B------:R-:W-:Y:S01]  /*47f0*/  LEA.HI.X.SX32 R233, R84, R3, 0x2, P3 ;  /* 0x0000000354e97211 */ /* 0x000fe200018f16ff */
[----:B------:R-:W-:Y:S01]  /*4800*/  IMAD R84, R6, 0x2, R80 ;  /* 0x0000000206547824 */ /* 0x000fe200078e0250 */
[----:B------:R-:W-:Y:S02]  /*4810*/  LEA R176, P3, R92, R71, 0x2 ;  /* 0x000000475cb07211 */ /* 0x000fe400078610ff */
[----:B------:R-:W-:-:S02]  /*4820*/  LEA.HI.X.SX32 R221, R94, R3, 0x2, P4 ;  /* 0x000000035edd7211 */ /* 0x000fc400020f16ff */
[----:B------:R-:W-:Y:S02]  /*4830*/  LEA R164, P4, R76, R71, 0x2 ;  /* 0x000000474ca47211 */ /* 0x000fe400078810ff */
[----:B------:R-:W-:Y:S02]  /*4840*/  LEA.HI.X.SX32 R177, R92, R3, 0x2, P3 ;  /* 0x000000035cb17211 */ /* 0x000fe400018f16ff */
[----:B------:R-:W-:Y:S02]  /*4850*/  LEA R216, P3, R90, R71, 0x2 ;  /* 0x000000475ad87211 */ /* 0x000fe400078610ff */
[----:B------:R-:W-:Y:S01]  /*4860*/  LEA.HI.X.SX32 R165, R76, R3, 0x2, P4 ;  /* 0x000000034ca57211 */ /* 0x000fe200020f16ff */
[----:B------:R-:W-:Y:S01]  /*4870*/  IMAD R76, R6, 0x2, R84 ;  /* 0x00000002064c7824 */ /* 0x000fe200078e0254 */
[----:B------:R-:W-:Y:S02]  /*4880*/  LEA R126, P4, R88, R71, 0x2 ;  /* 0x00000047587e7211 */ /* 0x000fe400078810ff */
[----:B------:R-:W-:-:S02]  /*4890*/  LEA.HI.X.SX32 R217, R90, R3, 0x2, P3 ;  /* 0x000000035ad97211 */ /* 0x000fc400018f16ff */
[----:B------:R-:W-:Y:S02]  /*48a0*/  LEA R234, P3, R86, R71, 0x2 ;  /* 0x0000004756ea7211 */ /* 0x000fe400078610ff */
[----:B------:R-:W-:Y:S02]  /*48b0*/  LEA.HI.X.SX32 R127, R88, R3, 0x2, P4 ;  /* 0x00000003587f7211 */ /* 0x000fe400020f16ff */
[----:B------:R-:W-:Y:S01]  /*48c0*/  ISETP.NE.U32.AND P0, PT, R75, RZ, PT ;  /* 0x000000ff4b00720c */ /* 0x000fe20003f05070 */
        /* <DEDUP_REMOVED lines=16> */
[----:B------:R-:W-:Y:S02]  /*49d0*/  LOP3.LUT R119, R0, 0x60, RZ, 0xfc, !PT ;  /* 0x0000006000777812 */ /* 0x000fe400078efcff */
[----:B------:R-:W-:-:S02]  /*49e0*/  LEA.HI.X.SX32 R121, R129, R3, 0x2, P3 ;  /* 0x0000000381797211 */ /* 0x000fc400018f16ff */
[----:B------:R-:W-:Y:S02]  /*49f0*/  ISETP.GE.AND P3, PT, R207, R18, PT ;  /* 0x00000012cf00720c */ /* 0x000fe40003f66270 */
[C---:B------:R-:W-:Y:S01]  /*4a00*/  LOP3.LUT R113, R0.reuse, 0x62, RZ, 0xfc, !PT ;  /* 0x0000006200717812 */ /* 0x040fe200078efcff */
[----:B------:R-:W-:Y:S01]  /*4a10*/  @!PT LDS RZ, [RZ] ;  /* 0x00000000fffff984 */ /* 0x000fe20000000800 */
[----:B------:R-:W-:Y:S01]  /*4a20*/  @!PT LDS RZ, [RZ] ;  /* 0x00000000fffff984 */ /* 0x000fe20000000800 */
[----:B------:R-:W-:Y:S01]  /*4a30*/  @!PT LDS RZ, [RZ] ;  /* 0x00000000fffff984 */ /* 0x000fe20000000800 */
[----:B------:R1:W-:Y:S01]  /*4a40*/  LDGSTS.E [R247], desc[UR16][R120.64], P2 ;  /* 0x0000000078f77fae */ /* 0x0003e20009121850 */
[----:B------:R-:W-:Y:S02]  /*4a50*/  LEA.HI.X.SX32 R203, R123, R3, 0x2, P4 ;  /* 0x000000037bcb7211 */ /* 0x000fe400020f16ff */
[----:B------:R-:W-:Y:S01]  /*4a60*/  ISETP.GE.AND P4, PT, R119, UR5, PT ;  /* 0x0000000577007c0c */ /* 0x000fe2000bf86270 */
[----:B------:R-:W-:Y:S01]  /*4a70*/  ULDC UR5, c[0x0][0x230] ;  /* 0x00008c0000057ab9 */ /* 0x000fe20000000800 */
[----:B--2---:R-:W-:Y:S01]  /*4a80*/  LOP3.LUT R89, R0, 0x4, RZ, 0xfc, !PT ;  /* 0x0000000400597812 */ /* 0x004fe200078efcff */
[----:B------:R-:W-:Y:S01]  /*4a90*/  LDGSTS.E [R247+0x8], desc[UR16][R202.64], P1 ;  /* 0x00008000caf77fae */ /* 0x000fe20008921850 */
[----:B------:R-:W-:-:S02]  /*4aa0*/  SEL R76, R4, RZ, !P3 ;  /* 0x000000ff044c7207 */ /* 0x000fc40005800000 */
[----:B------:R-:W-:Y:S01]  /*4ab0*/  ISETP.GE.AND P3, PT, R113, UR6, PT ;  /* 0x0000000671007c0c */ /* 0x000fe2000bf66270 */
[----:B------:R-:W-:Y:S01]  /*4ac0*/  LDGSTS.E [R247+0x4000], desc[UR16][R194.64], P5 ;  /* 0x04000000c2f77fae */ /* 0x000fe2000a921850 */
[----:B------:R-:W-:Y:S01]  /*4ad0*/  SEL R75, R4, RZ, !P4 ;  /* 0x000000ff044b7207 */ /* 0x000fe20006000000 */
[----:B------:R-:W-:Y:S01]  /*4ae0*/  ULDC UR6, c[0x0][0x230] ;  /* 0x00008c0000067ab9 */ /* 0x000fe20000000800 */
[----:B------:R-:W-:Y:S01]  /*4af0*/  ISETP.GE.AND P4, PT, R89, R18, PT ;  /* 0x000000125900720c */ /* 0x000fe20003f86270 */
[----:B------:R-:W-:Y:S01]  /*4b00*/  LDGSTS.E [R247+0x4008], desc[UR16][R228.64], P6 ;  /* 0x04008000e4f77fae */ /* 0x000fe2000b121850 */
[----:B------:R-:W-:Y:S02]  /*4b10*/  ISETP.NE.U32.AND P2, PT, R76, RZ, PT ;  /* 0x000000ff4c00720c */ /* 0x000fe40003f45070 */
[----:B------:R-:W-:Y:S01]  /*4b20*/  SEL R76, R4, RZ, !P3 ;  /* 0x000000ff044c7207 */ /* 0x000fe20005800000 */
[----:B------:R-:W-:Y:S01]  /*4b30*/  LDGSTS.E [R247+0x8000], desc[UR16][R190.64], P0 ;  /* 0x08000000bef77fae */ /* 0x000fe20008121850 */
[----:B------:R-:W-:-:S02]  /*4b40*/  ISETP.NE.U32.AND P3, PT, R75, RZ, PT ;  /* 0x000000ff4b00720c */ /* 0x000fc40003f65070 */
[----:B------:R-:W-:Y:S01]  /*4b50*/  SEL R75, R4, RZ, !P4 ;  /* 0x000000ff044b7207 */ /* 0x000fe20006000000 */
[----:B------:R-:W-:Y:S01]  /*4b60*/  STL.64 [R1+0x308], R120 ;  /* 0x0003087801007387 */ /* 0x000fe20000100a00 */
[----:B------:R-:W-:Y:S02]  /*4b70*/  ISETP.NE.U32.AND P4, PT, R76, RZ, PT ;  /* 0x000000ff4c00720c */ /* 0x000fe40003f85070 */
[C---:B------:R-:W-:Y:S01]  /*4b80*/  LOP3.LUT R90, R0.reuse, 0x6, RZ, 0xfc, !PT ;  /* 0x00000006005a7812 */ /* 0x040fe200078efcff */
[----:B------:R-:W-:Y:S01]  /*4b90*/  STL.64 [R1+0x310], R202 ;  /* 0x000310ca01007387 */ /* 0x000fe20000100a00 */
[----:B------:R-:W-:Y:S02]  /*4ba0*/  LOP3.LUT R88, R0, 0x24, RZ, 0xfc, !PT ;  /* 0x0000002400587812 */ /* 0x000fe400078efcff */
[----:B------:R-:W-:Y:S01]  /*4bb0*/  ISETP.GE.AND P5, PT, R90, R18, PT ;  /* 0x000000125a00720c */ /* 0x000fe20003fa6270 */
[----:B------:R-:W-:Y:S01]  /*4bc0*/  LDGSTS.E [R247+0x8008], desc[UR16][R160.64], P2 ;  /* 0x08008000a0f77fae */ /* 0x000fe20009121850 */
[----:B------:R-:W-:-:S02]  /*4bd0*/  LOP3.LUT R89, R0, 0x26, RZ, 0xfc, !PT ;  /* 0x0000002600597812 */ /* 0x000fc400078efcff */
[-C--:B------:R-:W-:Y:S01]  /*4be0*/  ISETP.GE.AND P6, PT, R88, R18.reuse, PT ;  /* 0x000000125800720c */ /* 0x080fe20003fc6270 */
[----:B------:R-:W-:Y:S01]  /*4bf0*/  LDGSTS.E [R247+0xc000], desc[UR16][R232.64], P3 ;  /* 0x0c000000e8f77fae */ /* 0x000fe20009921850 */
[----:B------:R-:W-:Y:S02]  /*4c00*/  ISETP.NE.U32.AND P1, PT, R75, RZ, PT ;  /* 0x000000ff4b00720c */ /* 0x000fe40003f25070 */
[----:B------:R-:W-:Y:S01]  /*4c10*/  LOP3.LUT R88, R0, 0x44, RZ, 0xfc, !PT ;  /* 0x0000004400587812 */ /* 0x000fe200078efcff */
[----:B------:R-:W-:Y:S01]  /*4c20*/  LDGSTS.E [R247+0xc008], desc[UR16][R220.64], P4 ;  /* 0x0c008000dcf77fae */ /* 0x000fe2000a121850 */
[----:B------:R-:W-:Y:S02]  /*4c30*/  SEL R76, R4, RZ, !P5 ;  /* 0x000000ff044c7207 */ /* 0x000fe40006800000 */
[----:B------:R-:W-:Y:S01]  /*4c40*/  ISETP.GE.AND P5, PT, R89, R18, PT ;  /* 0x000000125900720c */ /* 0x000fe20003fa6270 */
[----:B------:R-:W-:Y:S01]  /*4c50*/  STL.64 [R1+0x318], R194 ;  /* 0x000318c201007387 */ /* 0x000fe20000100a00 */
[----:B------:R-:W-:-:S02]  /*4c60*/  LEA R128, P3, R111, R71, 0x2 ;  /* 0x000000476f807211 */ /* 0x000fc400078610ff */
[----:B------:R-:W-:Y:S01]  /*4c70*/  LOP3.LUT R94, R0, 0x46, RZ, 0xfc, !PT ;  /* 0x00000046005e7812 */ /* 0x000fe200078efcff */
[----:B------:R-:W-:Y:S01]  /*4c80*/  STL.64 [R1+0x320], R228 ;  /* 0x000320e401007387 */ /* 0x000fe20000100a00 */
[----:B------:R-:W-:Y:S02]  /*4c90*/  SEL R75, R4, RZ, !P6 ;  /* 0x000000ff044b7207 */ /* 0x000fe40007000000 */
[----:B------:R-:W-:Y:S01]  /*4ca0*/  LOP3.LUT R90, R2, 0x10, RZ, 0x3c, !PT ;  /* 0x00000010025a7812 */ /* 0x000fe200078e3cff */
[----:B------:R-:W-:Y:S01]  /*4cb0*/  STL.64 [R1+0x328], R190 ;  /* 0x000328be01007387 */ /* 0x000fe20000100a00 */
[----:B------:R-:W-:Y:S02]  /*4cc0*/  ISETP.GE.AND P6, PT, R88, R18, PT ;  /* 0x000000125800720c */ /* 0x000fe40003fc6270 */
[----:B------:R-:W-:Y:S01]  /*4cd0*/  ISETP.NE.U32.AND P0, PT, R76, RZ, PT ;  /* 0x000000ff4c00720c */ /* 0x000fe20003f05070 */
[----:B------:R-:W-:Y:S01]  /*4ce0*/  VIADD R249, R90, UR7 ;  /* 0x000000075af97c36 */ /* 0x000fe20008000000 */
[----:B------:R-:W-:Y:S01]  /*4cf0*/  LEA R238, P4, R109, R71, 0x2 ;  /* 0x000000476dee7211 */ /* 0x000fe200078810ff */
[----:B------:R-:W-:Y:S01]  /*4d00*/  STL.64 [R1+0x330], R160 ;  /* 0x000330a001007387 */ /* 0x000fe20000100a00 */
[----:B------:R-:W-:-:S02]  /*4d10*/  SEL R76, R4, RZ, !P5 ;  /* 0x000000ff044c7207 */ /* 0x000fc40006800000 */
[----:B------:R-:W-:Y:S01]  /*4d20*/  LOP3.LUT R92, R0, 0x64, RZ, 0xfc, !PT ;  /* 0x00000064005c7812 */ /* 0x000fe200078efcff */
[----:B------:R-:W-:Y:S01]  /*4d30*/  STL.64 [R1+0x338], R232 ;  /* 0x000338e801007387 */ /* 0x000fe20000100a00 */
[----:B------:R-:W-:Y:S02]  /*4d40*/  LEA.HI.X.SX32 R129, R111, R3, 0x2, P3 ;  /* 0x000000036f817211 */ /* 0x000fe400018f16ff */
[----:B------:R-:W-:Y:S01]  /*4d50*/  ISETP.GE.AND P3, PT, R94, R18, PT ;  /* 0x000000125e00720c */ /* 0x000fe20003f66270 */
[----:B------:R-:W-:Y:S01]  /*4d60*/  STL.64 [R1+0x340], R220 ;  /* 0x000340dc01007387 */ /* 0x000fe20000100a00 */
[----:B------:R-:W-:Y:S02]  /*4d70*/  ISETP.NE.U32.AND P5, PT, R75, RZ, PT ;  /* 0x000000ff4b00720c */ /* 0x000fe40003fa5070 */
[----:B------:R-:W-:Y:S01]  /*4d80*/  LOP3.LUT R89, R0, 0x66, RZ, 0xfc, !PT ;  /* 0x0000006600597812 */ /* 0x000fe200078efcff */
[----:B------:R2:W-:Y:S01]  /*4d90*/  LDGSTS.E [R249], desc[UR16][R128.64], P1 ;  /* 0x0000000080f97fae */ /* 0x0005e20008921850 */
[----:B------:R-:W-:-:S02]  /*4da0*/  SEL R75, R4, RZ, !P6 ;  /* 0x000000ff044b7207 */ /* 0x000fc40007000000 */
[----:B------:R-:W-:Y:S01]  /*4db0*/  LEA.HI.X.SX32 R239, R109, R3, 0x2, P4 ;  /* 0x000000036def7211 */ /* 0x000fe200020f16ff */
[----:B------:R-:W-:Y:S01]  /*4dc0*/  STL.64 [R1+0x348], R128 ;  /* 0x0003488001007387 */ /* 0x000fe20000100a00 */
[----:B------:R-:W-:Y:S02]  /*4dd0*/  ISETP.NE.U32.AND P6, PT, R76, RZ, PT ;  /* 0x000000ff4c00720c */ /* 0x000fe40003fc5070 */
[----:B------:R-:W-:Y:S01]  /*4de0*/  ISETP.GE.AND P4, PT, R92, UR4, PT ;  /* 0x000000045c007c0c */ /* 0x000fe2000bf86270 */
[----:B------:R-:W-:Y:S01]  /*4df0*/  LDGSTS.E [R249+0x8], desc[UR16][R238.64], P0 ;  /* 0x00008000eef97fae */ /* 0x000fe20008121850 */
[----:B------:R-:W-:Y:S01]  /*4e00*/  LOP3.LUT R88, R0, 0x8, RZ, 0xfc, !PT ;  /* 0x0000000800587812 */ /* 0x000fe200078efcff */
[----:B------:R-:W-:Y:S01]  /*4e10*/  ULDC UR4, c[0x0][0x230] ;  /* 0x00008c0000047ab9 */ /* 0x000fe20000000800 */
[C---:B------:R-:W-:Y:S01]  /*4e20*/  SEL R76, R4.reuse, RZ, !P3 ;  /* 0x000000ff044c7207 */ /* 0x040fe20005800000 */
[----:B------:R-:W-:Y:S01]  /*4e30*/  LDGSTS.E [R249+0x4000], desc[UR16][R224.64], P5 ;  /* 0x04000000e0f97fae */ /* 0x000fe2000a921850 */
[----:B------:R-:W-:Y:S01]  /*4e40*/  ISETP.GE.AND P3, PT, R89, UR5, PT ;  /* 0x0000000559007c0c */ /* 0x000fe2000bf66270 */
[----:B------:R-:W-:Y:S01]  /*4e50*/  ULDC UR5, c[0x0][0x230] ;  /* 0x00008c0000057ab9 */ /* 0x000fe20000000800 */
[----:B------:R-:W-:Y:S01]  /*4e60*/  ISETP.NE.U32.AND P2, PT, R75, RZ, PT ;  /* 0x000000ff4b00720c */ /* 0x000fe20003f45070 */
[----:B------:R-:W-:Y:S01]  /*4e70*/  STL [R1+0x300], R213 ;  /* 0x000300d501007387 */ /* 0x000fe20000100800 */
[----:B------:R-:W-:-:S02]  /*4e80*/  SEL R75, R4, RZ, !P4 ;  /* 0x000000ff044b7207 */ /* 0x000fc40006000000 */
[----:B------:R-:W-:Y:S01]  /*4e90*/  ISETP.GE.AND P4, PT, R88, R18, PT ;  /* 0x000000125800720c */ /* 0x000fe20003f86270 */
[----:B------:R-:W-:Y:S01]  /*4ea0*/  LDGSTS.E [R249+0x4008], desc[UR16][R212.64], P6 ;  /* 0x04008000d4f97fae */ /* 0x000fe2000b121850 */
[----:B------:R-:W-:Y:S02]  /*4eb0*/  ISETP.NE.U32.AND P1, PT, R76, RZ, PT ;  /* 0x000000ff4c00720c */ /* 0x000fe40003f25070 */
[C---:B------:R-:W-:Y:S02]  /*4ec0*/  SEL R76, R4.reuse, RZ, !P3 ;  /* 0x000000ff044c7207 */ /* 0x040fe40005800000 */
[----:B------:R-:W-:Y:S02]  /*4ed0*/  ISETP.NE.U32.AND P3, PT, R75, RZ, PT ;  /* 0x000000ff4b00720c */ /* 0x000fe40003f65070 */
[----:B------:R-:W-:Y:S01]  /*4ee0*/  SEL R75, R4, RZ, !P4 ;  /* 0x000000ff044b7207 */ /* 0x000fe20006000000 */
[----:B------:R-:W-:Y:S01]  /*4ef0*/  LDGSTS.E [R249+0x8000], desc[UR16][R198.64], P2 ;  /* 0x08000000c6f97fae */ /* 0x000fe20009121850 */
[----:B------:R-:W-:-:S02]  /*4f00*/  ISETP.NE.U32.AND P4, PT, R76, RZ, PT ;  /* 0x000000ff4c00720c */ /* 0x000fc40003f85070 */
[C---:B------:R-:W-:Y:S02]  /*4f10*/  LOP3.LUT R90, R0.reuse, 0xa, RZ, 0xfc, !PT ;  /* 0x0000000a005a7812 */ /* 0x040fe400078efcff */
[----:B------:R-:W-:Y:S01]  /*4f20*/  LOP3.LUT R88, R0, 0x28, RZ, 0xfc, !PT ;  /* 0x0000002800587812 */ /* 0x000fe200078efcff */
[----:B------:R-:W-:Y:S01]  /*4f30*/  LDGSTS.E [R249+0x8008], desc[UR16][R186.64], P1 ;  /* 0x08008000baf97fae */ /* 0x000fe20008921850 */
[-C--:B------:R-:W-:Y:S01]  /*4f40*/  ISETP.GE.AND P5, PT, R90, R18.reuse, PT ;  /* 0x000000125a00720c */ /* 0x080fe20003fa6270 */
[----:B------:R-:W-:Y:S01]  /*4f50*/  IMAD.SHL.U32 R90, R105, 0x4, RZ ;  /* 0x00000004695a7824 */ /* 0x000fe200078e00ff */
[----:B------:R-:W-:Y:S01]  /*4f60*/  LOP3.LUT R89, R0, 0x2a, RZ, 0xfc, !PT ;  /* 0x0000002a00597812 */ /* 0x000fe200078efcff */
[----:B------:R-:W-:Y:S01]  /*4f70*/  LDGSTS.E [R249+0xc000], desc[UR16][R176.64], P3 ;  /* 0x0c000000b0f97fae */ /* 0x000fe20009921850 */
[----:B------:R-:W-:Y:S02]  /*4f80*/  ISETP.GE.AND P6, PT, R88, R18, PT ;  /* 0x000000125800720c */ /* 0x000fe40003fc6270 */
[----:B------:R-:W-:Y:S01]  /*4f90*/  ISETP.NE.U32.AND P0, PT, R75, RZ, PT ;  /* 0x000000ff4b00720c */ /* 0x000fe20003f05070 */
[----:B------:R-:W-:Y:S01]  /*4fa0*/  LDGSTS.E [R249+0xc008], desc[UR16][R164.64], P4 ;  /* 0x0c008000a4f97fae */ /* 0x000fe2000a121850 */
[----:B------:R-:W-:-:S02]  /*4fb0*/  LOP3.LUT R88, R0, 0x48, RZ, 0xfc, !PT ;  /* 0x0000004800587812 */ /* 0x000fc400078efcff */
[----:B------:R-:W-:Y:S01]  /*4fc0*/  SEL R76, R4, RZ, !P5 ;  /* 0x000000ff044c7207 */ /* 0x000fe20006800000 */
[----:B------:R3:W-:Y:S01]  /*4fd0*/  STL [R1+0x94], R90 ;  /* 0x0000945a01007387 */ /* 0x0007e20000100800 */
[----:B------:R-:W-:Y:S02]  /*4fe0*/  ISETP.GE.AND P5, PT, R89, R18, PT ;  /* 0x000000125900720c */ /* 0x000fe40003fa6270 */
[-C--:B------:R-:W-:Y:S01]  /*4ff0*/  LEA R154, P3, R107, R71.reuse, 0x2 ;  /* 0x000000476b9a7211 */ /* 0x080fe200078610ff */
[----:B------:R-:W-:Y:S01]  /*5000*/  STL [R1+0x2fc], R177 ;  /* 0x0002fcb101007387 */ /* 0x000fe20000100800 */
[----:B------:R-:W-:Y:S02]  /*5010*/  LOP3.LUT R94, R0, 0x4a, RZ, 0xfc, !PT ;  /* 0x0000004a005e7812 */ /* 0x000fe400078efcff */
[----:B------:R-:W-:Y:S01]  /*5020*/  IADD3 R182, P4, R90, R71, RZ ;  /* 0x000000475ab67210 */ /* 0x000fe20007f9e0ff */
[----:B------:R-:W-:Y:S01]  /*5030*/  STL [R1+0x2f8], R169 ;  /* 0x0002f8a901007387 */ /* 0x000fe20000100800 */
[----:B------:R-:W-:-:S02]  /*5040*/  SEL R75, R4, RZ, !P6 ;  /* 0x000000ff044b7207 */ /* 0x000fc40007000000 */
[----:B---3--:R-:W-:Y:S01]  /*5050*/  LOP3.LUT R90, R2, 0x20, RZ, 0x3c, !PT ;  /* 0x00000020025a7812 */ /* 0x008fe200078e3cff */
[----:B------:R3:W-:Y:S01]  /*5060*/  STL [R1+0x90], R96 ;  /* 0x0000906001007387 */ /* 0x0007e20000100800 */
[----:B------:R-:W-:Y:S02]  /*5070*/  ISETP.GE.AND P6, PT, R88, R18, PT ;  /* 0x000000125800720c */ /* 0x000fe40003fc6270 */
[----:B------:R-:W-:Y:S01]  /*5080*/  ISETP.NE.U32.AND P2, PT, R76, RZ, PT ;  /* 0x000000ff4c00720c */ /* 0x000fe20003f45070 */
[----:B------:R-:W-:Y:S01]  /*5090*/  VIADD R250, R90, UR7 ;  /* 0x000000075afa7c36 */ /* 0x000fe20008000000 */
[----:B------:R-:W-:Y:S02]  /*50a0*/  SEL R76, R4, RZ, !P5 ;  /* 0x000000ff044c7207 */ /* 0x000fe40006800000 */
[----:B------:R-:W-:Y:S02]  /*50b0*/  LOP3.LUT R92, R0, 0x68, RZ, 0xfc, !PT ;  /* 0x00000068005c7812 */ /* 0x000fe400078efcff */
[----:B------:R-:W-:-:S02]  /*50c0*/  LEA.HI.X.SX32 R155, R107, R3, 0x2, P3 ;  /* 0x000000036b9b7211 */ /* 0x000fc400018f16ff */
[----:B------:R-:W-:Y:S02]  /*50d0*/  ISETP.GE.AND P3, PT, R94, R18, PT ;  /* 0x000000125e00720c */ /* 0x000fe40003f66270 */
[----:B------:R-:W-:Y:S01]  /*50e0*/  ISETP.NE.U32.AND P5, PT, R75, RZ, PT ;  /* 0x000000ff4b00720c */ /* 0x000fe20003fa5070 */
[----:B------:R-:W-:Y:S01]  /*50f0*/  LDGSTS.E [R250], desc[UR16][R154.64], P0 ;  /* 0x000000009afa7fae */ /* 0x000fe20008121850 */
[----:B------:R-:W-:Y:S02]  /*5100*/  LOP3.LUT R89, R0, 0x6a, RZ, 0xfc, !PT ;  /* 0x0000006a00597812 */ /* 0x000fe400078efcff */
[----:B------:R-:W-:Y:S02]  /*5110*/  SEL R75, R4, RZ, !P6 ;  /* 0x000000ff044b7207 */ /* 0x000fe40007000000 */
[----:B------:R-:W-:Y:S02]  /*5120*/  LEA.HI.X.SX32 R183, R105, R3, 0x2, P4 ;  /* 0x0000000369b77211 */ /* 0x000fe400020f16ff */
[----:B------:R-:W-:-:S02]  /*5130*/  ISETP.NE.U32.AND P6, PT, R76, RZ, PT ;  /* 0x000000ff4c00720c */ /* 0x000fc40003fc5070 */
        /* <DEDUP_REMOVED lines=8> */
[----:B------:R-:W-:Y:S02]  /*51c0*/  ISETP.NE.U32.AND P1, PT, R75, RZ, PT ;  /* 0x000000ff4b00720c */ /* 0x000fe40003f25070 */
[----:B------:R-:W-:Y:S01]  /*51d0*/  SEL R75, R4, RZ, !P4 ;  /* 0x000000ff044b7207 */ /* 0x000fe20006000000 */
[----:B------:R-:W-:Y:S01]  /*51e0*/  LDGSTS.E [R250+0x4008], desc[UR16][R150.64], P6 ;  /* 0x0400800096fa7fae */ /* 0x000fe2000b121850 */
[----:B------:R-:W-:-:S02]  /*51f0*/  ISETP.GE.AND P4, PT, R88, R18, PT ;  /* 0x000000125800720c */ /* 0x000fc40003f86270 */
[----:B------:R-:W-:Y:S02]  /*5200*/  ISETP.NE.U32.AND P0, PT, R76, RZ, PT ;  /* 0x000000ff4c00720c */ /* 0x000fe40003f05070 */
[C---:B------:R-:W-:Y:S02]  /*5210*/  SEL R76, R4.reuse, RZ, !P3 ;  /* 0x000000ff044c7207 */ /* 0x040fe40005800000 */
[----:B------:R-:W-:Y:S02]  /*5220*/  ISETP.NE.U32.AND P3, PT, R75, RZ, PT ;  /* 0x000000ff4b00720c */ /* 0x000fe40003f65070 */
[----:B------:R-:W-:Y:S01]  /*5230*/  SEL R75, R4, RZ, !P4 ;  /* 0x000000ff044b7207 */ /* 0x000fe20006000000 */
[----:B------:R-:W-:Y:S01]  /*5240*/  LDGSTS.E [R250+0x8000], desc[UR16][R168.64], P1 ;  /* 0x08000000a8fa7fae */ /* 0x000fe20008921850 */
[----:B------:R-:W-:Y:S02]  /*5250*/  ISETP.NE.U32.AND P4, PT, R76, RZ, PT ;  /* 0x000000ff4c00720c */ /* 0x000fe40003f85070 */
[----:B------:R-:W-:-:S02]  /*5260*/  LOP3.LUT R90, R0, 0xe, RZ, 0xfc, !PT ;  /* 0x0000000e005a7812 */ /* 0x000fc400078efcff */
        /* <DEDUP_REMOVED lines=13> */
[-C--:B------:R-:W-:Y:S01]  /*5340*/  IADD3 R242, P3, R96, R71.reuse, RZ ;  /* 0x0000004760f27210 */ /* 0x080fe20007f7e0ff */
[----:B---3--:R-:W-:Y:S01]  /*5350*/  IMAD.SHL.U32 R96, R99, 0x4, RZ ;  /* 0x0000000463607824 */ /* 0x008fe200078e00ff */
[----:B------:R-:W-:Y:S01]  /*5360*/  LOP3.LUT R94, R0, 0x4e, RZ, 0xfc, !PT ;  /* 0x0000004e005e7812 */ /* 0x000fe200078efcff */
[----:B------:R-:W-:Y:S01]  /*5370*/  STL [R1+0x2f4], R127 ;  /* 0x0002f47f01007387 */ /* 0x000fe20000100800 */
[----:B------:R-:W-:Y:S02]  /*5380*/  IADD3 R118, P4, R90, R71, RZ ;  /* 0x000000475a767210 */ /* 0x000fe40007f9e0ff */
[----:B------:R-:W-:Y:S01]  /*5390*/  SEL R75, R4, RZ, !P6 ;  /* 0x000000ff044b7207 */ /* 0x000fe20007000000 */
[----:B------:R3:W-:Y:S01]  /*53a0*/  STL [R1+0x88], R96 ;  /* 0x0000886001007387 */ /* 0x0007e20000100800 */
[----:B----4-:R-:W-:-:S02]  /*53b0*/  LOP3.LUT R90, R2, 0x30, RZ, 0x3c, !PT ;  /* 0x00000030025a7812 */ /* 0x010fc400078e3cff */
[-C--:B------:R-:W-:Y:S02]  /*53c0*/  ISETP.GE.AND P6, PT, R88, R18.reuse, PT ;  /* 0x000000125800720c */ /* 0x080fe40003fc6270 */
[----:B------:R-:W-:Y:S01]  /*53d0*/  ISETP.NE.U32.AND P1, PT, R76, RZ, PT ;  /* 0x000000ff4c00720c */ /* 0x000fe20003f25070 */
[----:B------:R-:W-:Y:S01]  /*53e0*/  VIADD R248, R90, UR7 ;  /* 0x000000075af87c36 */ /* 0x000fe20008000000 */
[----:B------:R-:W-:Y:S02]  /*53f0*/  SEL R76, R4, RZ, !P5 ;  /* 0x000000ff044c7207 */ /* 0x000fe40006800000 */
[----:B------:R-:W-:Y:S02]  /*5400*/  LOP3.LUT R92, R0, 0x6c, RZ, 0xfc, !PT ;  /* 0x0000006c005c7812 */ /* 0x000fe400078efcff */
[----:B------:R-:W-:Y:S02]  /*5410*/  LEA.HI.X.SX32 R243, R103, R3, 0x2, P3 ;  /* 0x0000000367f37211 */ /* 0x000fe400018f16ff */
[----:B------:R-:W-:-:S02]  /*5420*/  ISETP.GE.AND P3, PT, R94, R18, PT ;  /* 0x000000125e00720c */ /* 0x000fc40003f66270 */
[----:B------:R-:W-:Y:S01]  /*5430*/  ISETP.NE.U32.AND P5, PT, R75, RZ, PT ;  /* 0x000000ff4b00720c */ /* 0x000fe20003fa5070 */
[----:B------:R-:W-:Y:S01]  /*5440*/  LDGSTS.E [R248], desc[UR16][R242.64], P2 ;  /* 0x00000000f2f87fae */ /* 0x000fe20009121850 */
[----:B------:R-:W-:Y:S02]  /*5450*/  LOP3.LUT R89, R0, 0x6e, RZ, 0xfc, !PT ;  /* 0x0000006e00597812 */ /* 0x000fe400078efcff */
[----:B------:R-:W-:Y:S02]  /*5460*/  SEL R75, R4, RZ, !P6 ;  /* 0x000000ff044b7207 */ /* 0x000fe40007000000 */
[----:B------:R-:W-:Y:S02]  /*5470*/  LEA.HI.X.SX32 R119, R101, R3, 0x2, P4 ;  /* 0x0000000365777211 */ /* 0x000fe400020f16ff */
[----:B------:R-:W-:Y:S02]  /*5480*/  ISETP.NE.U32.AND P6, PT, R76, RZ, PT ;  /* 0x000000ff4c00720c */ /* 0x000fe40003fc5070 */
[----:B------:R-:W-:Y:S01]  /*5490*/  ISETP.GE.AND P4, PT, R92, UR4, PT ;  /* 0x000000045c007c0c */ /* 0x000fe2000bf86270 */
[----:B------:R-:W-:Y:S01]  /*54a0*/  LDGSTS.E [R248+0x8], desc[UR16][R118.64], P1 ;  /* 0x0000800076f87fae */ /* 0x000fe20008921850 */
[----:B------:R-:W-:Y:S01]  /*54b0*/  LOP3.LUT R88, R0, 0x10, RZ, 0xfc, !PT ;  /* 0x0000001000587812 */ /* 0x000fe200078efcff */
[----:B------:R-:W-:Y:S01]  /*54c0*/  ULDC UR4, c[0x0][0x230] ;  /* 0x00008c0000047ab9 */ /* 0x000fe20000000800 */
[----:B------:R-:W-:Y:S01]  /*54d0*/  SEL R76, R4, RZ, !P3 ;  /* 0x000000ff044c7207 */ /* 0x000fe20005800000 */
[----:B------:R-:W-:Y:S01]  /*54e0*/  LDGSTS.E [R248+0x4000], desc[UR16][R116.64], P5 ;  /* 0x0400000074f87fae */ /* 0x000fe2000a921850 */
[----:B------:R-:W-:Y:S01]  /*54f0*/  ISETP.GE.AND P3, PT, R89, UR5, PT ;  /* 0x0000000559007c0c */ /* 0x000fe2000bf66270 */
[----:B------:R-:W-:Y:S01]  /*5500*/  ULDC UR5, c[0x0][0x230] ;  /* 0x00008c0000057ab9 */ /* 0x000fe20000000800 */
[----:B------:R-:W-:-:S02]  /*5510*/  ISETP.NE.U32.AND P0, PT, R75, RZ, PT ;  /* 0x000000ff4b00720c */ /* 0x000fc40003f05070 */
[----:B------:R-:W-:Y:S01]  /*5520*/  SEL R75, R4, RZ, !P4 ;  /* 0x000000ff044b7207 */ /* 0x000fe20006000000 */
[----:B------:R-:W-:Y:S01]  /*5530*/  LDGSTS.E [R248+0x4008], desc[UR16][R114.64], P6 ;  /* 0x0400800072f87fae */ /* 0x000fe2000b121850 */
[----:B------:R-:W-:Y:S02]  /*5540*/  ISETP.GE.AND P4, PT, R88, R18, PT ;  /* 0x000000125800720c */ /* 0x000fe40003f86270 */
        /* <DEDUP_REMOVED lines=12> */
[----:B------:R4:W-:Y:S01]  /*5610*/  LDGSTS.E [R248+0xc000], desc[UR16][R234.64], P3 ;  /* 0x0c000000eaf87fae */ /* 0x0009e20009921850 */
        /* <DEDUP_REMOVED lines=12> */
[----:B------:R-:W-:-:S02]  /*56e0*/  SEL R75, R4, RZ, !P6 ;  /* 0x000000ff044b7207 */ /* 0x000fc40007000000 */
[----:B-1----:R-:W-:Y:S02]  /*56f0*/  LOP3.LUT R90, R2, 0x40, RZ, 0x3c, !PT ;  /* 0x00000040025a7812 */ /* 0x002fe400078e3cff */
        /* <DEDUP_REMOVED lines=8> */
[----:B------:R1:W-:Y:S01]  /*5780*/  LDGSTS.E [R246], desc[UR16][R226.64], P1 ;  /* 0x00000000e2f67fae */ /* 0x0003e20008921850 */
[----:B------:R-:W-:Y:S02]  /*5790*/  LOP3.LUT R89, R0, 0x72, RZ, 0xfc, !PT ;  /* 0x0000007200597812 */ /* 0x000fe400078efcff */
[----:B------:R-:W-:Y:S01]  /*57a0*/  SEL R75, R4, RZ, !P6 ;  /* 0x000000ff044b7207 */ /* 0x000fe20007000000 */
[----:B------:R-:W-:Y:S01]  /*57b0*/  STL [R1+0x2ec], R227 ;  /* 0x0002ece301007387 */ /* 0x000fe20000100800 */
[----:B------:R-:W-:Y:S02]  /*57c0*/  LEA.HI.X.SX32 R223, R97, R3, 0x2, P4 ;  /* 0x0000000361df7211 */ /* 0x000fe400020f16ff */
[----:B------:R-:W-:Y:S01]  /*57d0*/  ISETP.NE.U32.AND P6, PT, R76, RZ, PT ;  /* 0x000000ff4c00720c */ /* 0x000fe20003fc5070 */
[----:B------:R-:W-:Y:S01]  /*57e0*/  STL [R1+0x80], R96 ;  /* 0x0000806001007387 */ /* 0x000fe20000100800 */
[----:B------:R-:W-:Y:S01]  /*57f0*/  ISETP.GE.AND P4, PT, R92, UR4, PT ;  /* 0x000000045c007c0c */ /* 0x000fe2000bf86270 */
[----:B------:R-:W-:Y:S01]  /*5800*/  ULDC UR4, c[0x0][0x230] ;  /* 0x00008c0000047ab9 */ /* 0x000fe20000000800 */
[----:B------:R-:W-:Y:S01]  /*5810*/  LOP3.LUT R88, R0, 0x14, RZ, 0xfc, !PT ;  /* 0x0000001400587812 */ /* 0x000fe200078efcff */
[----:B------:R-:W-:Y:S01]  /*5820*/  LDGSTS.E [R246+0x8], desc[UR16][R222.64], P0 ;  /* 0x00008000def67fae */ /* 0x000fe20008121850 */
[----:B------:R-:W-:-:S02]  /*5830*/  SEL R76, R4, RZ, !P3 ;  /* 0x000000ff044c7207 */ /* 0x000fc40005800000 */
[----:B------:R-:W-:Y:S01]  /*5840*/  ISETP.GE.AND P3, PT, R89, UR5, PT ;  /* 0x0000000559007c0c */ /* 0x000fe2000bf66270 */
[----:B------:R-:W-:Y:S01]  /*5850*/  LDGSTS.E [R246+0x4000], desc[UR16][R218.64], P5 ;  /* 0x04000000daf67fae */ /* 0x000fe2000a921850 */
[----:B------:R-:W-:Y:S01]  /*5860*/  ISETP.NE.U32.AND P2, PT, R75, RZ, PT ;  /* 0x000000ff4b00720c */ /* 0x000fe20003f45070 */
[----:B------:R-:W-:Y:S01]  /*5870*/  ULDC UR5, c[0x0][0x230] ;  /* 0x00008c0000057ab9 */ /* 0x000fe20000000800 */
[----:B------:R-:W-:Y:S01]  /*5880*/  SEL R75, R4, RZ, !P4 ;  /* 0x000000ff044b7207 */ /* 0x000fe20006000000 */
[----:B------:R-:W-:Y:S01]  /*5890*/  LDGSTS.E [R246+0x4008], desc[UR16][R214.64], P6 ;  /* 0x04008000d6f67fae */ /* 0x000fe2000b121850 */
[----:B------:R-:W-:Y:S02]  /*58a0*/  ISETP.GE.AND P4, PT, R88, R18, PT ;  /* 0x000000125800720c */ /* 0x000fe40003f86270 */
[----:B------:R-:W-:Y:S02]  /*58b0*/  ISETP.NE.U32.AND P1, PT, R76, RZ, PT ;  /* 0x000000ff4c00720c */ /* 0x000fe40003f25070 */
[----:B------:R-:W-:-:S02]  /*58c0*/  SEL R76, R4, RZ, !P3 ;  /* 0x000000ff044c7207 */ /* 0x000fc40005800000 */
[----:B------:R-:W-:Y:S02]  /*58d0*/  ISETP.NE.U32.AND P3, PT, R75, RZ, PT ;  /* 0x000000ff4b00720c */ /* 0x000fe40003f65070 */
[----:B------:R-:W-:Y:S01]  /*58e0*/  SEL R75, R4, RZ, !P4 ;  /* 0x000000ff044b7207 */ /* 0x000fe20006000000 */
[----:B------:R-:W-:Y:S01]  /*58f0*/  LDGSTS.E [R246+0x8000], desc[UR16][R210.64], P2 ;  /* 0x08000000d2f67fae */ /* 0x000fe20009121850 */
[----:B------:R-:W-:Y:S02]  /*5900*/  ISETP.NE.U32.AND P4, PT, R76, RZ, PT ;  /* 0x000000ff4c00720c */ /* 0x000fe40003f85070 */
[C---:B------:R-:W-:Y:S02]  /*5910*/  LOP3.LUT R90, R0.reuse, 0x16, RZ, 0xfc, !PT ;  /* 0x00000016005a7812 */ /* 0x040fe400078efcff */
[----:B------:R-:W-:Y:S01]  /*5920*/  LOP3.LUT R88, R0, 0x34, RZ, 0xfc, !PT ;  /* 0x0000003400587812 */ /* 0x000fe200078efcff */
[----:B------:R-:W-:Y:S01]  /*5930*/  LDGSTS.E [R246+0x8008], desc[UR16][R204.64], P1 ;  /* 0x08008000ccf67fae */ /* 0x000fe20008921850 */
[----:B------:R-:W-:Y:S01]  /*5940*/  ISETP.GE.AND P5, PT, R90, R18, PT ;  /* 0x000000125a00720c */ /* 0x000fe20003fa6270 */
[----:B------:R-:W-:Y:S01]  /*5950*/  IMAD.SHL.U32 R90, R93, 0x4, RZ ;  /* 0x000000045d5a7824 */ /* 0x000fe200078e00ff */
[----:B------:R-:W-:Y:S01]  /*5960*/  LOP3.LUT R89, R0, 0x36, RZ, 0xfc, !PT ;  /* 0x0000003600597812 */ /* 0x000fe200078efcff */
[----:B------:R-:W-:Y:S01]  /*5970*/  LDGSTS.E [R246+0xc000], desc[UR16][R200.64], P3 ;  /* 0x0c000000c8f67fae */ /* 0x000fe20009921850 */
[----:B------:R-:W-:-:S02]  /*5980*/  ISETP.NE.U32.AND P0, PT, R75, RZ, PT ;  /* 0x000000ff4b00720c */ /* 0x000fc40003f05070 */
[-C--:B------:R-:W-:Y:S01]  /*5990*/  ISETP.GE.AND P6, PT, R88, R18.reuse, PT ;  /* 0x000000125800720c */ /* 0x080fe20003fc6270 */
[----:B------:R-:W-:Y:S01]  /*59a0*/  LDGSTS.E [R246+0xc008], desc[UR16][R196.64], P4 ;  /* 0x0c008000c4f67fae */ /* 0x000fe2000a121850 */
[----:B------:R-:W-:Y:S02]  /*59b0*/  SEL R76, R4, RZ, !P5 ;  /* 0x000000ff044c7207 */ /* 0x000fe40006800000 */
[----:B------:R-:W-:Y:S01]  /*59c0*/  LOP3.LUT R88, R0, 0x54, RZ, 0xfc, !PT ;  /* 0x0000005400587812 */ /* 0x000fe200078efcff */
[----:B------:R3:W-:Y:S01]  /*59d0*/  STL [R1+0x7c], R90 ;  /* 0x00007c5a01007387 */ /* 0x0007e20000100800 */
[----:B------:R-:W-:Y:S02]  /*59e0*/  ISETP.GE.AND P5, PT, R89, R18, PT ;  /* 0x000000125900720c */ /* 0x000fe40003fa6270 */
[----:B------:R-:W-:Y:S01]  /*59f0*/  IADD3 R192, P3, R96, R71, RZ ;  /* 0x0000004760c07210 */ /* 0x000fe20007f7e0ff */
[----:B------:R-:W-:Y:S01]  /*5a00*/  STL [R1+0x2e8], R171 ;  /* 0x0002e8ab01007387 */ /* 0x000fe20000100800 */
[----:B------:R-:W-:-:S02]  /*5a10*/  LOP3.LUT R94, R0, 0x56, RZ, 0xfc, !PT ;  /* 0x00000056005e7812 */ /* 0x000fc400078efcff */
[----:B------:R-:W-:Y:S02]  /*5a20*/  IADD3 R188, P4, R90, R71, RZ ;  /* 0x000000475abc7210 */ /* 0x000fe40007f9e0ff */
[----:B------:R-:W-:Y:S02]  /*5a30*/  SEL R75, R4, RZ, !P6 ;  /* 0x000000ff044b7207 */ /* 0x000fe40007000000 */
[----:B---3--:R-:W-:Y:S02]  /*5a40*/  LOP3.LUT R90, R2, 0x50, RZ, 0x3c, !PT ;  /* 0x00000050025a7812 */ /* 0x008fe400078e3cff */
[----:B------:R-:W-:Y:S02]  /*5a50*/  ISETP.NE.U32.AND P2, PT, R76, RZ, PT ;  /* 0x000000ff4c00720c */ /* 0x000fe40003f45070 */
[----:B------:R-:W-:Y:S01]  /*5a60*/  ISETP.GE.AND P6, PT, R88, R18, PT ;  /* 0x000000125800720c */ /* 0x000fe20003fc6270 */
[----:B------:R-:W-:Y:S01]  /*5a70*/  VIADD R251, R90, UR7 ;  /* 0x000000075afb7c36 */ /* 0x000fe20008000000 */
[----:B------:R-:W-:-:S02]  /*5a80*/  SEL R76, R4, RZ, !P5 ;  /* 0x000000ff044c7207 */ /* 0x000fc40006800000 */
[----:B------:R-:W-:Y:S02]  /*5a90*/  LEA.HI.X.SX32 R193, R95, R3, 0x2, P3 ;  /* 0x000000035fc17211 */ /* 0x000fe400018f16ff */
[----:B------:R-:W-:Y:S02]  /*5aa0*/  ISETP.GE.AND P3, PT, R94, R18, PT ;  /* 0x000000125e00720c */ /* 0x000fe40003f66270 */
[----:B------:R-:W-:Y:S01]  /*5ab0*/  ISETP.NE.U32.AND P5, PT, R75, RZ, PT ;  /* 0x000000ff4b00720c */ /* 0x000fe20003fa5070 */
[----:B------:R-:W-:Y:S01]  /*5ac0*/  LDGSTS.E [R251], desc[UR16][R192.64], P0 ;  /* 0x00000000c0fb7fae */ /* 0x000fe20008121850 */
[----:B------:R-:W-:Y:S02]  /*5ad0*/  SEL R75, R4, RZ, !P6 ;  /* 0x000000ff044b7207 */ /* 0x000fe40007000000 */
[----:B------:R-:W-:Y:S02]  /*5ae0*/  ISETP.NE.U32.AND P1, PT, R76, RZ, PT ;  /* 0x000000ff4c00720c */ /* 0x000fe40003f25070 */
[----:B------:R-:W-:-:S02]  /*5af0*/  LOP3.LUT R92, R0, 0x74, RZ, 0xfc, !PT ;  /* 0x00000074005c7812 */ /* 0x000fc400078efcff */
[----:B------:R-:W-:Y:S02]  /*5b00*/  SEL R76, R4, RZ, !P3 ;  /* 0x000000ff044c7207 */ /* 0x000fe40005800000 */
[----:B------:R-:W-:Y:S02]  /*5b10*/  LOP3.LUT R89, R0, 0x76, RZ, 0xfc, !PT ;  /* 0x0000007600597812 */ /* 0x000fe400078efcff */
[----:B------:R-:W-:Y:S02]  /*5b20*/  LEA.HI.X.SX32 R189, R93, R3, 0x2, P4 ;  /* 0x000000035dbd7211 */ /* 0x000fe400020f16ff */
[----:B------:R-:W-:Y:S02]  /*5b30*/  ISETP.NE.U32.AND P6, PT, R75, RZ, PT ;  /* 0x000000ff4b00720c */ /* 0x000fe40003fc5070 */
[----:B------:R-:W-:Y:S01]  /*5b40*/  ISETP.GE.AND P4, PT, R92, UR4, PT ;  /* 0x000000045c007c0c */ /* 0x000fe2000bf86270 */
[----:B------:R-:W-:Y:S01]  /*5b50*/  LDGSTS.E [R251+0x8], desc[UR16][R188.64], P2 ;  /* 0x00008000bcfb7fae */ /* 0x000fe20009121850 */
[----:B------:R-:W-:Y:S01]  /*5b60*/  LOP3.LUT R88, R0, 0x18, RZ, 0xfc, !PT ;  /* 0x0000001800587812 */ /* 0x000fe200078efcff */
[----:B------:R-:W-:Y:S01]  /*5b70*/  ULDC UR4, c[0x0][0x230] ;  /* 0x00008c0000047ab9 */ /* 0x000fe20000000800 */
[----:B------:R-:W-:Y:S01]  /*5b80*/  ISETP.NE.U32.AND P0, PT, R76, RZ, PT ;  /* 0x000000ff4c00720c */ /* 0x000fe20003f05070 */
[----:B------:R-:W-:Y:S01]  /*5b90*/  LDGSTS.E [R251+0x4000], desc[UR16][R184.64], P5 ;  /* 0x04000000b8fb7fae */ /* 0x000fe2000a921850 */
[----:B------:R-:W-:Y:S01]  /*5ba0*/  ISETP.GE.AND P3, PT, R89, UR5, PT ;  /* 0x0000000559007c0c */ /* 0x000fe2000bf66270 */
[----:B------:R-:W-:Y:S01]  /*5bb0*/  ULDC UR5, c[0x0][0x230] ;  /* 0x00008c0000057ab9 */ /* 0x000fe20000000800 */
[----:B------:R-:W-:Y:S01]  /*5bc0*/  SEL R75, R4, RZ, !P4 ;  /* 0x000000ff044b7207 */ /* 0x000fe20006000000 */
[----:B------:R-:W-:Y:S01]  /*5bd0*/  LDGSTS.E [R251+0x4008], desc[UR16][R180.64], P1 ;  /* 0x04008000b4fb7fae */ /* 0x000fe20008921850 */
[----:B------:R-:W-:-:S02]  /*5be0*/  ISETP.GE.AND P4, PT, R88, R18, PT ;  /* 0x000000125800720c */ /* 0x000fc40003f86270 */
[C---:B------:R-:W-:Y:S01]  /*5bf0*/  SEL R76, R4.reuse, RZ, !P3 ;  /* 0x000000ff044c7207 */ /* 0x040fe20005800000 */
[----:B------:R-:W-:Y:S01]  /*5c00*/  LDGSTS.E [R251+0x8000], desc[UR16][R178.64], P6 ;  /* 0x08000000b2fb7fae */ /* 0x000fe2000b121850 */
[----:B------:R-:W-:Y:S02]  /*5c10*/  ISETP.NE.U32.AND P3, PT, R75, RZ, PT ;  /* 0x000000ff4b00720c */ /* 0x000fe40003f65070 */
[----:B------:R-:W-:Y:S01]  /*5c20*/  SEL R75, R4, RZ, !P4 ;  /* 0x000000ff044b7207 */ /* 0x000fe20006000000 */
[----:B------:R-:W-:Y:S01]  /*5c30*/  LDGSTS.E [R251+0x8008], desc[UR16][R174.64], P0 ;  /* 0x08008000aefb7fae */ /* 0x000fe20008121850 */
[----:B------:R-:W-:Y:S02]  /*5c40*/  LOP3.LUT R92, R0, 0x58, RZ, 0xfc, !PT ;  /* 0x00000058005c7812 */ /* 0x000fe400078efcff */
[----:B------:R-:W-:Y:S02]  /*5c50*/  ISETP.NE.U32.AND P2, PT, R76, RZ, PT ;  /* 0x000000ff4c00720c */ /* 0x000fe40003f45070 */
[----:B------:R-:W-:-:S02]  /*5c60*/  ISETP.NE.U32.AND P4, PT, R75, RZ, PT ;  /* 0x000000ff4b00720c */ /* 0x000fc40003f85070 */
[-C--:B------:R-:W-:Y:S02]  /*5c70*/  ISETP.GE.AND P0, PT, R92, R18.reuse, PT ;  /* 0x000000125c00720c */ /* 0x080fe40003f06270 */
[----:B------:R-:W-:Y:S01]  /*5c80*/  LOP3.LUT R92, R2, 0x60, RZ, 0x3c, !PT ;  /* 0x00000060025c7812 */ /* 0x000fe200078e3cff */
[----:B------:R-:W-:Y:S01]  /*5c90*/  LDGSTS.E [R251+0xc000], desc[UR16][R172.64], P3 ;  /* 0x0c000000acfb7fae */ /* 0x000fe20009921850 */
[C---:B------:R-:W-:Y:S02]  /*5ca0*/  LOP3.LUT R96, R0.reuse, 0x1a, RZ, 0xfc, !PT ;  /* 0x0000001a00607812 */ /* 0x040fe400078efcff */
[----:B------:R-:W-:Y:S01]  /*5cb0*/  LOP3.LUT R95, R0, 0x38, RZ, 0xfc, !PT ;  /* 0x00000038005f7812 */ /* 0x000fe200078efcff */
[----:B------:R-:W-:Y:S01]  /*5cc0*/  VIADD R252, R92, UR7 ;  /* 0x000000075cfc7c36 */ /* 0x000fe20008000000 */
[----:B------:R-:W-:Y:S01]  /*5cd0*/  ISETP.GE.AND P5, PT, R96, R18, PT ;  /* 0x000000126000720c */ /* 0x000fe20003fa6270 */
[----:B------:R3:W-:Y:S01]  /*5ce0*/  LDGSTS.E [R251+0xc008], desc[UR16][R170.64], P2 ;  /* 0x0c008000aafb7fae */ /* 0x0007e20009121850 */
[----:B------:R-:W-:-:S02]  /*5cf0*/  LOP3.LUT R94, R0, 0x3a, RZ, 0xfc, !PT ;  /* 0x0000003a005e7812 */ /* 0x000fc400078efcff */
[C---:B------:R-:W-:Y:S01]  /*5d00*/  LOP3.LUT R93, R0.reuse, 0x1c, RZ, 0xfc, !PT ;  /* 0x0000001c005d7812 */ /* 0x040fe200078efcff */
[----:B------:R-:W-:Y:S01]  /*5d10*/  LDGSTS.E [R252], desc[UR16][R166.64], P4 ;  /* 0x00000000a6fc7fae */ /* 0x000fe2000a121850 */
[C---:B------:R-:W-:Y:S02]  /*5d20*/  LOP3.LUT R90, R0.reuse, 0x1e, RZ, 0xfc, !PT ;  /* 0x0000001e005a7812 */ /* 0x040fe400078efcff */
[C---:B------:R-:W-:Y:S02]  /*5d30*/  LOP3.LUT R89, R0.reuse, 0x3c, RZ, 0xfc, !PT ;  /* 0x0000003c00597812 */ /* 0x040fe400078efcff */
[----:B------:R-:W-:Y:S02]  /*5d40*/  LOP3.LUT R88, R0, 0x3e, RZ, 0xfc, !PT ;  /* 0x0000003e00587812 */ /* 0x000fe400078efcff */
[----:B------:R-:W-:Y:S02]  /*5d50*/  ISETP.GE.AND P1, PT, R95, R18, PT ;  /* 0x000000125f00720c */ /* 0x000fe40003f26270 */
[----:B------:R-:W-:-:S02]  /*5d60*/  SEL R75, R4, RZ, !P5 ;  /* 0x000000ff044b7207 */ /* 0x000fc40006800000 */
[-C--:B------:R-:W-:Y:S02]  /*5d70*/  ISETP.GE.AND P6, PT, R94, R18.reuse, PT ;  /* 0x000000125e00720c */ /* 0x080fe40003fc6270 */
[-C--:B------:R-:W-:Y:S02]  /*5d80*/  ISETP.GE.AND P3, PT, R93, R18.reuse, PT ;  /* 0x000000125d00720c */ /* 0x080fe40003f66270 */
[-C--:B------:R-:W-:Y:S02]  /*5d90*/  ISETP.GE.AND P2, PT, R90, R18.reuse, PT ;  /* 0x000000125a00720c */ /* 0x080fe40003f46270 */
[-C--:B------:R-:W-:Y:S02]  /*5da0*/  ISETP.GE.AND P5, PT, R89, R18.reuse, PT ;  /* 0x000000125900720c */ /* 0x080fe40003fa6270 */
[----:B------:R-:W-:Y:S02]  /*5db0*/  ISETP.GE.AND P4, PT, R88, R18, PT ;  /* 0x000000125800720c */ /* 0x000fe40003f86270 */
[----:B------:R-:W-:-:S02]  /*5dc0*/  SEL R18, R4, RZ, !P1 ;  /* 0x000000ff04127207 */ /* 0x000fc40004800000 */
[C---:B------:R-:W-:Y:S02]  /*5dd0*/  SEL R76, R4.reuse, RZ, !P0 ;  /* 0x000000ff044c7207 */ /* 0x040fe40004000000 */
[----:B------:R-:W-:Y:S02]  /*5de0*/  ISETP.NE.U32.AND P1, PT, R75, RZ, PT ;  /* 0x000000ff4b00720c */ /* 0x000fe40003f25070 */
[CC--:B------:R-:W-:Y:S02]  /*5df0*/  LEA R140, P0, R79.reuse, R71.reuse, 0x2 ;  /* 0x000000474f8c7211 */ /* 0x0c0fe400078010ff */
[----:B------:R-:W-:Y:S02]  /*5e00*/  SEL R75, R4, RZ, !P6 ;  /* 0x000000ff044b7207 */ /* 0x000fe40007000000 */
[----:B------:R-:W-:Y:S02]  /*5e10*/  LEA R142, P6, R82, R71, 0x2 ;  /* 0x00000047528e7211 */ /* 0x000fe400078c10ff */
[----:B------:R-:W-:-:S02]  /*5e20*/  LEA.HI.X.SX32 R141, R79, R3, 0x2, P0 ;  /* 0x000000034f8d7211 */ /* 0x000fc400000f16ff */
[----:B------:R-:W-:Y:S02]  /*5e30*/  LEA R134, P0, R80, R71, 0x2 ;  /* 0x0000004750867211 */ /* 0x000fe400078010ff */
[----:B------:R-:W-:Y:S01]  /*5e40*/  LEA.HI.X.SX32 R143, R82, R3, 0x2, P6 ;  /* 0x00000003528f7211 */ /* 0x000fe200030f16ff */
[----:B------:R-:W-:Y:S01]  /*5e50*/  LDGSTS.E [R252+0x8], desc[UR16][R162.64], P1 ;  /* 0x00008000a2fc7fae */ /* 0x000fe20008921850 */
[----:B------:R-:W-:Y:S02]  /*5e60*/  LEA R146, P6, R78, R71, 0x2 ;  /* 0x000000474e927211 */ /* 0x000fe400078c10ff */
[-C--:B------:R-:W-:Y:S02]  /*5e70*/  LEA.HI.X.SX32 R135, R80, R3.reuse, 0x2, P0 ;  /* 0x0000000350877211 */ /* 0x080fe400000f16ff */
[----:B------:R-:W-:Y:S01]  /*5e80*/  ISETP.NE.U32.AND P0, PT, R18, RZ, PT ;  /* 0x000000ff1200720c */ /* 0x000fe20003f05070 */
[----:B------:R-:W-:Y:S01]  /*5e90*/  IMAD R18, R6, 0x2, R80 ;  /* 0x0000000206127824 */ /* 0x000fe200078e0250 */
[----:B------:R-:W-:-:S02]  /*5ea0*/  LEA.HI.X.SX32 R147, R78, R3, 0x2, P6 ;  /* 0x000000034e937211 */ /* 0x000fc400030f16ff */
[----:B------:R-:W-:Y:S02]  /*5eb0*/  ISETP.GE.AND P6, PT, R91, UR10, PT ;  /* 0x0000000a5b007c0c */ /* 0x000fe4000bfc6270 */
[----:B------:R-:W-:Y:S02]  /*5ec0*/  LEA R144, P1, R18, R71, 0x2 ;  /* 0x0000004712907211 */ /* 0x000fe400078210ff */
[----:B------:R-:W-:Y:S02]  /*5ed0*/  SEL R78, R4, RZ, !P6 ;  /* 0x000000ff044e7207 */ /* 0x000fe40007000000 */
[----:B------:R-:W-:Y:S02]  /*5ee0*/  LOP3.LUT R88, R0, 0x5a, RZ, 0xfc, !PT ;  /* 0x0000005a00587812 */ /* 0x000fe400078efcff */
[----:B------:R-:W-:Y:S01]  /*5ef0*/  ISETP.NE.U32.AND P6, PT, R78, RZ, PT ;  /* 0x000000ff4e00720c */ /* 0x000fe20003fc5070 */
[----:B------:R-:W-:Y:S01]  /*5f00*/  LDGSTS.E [R252+0x4000], desc[UR16][R158.64], P0 ;  /* 0x040000009efc7fae */ /* 0x000fe20008121850 */
[----:B------:R-:W-:Y:S01]  /*5f10*/  LEA.HI.X.SX32 R145, R18, R3, 0x2, P1 ;  /* 0x0000000312917211 */ /* 0x000fe200008f16ff */
[----:B------:R-:W-:Y:S01]  /*5f20*/  IMAD R18, R6, 0x2, R18 ;  /* 0x0000000206127824 */ /* 0x000fe200078e0212 */
[----:B------:R-:W-:Y:S01]  /*5f30*/  ISETP.GE.AND P1, PT, R88, UR4, PT ;  /* 0x0000000458007c0c */ /* 0x000fe2000bf26270 */
[----:B------:R-:W-:Y:S01]  /*5f40*/  ULDC UR4, c[0x0][0x230] ;  /* 0x00008c0000047ab9 */ /* 0x000fe20000000800 */
[----:B------:R-:W-:-:S02]  /*5f50*/  SEL R78, R4, RZ, !P3 ;  /* 0x000000ff044e7207 */ /* 0x000fc40005800000 */
[----:B------:R-:W-:Y:S02]  /*5f60*/  ISETP.NE.U32.AND P3, PT, R75, RZ, PT ;  /* 0x000000ff4b00720c */ /* 0x000fe40003f65070 */
[----:B------:R-:W-:Y:S02]  /*5f70*/  SEL R75, R4, RZ, !P2 ;  /* 0x000000ff044b7207 */ /* 0x000fe40005000000 */
[----:B------:R-:W-:Y:S02]  /*5f80*/  ISETP.NE.U32.AND P2, PT, R76, RZ, PT ;  /* 0x000000ff4c00720c */ /* 0x000fe40003f45070 */
[----:B------:R-:W-:Y:S02]  /*5f90*/  SEL R76, R4, RZ, !P1 ;  /* 0x000000ff044c7207 */ /* 0x000fe40004800000 */
[----:B------:R-:W-:Y:S02]  /*5fa0*/  LOP3.LUT R89, R0, 0x78, RZ, 0xfc, !PT ;  /* 0x0000007800597812 */ /* 0x000fe400078efcff */
[----:B------:R-:W-:-:S02]  /*5fb0*/  ISETP.NE.U32.AND P1, PT, R76, RZ, PT ;  /* 0x000000ff4c00720c */ /* 0x000fc40003f25070 */
[----:B------:R-:W-:Y:S01]  /*5fc0*/  LOP3.LUT R88, R0, 0x7a, RZ, 0xfc, !PT ;  /* 0x0000007a00587812 */ /* 0x000fe200078efcff */
[----:B------:R-:W-:Y:S01]  /*5fd0*/  LDGSTS.E [R252+0x4008], desc[UR16][R152.64], P3 ;  /* 0x0400800098fc7fae */ /* 0x000fe20009921850 */
[----:B------:R-:W-:Y:S02]  /*5fe0*/  SEL R76, R4, RZ, !P5 ;  /* 0x000000ff044c7207 */ /* 0x000fe40006800000 */
[----:B------:R-:W-:Y:S01]  /*5ff0*/  ISETP.GE.AND P5, PT, R89, UR4, PT ;  /* 0x0000000459007c0c */ /* 0x000fe2000bfa6270 */
[----:B------:R-:W-:Y:S01]  /*6000*/  ULDC UR4, c[0x0][0x230] ;  /* 0x00008c0000047ab9 */ /* 0x000fe20000000800 */
[----:B------:R-:W-:Y:S01]  /*6010*/  ISETP.NE.U32.AND P0, PT, R78, RZ, PT ;  /* 0x000000ff4e00720c */ /* 0x000fe20003f05070 */
[----:B------:R-:W-:Y:S01]  /*6020*/  LDGSTS.E [R252+0x8000], desc[UR16][R148.64], P2 ;  /* 0x0800000094fc7fae */ /* 0x000fe20009121850 */
[----:B------:R-:W-:Y:S02]  /*6030*/  SEL R78, R4, RZ, !P4 ;  /* 0x000000ff044e7207 */ /* 0x000fe40006000000 */
[----:B------:R-:W-:Y:S01]  /*6040*/  ISETP.GE.AND P4, PT, R88, UR4, PT ;  /* 0x0000000458007c0c */ /* 0x000fe2000bf86270 */
[----:B------:R-:W-:Y:S01]  /*6050*/  LDGSTS.E [R252+0x8008], desc[UR16][R146.64], P1 ;  /* 0x0800800092fc7fae */ /* 0x000fe20008921850 */
[----:B------:R-:W-:Y:S01]  /*6060*/  SEL R79, R4, RZ, !P5 ;  /* 0x000000ff044f7207 */ /* 0x000fe20006800000 */
[----:B------:R-:W-:Y:S01]  /*6070*/  ULDC UR4, c[0x0][0x230] ;  /* 0x00008c0000047ab9 */ /* 0x000fe20000000800 */
[----:B------:R-:W-:-:S02]  /*6080*/  ISETP.NE.U32.AND P3, PT, R75, RZ, PT ;  /* 0x000000ff4b00720c */ /* 0x000fc40003f65070 */
[----:B------:R-:W-:Y:S02]  /*6090*/  SEL R75, R4, RZ, !P4 ;  /* 0x000000ff044b7207 */ /* 0x000fe40006000000 */
[----:B------:R-:W-:Y:S02]  /*60a0*/  ISETP.NE.U32.AND P5, PT, R79, RZ, PT ;  /* 0x000000ff4f00720c */ /* 0x000fe40003fa5070 */
[----:B------:R-:W-:Y:S02]  /*60b0*/  ISETP.NE.U32.AND P4, PT, R75, RZ, PT ;  /* 0x000000ff4b00720c */ /* 0x000fe40003f85070 */
[----:B------:R-:W-:Y:S02]  /*60c0*/  LOP3.LUT R89, R2, 0x70, RZ, 0x3c, !PT ;  /* 0x0000007002597812 */ /* 0x000fe400078e3cff */
[----:B------:R-:W-:Y:S02]  /*60d0*/  LOP3.LUT R92, R0, 0x5c, RZ, 0xfc, !PT ;  /* 0x0000005c005c7812 */ /* 0x000fe400078efcff */
[----:B------:R-:W-:-:S02]  /*60e0*/  ISETP.NE.U32.AND P2, PT, R76, RZ, PT ;  /* 0x000000ff4c00720c */ /* 0x000fc40003f45070 */
[----:B------:R-:W-:Y:S02]  /*60f0*/  LOP3.LUT R88, R0, 0x7c, RZ, 0xfc, !PT ;  /* 0x0000007c00587812 */ /* 0x000fe400078efcff */
[----:B------:R-:W-:Y:S01]  /*6100*/  ISETP.NE.U32.AND P1, PT, R78, RZ, PT ;  /* 0x000000ff4e00720c */ /* 0x000fe20003f25070 */
[----:B------:R-:W-:Y:S01]  /*6110*/  LDGSTS.E [R252+0xc000], desc[UR16][R134.64], P5 ;  /* 0x0c00000086fc7fae */ /* 0x000fe2000a921850 */
[-C--:B------:R-:W-:Y:S02]  /*6120*/  LEA R138, P5, R74, R71.reuse, 0x2 ;  /* 0x000000474a8a7211 */ /* 0x080fe400078a10ff */
[----:B------:R-:W-:Y:S01]  /*6130*/  LOP3.LUT R90, R0, 0x5e, RZ, 0xfc, !PT ;  /* 0x0000005e005a7812 */ /* 0x000fe200078efcff */
[----:B------:R-:W-:Y:S01]  /*6140*/  LDGSTS.E [R252+0xc008], desc[UR16][R144.64], P4 ;  /* 0x0c00800090fc7fae */ /* 0x000fe2000a121850 */
[----:B------:R-:W-:Y:S02]  /*6150*/  LEA R136, P4, R72, R71, 0x2 ;  /* 0x0000004748887211 */ /* 0x000fe400078810ff */
[----:B------:R-:W-:-:S02]  /*6160*/  LEA.HI.X.SX32 R139, R74, R3, 0x2, P5 ;  /* 0x000000034a8b7211 */ /* 0x000fc400028f16ff */
[----:B------:R-:W-:Y:S02]  /*6170*/  LEA R132, P5, R19, R71, 0x2 ;  /* 0x0000004713847211 */ /* 0x000fe400078a10ff */
[----:B------:R-:W-:Y:S02]  /*6180*/  LEA.HI.X.SX32 R137, R72, R3, 0x2, P4 ;  /* 0x0000000348897211 */ /* 0x000fe400020f16ff */
[----:B------:R-:W-:Y:S02]  /*6190*/  LEA R122, P4, R9, R71, 0x2 ;  /* 0x00000047097a7211 */ /* 0x000fe400078810ff */
[----:B------:R-:W-:Y:S02]  /*61a0*/  LEA.HI.X.SX32 R133, R19, R3, 0x2, P5 ;  /* 0x0000000313857211 */ /* 0x000fe400028f16ff */
[C---:B------:R-:W-:Y:S02]  /*61b0*/  LEA R130, P5, R18.reuse, R71, 0x2 ;  /* 0x0000004712827211 */ /* 0x040fe400078a10ff */
[-C--:B------:R-:W-:Y:S01]  /*61c0*/  LEA.HI.X.SX32 R123, R9, R3.reuse, 0x2, P4 ;  /* 0x00000003097b7211 */ /* 0x080fe200020f16ff */
[----:B------:R-:W-:Y:S01]  /*61d0*/  VIADD R9, R89, UR7 ;  /* 0x0000000759097c36 */ /* 0x000fe20008000000 */
[----:B------:R-:W-:Y:S01]  /*61e0*/  LEA.HI.X.SX32 R131, R18, R3, 0x2, P5 ;  /* 0x0000000312837211 */ /* 0x000fe200028f16ff */
[----:B------:R-:W-:Y:S01]  /*61f0*/  IMAD R18, R6, 0x2, R18 ;  /* 0x0000000206127824 */ /* 0x000fe200078e0212 */
[----:B------:R-:W-:Y:S01]  /*6200*/  ISETP.GE.AND P4, PT, R92, UR4, PT ;  /* 0x000000045c007c0c */ /* 0x000fe2000bf86270 */
[----:B------:R-:W-:Y:S01]  /*6210*/  UIADD3 UR4, UR12, -0x80, URZ ;  /* 0xffffff800c047890 */ /* 0x000fe2000fffe03f */
[----:B------:R-:W-:Y:S01]  /*6220*/  LDGSTS.E [R9], desc[UR16][R142.64], P0 ;  /* 0x000000008e097fae */ /* 0x000fe20008121850 */
[----:B------:R-:W-:-:S02]  /*6230*/  LOP3.LUT R89, R0, 0x7e, RZ, 0xfc, !PT ;  /* 0x0000007e00597812 */ /* 0x000fc400078efcff */
[----:B------:R-:W-:Y:S01]  /*6240*/  SEL R19, R4, RZ, !P4 ;  /* 0x000000ff04137207 */ /* 0x000fe20006000000 */
[----:B------:R-:W-:Y:S01]  /*6250*/  LDGSTS.E [R9+0x8], desc[UR16][R140.64], P3 ;  /* 0x000080008c097fae */ /* 0x000fe20009921850 */
[----:B------:R-:W-:Y:S01]  /*6260*/  ISETP.GE.AND P4, PT, R88, UR6, PT ;  /* 0x0000000658007c0c */ /* 0x000fe2000bf86270 */
[----:B------:R-:W-:Y:S01]  /*6270*/  IMAD R88, R91, R7, RZ ;  /* 0x000000075b587224 */ /* 0x000fe200078e02ff */
[----:B------:R-:W-:Y:S01]  /*6280*/  LEA R206, P3, R18, R71, 0x2 ;  /* 0x0000004712ce7211 */ /* 0x000fe200078610ff */
[----:B------:R-:W-:Y:S01]  /*6290*/  LDGSTS.E [R9+0x4000], desc[UR16][R138.64], P2 ;  /* 0x040000008a097fae */ /* 0x000fe20009121850 */
[----:B------:R-:W-:Y:S01]  /*62a0*/  ISETP.GE.AND P5, PT, R90, UR5, PT ;  /* 0x000000055a007c0c */ /* 0x000fe2000bfa6270 */
[----:B------:R-:W-:Y:S01]  /*62b0*/  ULDC UR5, c[0x0][0x240] ;  /* 0x0000900000057ab9 */ /* 0x000fe20000000800 */
[----:B------:R-:W-:Y:S01]  /*62c0*/  LEA.HI.X.SX32 R207, R18, R3, 0x2, P3 ;  /* 0x0000000312cf7211 */ /* 0x000fe200018f16ff */
[----:B------:R-:W-:Y:S01]  /*62d0*/  IMAD.SHL.U32 R3, R88, 0x4, RZ ;  /* 0x0000000458037824 */ /* 0x000fe200078e00ff */
[----:B------:R-:W-:Y:S01]  /*62e0*/  ISETP.GE.AND P3, PT, R89, UR10, PT ;  /* 0x0000000a59007c0c */ /* 0x000fe2000bf66270 */
[----:B------:R-:W-:Y:S01]  /*62f0*/  ULDC.64 UR10, c[0x0][0x218] ;  /* 0x00008600000a7ab9 */ /* 0x000fe20000000a00 */
[----:B------:R-:W-:Y:S01]  /*6300*/  ISETP.NE.U32.AND P0, PT, R19, RZ, PT ;  /* 0x000000ff1300720c */ /* 0x000fe20003f05070 */
[----:B------:R-:W-:Y:S01]  /*6310*/  IMAD R107, R70, UR5, RZ ;  /* 0x00000005466b7c24 */ /* 0x000fe2000f8e02ff */
[C---:B------:R-:W-:Y:S01]  /*6320*/  SEL R72, R4.reuse, RZ, !P5 ;  /* 0x000000ff04487207 */ /* 0x040fe20006800000 */
[----:B------:R-:W-:Y:S01]  /*6330*/  LDGSTS.E [R9+0x4008], desc[UR16][R136.64], P1 ;  /* 0x0400800088097fae */ /* 0x000fe20008921850 */
[----:B------:R-:W-:Y:S01]  /*6340*/  SEL R19, R4, RZ, !P4 ;  /* 0x000000ff04137207 */ /* 0x000fe20006000000 */
[----:B------:R-:W-:Y:S01]  /*6350*/  IMAD R105, R68, UR5, RZ ;  /* 0x0000000544697c24 */ /* 0x000fe2000f8e02ff */
[----:B------:R-:W-:Y:S01]  /*6360*/  SEL R4, R4, RZ, !P3 ;  /* 0x000000ff04047207 */ /* 0x000fe20005800000 */
[----:B------:R-:W-:Y:S01]  /*6370*/  IMAD R120, R69, UR5, RZ ;  /* 0x0000000545787c24 */ /* 0x000fe2000f8e02ff */
[----:B------:R-:W-:Y:S01]  /*6380*/  IADD3 R112, P2, R3, UR10, RZ ;  /* 0x0000000a03707c10 */ /* 0x000fe2000ff5e0ff */
[----:B------:R-:W-:Y:S01]  /*6390*/  STL [R1+0xb4], R88 ;  /* 0x0000b45801007387 */ /* 0x000fe20000100800 */
[----:B------:R-:W-:Y:S01]  /*63a0*/  ISETP.NE.U32.AND P3, PT, R4, RZ, PT ;  /* 0x000000ff0400720c */ /* 0x000fe20003f65070 */
[----:B------:R-:W-:Y:S01]  /*63b0*/  IMAD R103, R67, UR5, RZ ;  /* 0x0000000543677c24 */ /* 0x000fe2000f8e02ff */
[----:B------:R-:W-:Y:S01]  /*63c0*/  LEA.HI.X.SX32 R4, R88, UR11, 0x2, P2 ;  /* 0x0000000b58047c11 */ /* 0x000fe200090f16ff */
[----:B------:R-:W-:Y:S01]  /*63d0*/  STL.64 [R1+0x60], R206 ;  /* 0x000060ce01007387 */ /* 0x000fe20000100a00 */
[-C--:B--2---:R-:W-:Y:S01]  /*63e0*/  LEA R128, P1, R107, R112.reuse, 0x2 ;  /* 0x000000706b807211 */ /* 0x084fe200078210ff */
[----:B------:R-:W-:Y:S01]  /*63f0*/  IMAD R101, R63, UR5, RZ ;  /* 0x000000053f657c24 */ /* 0x000fe2000f8e02ff */
[----:B------:R-:W-:Y:S01]  /*6400*/  LEA R232, P2, R120, R112, 0x2 ;  /* 0x0000007078e87211 */ /* 0x000fe200078410ff */
[----:B------:R2:W-:Y:S01]  /*6410*/  STL.64 [R1+0x2e0], R2 ;  /* 0x0002e00201007387 */ /* 0x0005e20000100a00 */
[----:B------:R-:W-:Y:S01]  /*6420*/  LEA.HI.X.SX32 R129, R107, R4, 0x2, P1 ;  /* 0x000000046b817211 */ /* 0x000fe200008f16ff */
[----:B------:R-:W-:Y:S01]  /*6430*/  IMAD R99, R60, UR5, RZ ;  /* 0x000000053c637c24 */ /* 0x000fe2000f8e02ff */
[C---:B------:R-:W-:Y:S01]  /*6440*/  LEA R228, P1, R105.reuse, R112, 0x2 ;  /* 0x0000007069e47211 */ /* 0x040fe200078210ff */
[----:B------:R-:W-:Y:S01]  /*6450*/  STL [R1+0x1b4], R107 ;  /* 0x0001b46b01007387 */ /* 0x000fe20000100800 */
[-C--:B------:R-:W-:Y:S01]  /*6460*/  LEA.HI.X.SX32 R233, R120, R4.reuse, 0x2, P2 ;  /* 0x0000000478e97211 */ /* 0x080fe200010f16ff */
[----:B------:R-:W-:Y:S01]  /*6470*/  IMAD R157, R62, UR5, RZ ;  /* 0x000000053e9d7c24 */ /* 0x000fe2000f8e02ff */
[----:B------:R-:W-:Y:S01]  /*6480*/  LEA.HI.X.SX32 R229, R105, R4, 0x2, P1 ;  /* 0x0000000469e57211 */ /* 0x000fe200008f16ff */
[----:B------:R4:W-:Y:S01]  /*6490*/  STL [R1+0x1b0], R120 ;  /* 0x0001b07801007387 */ /* 0x0009e20000100800 */
[----:B------:R-:W-:Y:S01]  /*64a0*/  IMAD R97, R58, UR5, RZ ;  /* 0x000000053a617c24 */ /* 0x000fe2000f8e02ff */
[----:B------:R-:W-:Y:S01]  /*64b0*/  ISETP.NE.U32.AND P4, PT, R19, RZ, PT ;  /* 0x000000ff1300720c */ /* 0x000fe20003f85070 */
[----:B------:R-:W-:Y:S01]  /*64c0*/  IMAD R156, R59, UR5, RZ ;  /* 0x000000053b9c7c24 */ /* 0x000fe2000f8e02ff */
[----:B------:R-:W-:Y:S01]  /*64d0*/  STL [R1+0x1ac], R105 ;  /* 0x0001ac6901007387 */ /* 0x000fe20000100800 */
[----:B--2---:R-:W-:Y:S01]  /*64e0*/  IMAD R3, R66, UR5, RZ ;  /* 0x0000000542037c24 */ /* 0x004fe2000f8e02ff */
[----:B------:R-:W-:Y:S01]  /*64f0*/  ISETP.NE.U32.AND P5, PT, R72, RZ, PT ;  /* 0x000000ff4800720c */ /* 0x000fe20003fa5070 */
[----:B------:R-:W-:Y:S01]  /*6500*/  IMAD R2, R64, UR5, RZ ;  /* 0x0000000540027c24 */ /* 0x000fe2000f8e02ff */
[----:B------:R2:W-:Y:S01]  /*6510*/  STL [R1+0x1a8], R103 ;  /* 0x0001a86701007387 */ /* 0x0005e20000100800 */
[----:B------:R-:W-:Y:S01]  /*6520*/  IMAD R93, R55, UR5, RZ ;  /* 0x00000005375d7c24 */ /* 0x000fe2000f8e02ff */
[-C--:B------:R-:W-:Y:S01]  /*6530*/  LEA R220, P1, R3, R112.reuse, 0x2 ;  /* 0x0000007003dc7211 */ /* 0x080fe200078210ff */
[----:B------:R-:W-:Y:S01]  /*6540*/  IMAD R95, R56, UR5, RZ ;  /* 0x00000005385f7c24 */ /* 0x000fe2000f8e02ff */
[----:B----4-:R-:W-:Y:S01]  /*6550*/  LEA R120, P2, R103, R112, 0x2 ;  /* 0x0000007067787211 */ /* 0x010fe200078410ff */
[----:B------:R-:W-:Y:S01]  /*6560*/  STL [R1+0x1a4], R3 ;  /* 0x0001a40301007387 */ /* 0x000fe20000100800 */
[-C--:B------:R-:W-:Y:S01]  /*6570*/  LEA.HI.X.SX32 R221, R3, R4.reuse, 0x2, P1 ;  /* 0x0000000403dd7211 */ /* 0x080fe200008f16ff */
[----:B------:R-:W-:Y:S01]  /*6580*/  IMAD R18, R52, UR5, RZ ;  /* 0x0000000534127c24 */ /* 0x000fe2000f8e02ff */
[----:B------:R-:W-:Y:S01]  /*6590*/  LEA.HI.X.SX32 R121, R103, R4, 0x2, P2 ;  /* 0x0000000467797211 */ /* 0x000fe200010f16ff */
[----:B------:R4:W-:Y:S01]  /*65a0*/  STL [R1+0x1a0], R2 ;  /* 0x0001a00201007387 */ /* 0x0009e20000100800 */
[CC--:B------:R-:W-:Y:S01]  /*65b0*/  LEA R194, P1, R101.reuse, R112.reuse, 0x2 ;  /* 0x0000007065c27211 */ /* 0x0c0fe200078210ff */
[----:B------:R-:W-:Y:S01]  /*65c0*/  IMAD R19, R54, UR5, RZ ;  /* 0x0000000536137c24 */ /* 0x000fe2000f8e02ff */
[----:B------:R-:W-:Y:S01]  /*65d0*/  LEA R160, P2, R2, R112, 0x2 ;  /* 0x0000007002a07211 */ /* 0x000fe200078410ff */
[----:B------:R1:W-:Y:S01]  /*65e0*/  STL [R1+0x19c], R101 ;  /* 0x00019c6501007387 */ /* 0x0003e20000100800 */
[-C--:B------:R-:W-:Y:S01]  /*65f0*/  LEA.HI.X.SX32 R195, R101, R4.reuse, 0x2, P1 ;  /* 0x0000000465c37211 */ /* 0x080fe200008f16ff */
[----:B--2---:R-:W-:Y:S01]  /*6600*/  IMAD R103, R14, UR5, RZ ;  /* 0x000000050e677c24 */ /* 0x004fe2000f8e02ff */
[----:B------:R-:W-:Y:S01]  /*6610*/  LEA.HI.X.SX32 R161, R2, R4, 0x2, P2 ;  /* 0x0000000402a17211 */ /* 0x000fe200010f16ff */
[----:B------:R-:W-:Y:S01]  /*6620*/  STL [R1+0x198], R157 ;  /* 0x0001989d01007387 */ /* 0x000fe20000100800 */
[-C--:B------:R-:W-:Y:S01]  /*6630*/  LEA R244, P1, R99, R112.reuse, 0x2 ;  /* 0x0000007063f47211 */ /* 0x080fe200078210ff */
[----:B------:R-:W-:Y:S01]  /*6640*/  IMAD R91, R50, UR5, RZ ;  /* 0x00000005325b7c24 */ /* 0x000fe2000f8e02ff */
[----:B----4-:R-:W-:Y:S01]  /*6650*/  LEA R2, P2, R157, R112, 0x2 ;  /* 0x000000709d027211 */ /* 0x010fe200078410ff */
[----:B------:R2:W-:Y:S01]  /*6660*/  STL [R1+0x194], R99 ;  /* 0x0001946301007387 */ /* 0x0005e20000100800 */
[-C--:B------:R-:W-:Y:S01]  /*6670*/  LEA.HI.X.SX32 R245, R99, R4.reuse, 0x2, P1 ;  /* 0x0000000463f57211 */ /* 0x080fe200008f16ff */
[----:B-1----:R-:W-:Y:S01]  /*6680*/  IMAD R101, R12, UR5, RZ ;  /* 0x000000050c657c24 */ /* 0x002fe2000f8e02ff */
[----:B------:R-:W-:Y:S01]  /*6690*/  LEA.HI.X.SX32 R3, R157, R4, 0x2, P2 ;  /* 0x000000049d037211 */ /* 0x000fe200010f16ff */
[----:B------:R1:W-:Y:S01]  /*66a0*/  STL [R1+0x190], R156 ;  /* 0x0001909c01007387 */ /* 0x0003e20000100800 */
[-C--:B------:R-:W-:Y:S01]  /*66b0*/  LEA R202, P1, R97, R112.reuse, 0x2 ;  /* 0x0000007061ca7211 */ /* 0x080fe200078210ff */
[----:B------:R-:W-:Y:S01]  /*66c0*/  IMAD R235, R51, UR5, RZ ;  /* 0x0000000533eb7c24 */ /* 0x000fe2000f8e02ff */
[----:B------:R-:W-:Y:S01]  /*66d0*/  LEA R190, P2, R156, R112, 0x2 ;  /* 0x000000709cbe7211 */ /* 0x000fe200078410ff */
[----:B------:R4:W-:Y:S01]  /*66e0*/  STL [R1+0x18c], R97 ;  /* 0x00018c6101007387 */ /* 0x0009e20000100800 */
[-C--:B------:R-:W-:Y:S01]  /*66f0*/  LEA.HI.X.SX32 R203, R97, R4.reuse, 0x2, P1 ;  /* 0x0000000461cb7211 */ /* 0x080fe200008f16ff */
[----:B--2---:R-:W-:Y:S01]  /*6700*/  IMAD R99, R10, UR5, RZ ;  /* 0x000000050a637c24 */ /* 0x004fe2000f8e02ff */
[----:B------:R-:W-:Y:S01]  /*6710*/  LEA.HI.X.SX32 R191, R156, R4, 0x2, P2 ;  /* 0x000000049cbf7211 */ /* 0x000fe200010f16ff */
[----:B------:R2:W-:Y:S01]  /*6720*/  STL [R1+0x188], R95 ;  /* 0x0001885f01007387 */ /* 0x0005e20000100800 */
[-C--:B------:R-:W-:Y:S01]  /*6730*/  LEA R10, P1, R93, R112.reuse, 0x2 ;  /* 0x000000705d0a7211 */ /* 0x080fe200078210ff */
[----:B------:R-:W-:Y:S01]  /*6740*/  IMAD R105, R15, UR5, RZ ;  /* 0x000000050f697c24 */ /* 0x000fe2000f8e02ff */
[----:B-1----:R-:W-:Y:S01]  /*6750*/  LEA R156, P2, R95, R112, 0x2 ;  /* 0x000000705f9c7211 */ /* 0x002fe200078410ff */
[----:B------:R1:W-:Y:S01]  /*6760*/  STL [R1+0x184], R93 ;  /* 0x0001845d01007387 */ /* 0x0003e20000100800 */
[----:B------:R-:W-:-:S02]  /*6770*/  IMAD R89, R47, UR5, RZ ;  /* 0x000000052f597c24 */ /* 0x000fc4000f8e02ff */
[----:B----4-:R-:W-:Y:S01]  /*6780*/  IMAD R97, R11, UR5, RZ ;  /* 0x000000050b617c24 */ /* 0x010fe2000f8e02ff */
[-C--:B------:R-:W-:Y:S01]  /*6790*/  LEA.HI.X.SX32 R11, R93, R4.reuse, 0x2, P1 ;  /* 0x000000045d0b7211 */ /* 0x080fe200008f16ff */
[----:B------:R-:W-:Y:S01]  /*67a0*/  STL [R1+0x180], R19 ;  /* 0x0001801301007387 */ /* 0x000fe20000100800 */
[----:B------:R-:W-:Y:S01]  /*67b0*/  LEA.HI.X.SX32 R157, R95, R4, 0x2, P2 ;  /* 0x000000045f9d7211 */ /* 0x000fe200010f16ff */
[----:B--2---:R-:W-:Y:S01]  /*67c0*/  IMAD R95, R13, UR5, RZ ;  /* 0x000000050d5f7c24 */ /* 0x004fe2000f8e02ff */
[-C--:B------:R-:W-:Y:S01]  /*67d0*/  LEA R14, P1, R18, R112.reuse, 0x2 ;  /* 0x00000070120e7211 */ /* 0x080fe200078210ff */
[----:B------:R2:W-:Y:S01]  /*67e0*/  STL [R1+0x17c], R18 ;  /* 0x00017c1201007387 */ /* 0x0005e20000100800 */
[C---:B------:R-:W-:Y:S01]  /*67f0*/  LEA R12, P2, R19.reuse, R112, 0x2 ;  /* 0x00000070130c7211 */ /* 0x040fe200078410ff */
[----:B------:R-:W-:Y:S01]  /*6800*/  IMAD R107, R16, UR5, RZ ;  /* 0x00000005106b7c24 */ /* 0x000fe2000f8e02ff */
[-C--:B------:R-:W-:Y:S01]  /*6810*/  LEA.HI.X.SX32 R15, R18, R4.reuse, 0x2, P1 ;  /* 0x00000004120f7211 */ /* 0x080fe200008f16ff */
[----:B------:R-:W-:Y:S01]  /*6820*/  IMAD R227, R48, UR5, RZ ;  /* 0x0000000530e37c24 */ /* 0x000fe2000f8e02ff */
[----:B------:R-:W-:Y:S01]  /*6830*/  LEA.HI.X.SX32 R13, R19, R4, 0x2, P2 ;  /* 0x00000004130d7211 */ /* 0x000fe200010f16ff */
[----:B------:R-:W-:Y:S01]  /*6840*/  IMAD R108, R22, UR5, RZ ;  /* 0x00000005166c7c24 */ /* 0x000fe2000f8e02ff */
[-C--:B------:R-:W-:Y:S01]  /*6850*/  LEA R16, P2, R235, R112.reuse, 0x2 ;  /* 0x00000070eb107211 */ /* 0x080fe200078410ff */
[----:B-1----:R-:W-:Y:S01]  /*6860*/  IMAD R93, R17, UR5, RZ ;  /* 0x00000005115d7c24 */ /* 0x002fe2000f8e02ff */
[----:B------:R-:W-:Y:S01]  /*6870*/  STL [R1+0x178], R235 ;  /* 0x000178eb01007387 */ /* 0x000fe20000100800 */
[----:B--2---:R-:W-:Y:S01]  /*6880*/  LEA R18, P1, R91, R112, 0x2 ;  /* 0x000000705b127211 */ /* 0x004fe200078210ff */
[----:B------:R-:W-:Y:S01]  /*6890*/  IMAD R88, R44, UR5, RZ ;  /* 0x000000052c587c24 */ /* 0x000fe2000f8e02ff */
[-C--:B------:R-:W-:Y:S01]  /*68a0*/  LEA.HI.X.SX32 R17, R235, R4.reuse, 0x2, P2 ;  /* 0x00000004eb117211 */ /* 0x080fe200010f16ff */
[----:B------:R-:W-:Y:S01]  /*68b0*/  IMAD R106, R20, UR5, RZ ;  /* 0x00000005146a7c24 */ /* 0x000fe2000f8e02ff */
[----:B------:R-:W-:Y:S01]  /*68c0*/  LEA.HI.X.SX32 R19, R91, R4, 0x2, P1 ;  /* 0x000000045b137211 */ /* 0x000fe200008f16ff */
[----:B------:R-:W-:Y:S01]  /*68d0*/  IMAD R213, R46, UR5, RZ ;  /* 0x000000052ed57c24 */ /* 0x000fe2000f8e02ff */
[-C--:B------:R-:W-:Y:S01]  /*68e0*/  LEA R22, P1, R89, R112.reuse, 0x2 ;  /* 0x0000007059167211 */ /* 0x080fe200078210ff */
[----:B------:R1:W-:Y:S01]  /*68f0*/  STL [R1+0x174], R91 ;  /* 0x0001745b01007387 */ /* 0x0003e20000100800 */
[----:B------:R-:W-:Y:S01]  /*6900*/  LEA R20, P2, R227, R112, 0x2 ;  /* 0x00000070e3147211 */ /* 0x000fe200078410ff */
[----:B------:R-:W-:Y:S01]  /*6910*/  IMAD R104, R23, UR5, RZ ;  /* 0x0000000517687c24 */ /* 0x000fe2000f8e02ff */
[----:B------:R-:W-:Y:S01]  /*6920*/  LEA.HI.X.SX32 R23, R89, R4, 0x2, P1 ;  /* 0x0000000459177211 */ /* 0x000fe200008f16ff */
[----:B------:R-:W-:Y:S01]  /*6930*/  IMAD R102, R26, UR5, RZ ;  /* 0x000000051a667c24 */ /* 0x000fe2000f8e02ff */
[----:B------:R-:W-:Y:S01]  /*6940*/  LEA R26, P1, R88, R112, 0x2 ;  /* 0x00000070581a7211 */ /* 0x000fe200078210ff */
[----:B------:R-:W-:Y:S01]  /*6950*/  IMAD R90, R42, UR5, RZ ;  /* 0x000000052a5a7c24 */ /* 0x000fe2000f8e02ff */
[----:B------:R-:W-:Y:S01]  /*6960*/  STL [R1+0x170], R227 ;  /* 0x000170e301007387 */ /* 0x000fe20000100800 */
[----:B------:R-:W-:-:S02]  /*6970*/  IMAD R109, R24, UR5, RZ ;  /* 0x00000005186d7c24 */ /* 0x000fc4000f8e02ff */
[----:B-1----:R-:W-:Y:S01]  /*6980*/  IMAD R91, R21, UR5, RZ ;  /* 0x00000005155b7c24 */ /* 0x002fe2000f8e02ff */
[----:B------:R-:W-:Y:S01]  /*6990*/  LEA.HI.X.SX32 R21, R227, R4, 0x2, P2 ;  /* 0x00000004e3157211 */ /* 0x000fe200010f16ff */
[----:B------:R-:W-:Y:S01]  /*69a0*/  IMAD R177, R43, UR5, RZ ;  /* 0x000000052bb17c24 */ /* 0x000fe2000f8e02ff */
[----:B------:R-:W-:Y:S01]  /*69b0*/  LEA R24, P2, R213, R112, 0x2 ;  /* 0x00000070d5187211 */ /* 0x000fe200078410ff */
[----:B------:R1:W-:Y:S01]  /*69c0*/  STL [R1+0x16c], R89 ;  /* 0x00016c5901007387 */ /* 0x0003e20000100800 */
[----:B------:R-:W-:Y:S01]  /*69d0*/  IMAD R110, R27, UR5, RZ ;  /* 0x000000051b6e7c24 */ /* 0x000fe2000f8e02ff */
[----:B------:R-:W-:Y:S01]  /*69e0*/  LEA.HI.X.SX32 R27, R88, R4, 0x2, P1 ;  /* 0x00000004581b7211 */ /* 0x000fe200008f16ff */
[----:B------:R-:W-:Y:S01]  /*69f0*/  IMAD R111, R30, UR5, RZ ;  /* 0x000000051e6f7c24 */ /* 0x000fe2000f8e02ff */
[----:B------:R-:W-:Y:S01]  /*6a00*/  LEA R30, P1, R90, R112, 0x2 ;  /* 0x000000705a1e7211 */ /* 0x000fe200078210ff */
[----:B---3--:R-:W-:Y:S01]  /*6a10*/  IMAD R171, R40, UR5, RZ ;  /* 0x0000000528ab7c24 */ /* 0x008fe2000f8e02ff */
[----:B------:R-:W-:Y:S01]  /*6a20*/  STL [R1+0x168], R213 ;  /* 0x000168d501007387 */ /* 0x000fe20000100800 */
[----:B------:R-:W-:-:S02]  /*6a30*/  IMAD R92, R39, UR5, RZ ;  /* 0x00000005275c7c24 */ /* 0x000fc4000f8e02ff */
[----:B------:R-:W-:Y:S01]  /*6a40*/  IMAD R100, R28, UR5, RZ ;  /* 0x000000051c647c24 */ /* 0x000fe2000f8e02ff */
[----:B------:R2:W-:Y:S01]  /*6a50*/  STL [R1+0x164], R88 ;  /* 0x0001645801007387 */ /* 0x0005e20000100800 */
[----:B-1----:R-:W-:Y:S01]  /*6a60*/  IMAD R89, R25, UR5, RZ ;  /* 0x0000000519597c24 */ /* 0x002fe2000f8e02ff */
[----:B------:R-:W-:Y:S01]  /*6a70*/  LEA.HI.X.SX32 R25, R213, R4, 0x2, P2 ;  /* 0x00000004d5197211 */ /* 0x000fe200010f16ff */
[----:B------:R-:W-:Y:S01]  /*6a80*/  IMAD R169, R38, UR5, RZ ;  /* 0x0000000526a97c24 */ /* 0x000fe2000f8e02ff */
[----:B------:R-:W-:Y:S01]  /*6a90*/  LEA R28, P2, R177, R112, 0x2 ;  /* 0x00000070b11c7211 */ /* 0x000fe200078410ff */
[----:B------:R-:W-:Y:S01]  /*6aa0*/  STL [R1+0x160], R177 ;  /* 0x000160b101007387 */ /* 0x000fe20000100800 */
[----:B------:R-:W-:Y:S02]  /*6ab0*/  IMAD R94, R36, UR5, RZ ;  /* 0x00000005245e7c24 */ /* 0x000fe4000f8e02ff */
[----:B------:R-:W-:Y:S01]  /*6ac0*/  IMAD R98, R31, UR5, RZ ;  /* 0x000000051f627c24 */ /* 0x000fe2000f8e02ff */
[----:B------:R1:W-:Y:S01]  /*6ad0*/  STL [R1+0x15c], R90 ;  /* 0x00015c5a01007387 */ /* 0x0003e20000100800 */
[----:B------:R-:W-:Y:S01]  /*6ae0*/  IMAD R127, R35, UR5, RZ ;  /* 0x00000005237f7c24 */ /* 0x000fe2000f8e02ff */
[-C--:B------:R-:W-:Y:S01]  /*6af0*/  LEA.HI.X.SX32 R31, R90, R4.reuse, 0x2, P1 ;  /* 0x000000045a1f7211 */ /* 0x080fe200008f16ff */
[----:B------:R-:W-:Y:S01]  /*6b00*/  IMAD R96, R34, UR5, RZ ;  /* 0x0000000522607c24 */ /* 0x000fe2000f8e02ff */
[----:B------:R-:W-:Y:S01]  /*6b10*/  STL [R1+0x158], R171 ;  /* 0x000158ab01007387 */ /* 0x000fe20000100800 */
[----:B--2---:R-:W-:Y:S01]  /*6b20*/  IMAD R88, R29, UR5, RZ ;  /* 0x000000051d587c24 */ /* 0x004fe2000f8e02ff */
[----:B------:R-:W-:Y:S01]  /*6b30*/  LEA.HI.X.SX32 R29, R177, R4, 0x2, P2 ;  /* 0x00000004b11d7211 */ /* 0x000fe200010f16ff */
[----:B------:R-:W-:Y:S01]  /*6b40*/  IMAD R113, R32, UR5, RZ ;  /* 0x0000000520717c24 */ /* 0x000fe2000f8e02ff */
[CC--:B------:R-:W-:Y:S01]  /*6b50*/  LEA R34, P1, R92.reuse, R112.reuse, 0x2 ;  /* 0x000000705c227211 */ /* 0x0c0fe200078210ff */
[----:B------:R2:W-:Y:S01]  /*6b60*/  STL [R1+0x154], R92 ;  /* 0x0001545c01007387 */ /* 0x0005e20000100800 */
[----:B------:R-:W-:Y:S01]  /*6b70*/  LEA R32, P2, R171, R112, 0x2 ;  /* 0x00000070ab207211 */ /* 0x000fe200078410ff */
[----:B-1----:R-:W-:Y:S01]  /*6b80*/  IMAD R90, R33, UR5, RZ ;  /* 0x00000005215a7c24 */ /* 0x002fe2000f8e02ff */
[-C--:B------:R-:W-:Y:S01]  /*6b90*/  LEA.HI.X.SX32 R35, R92, R4.reuse, 0x2, P1 ;  /* 0x000000045c237211 */ /* 0x080fe200008f16ff */
[----:B------:R-:W-:Y:S01]  /*6ba0*/  STL [R1+0x150], R169 ;  /* 0x000150a901007387 */ /* 0x000fe20000100800 */
[----:B------:R-:W-:-:S02]  /*6bb0*/  LEA.HI.X.SX32 R33, R171, R4, 0x2, P2 ;  /* 0x00000004ab217211 */ /* 0x000fc400010f16ff */
[CC--:B------:R-:W-:Y:S01]  /*6bc0*/  LEA R38, P1, R94.reuse, R112.reuse, 0x2 ;  /* 0x000000705e267211 */ /* 0x0c0fe200078210ff */
[----:B------:R1:W-:Y:S01]  /*6bd0*/  STL [R1+0x14c], R94 ;  /* 0x00014c5e01007387 */ /* 0x0003e20000100800 */
[----:B------:R-:W-:Y:S01]  /*6be0*/  LEA R36, P2, R169, R112, 0x2 ;  /* 0x00000070a9247211 */ /* 0x000fe200078410ff */
[----:B--2---:R-:W-:Y:S01]  /*6bf0*/  IMAD R92, R37, UR5, RZ ;  /* 0x00000005255c7c24 */ /* 0x004fe2000f8e02ff */
[-C--:B------:R-:W-:Y:S01]  /*6c00*/  LEA.HI.X.SX32 R39, R94, R4.reuse, 0x2, P1 ;  /* 0x000000045e277211 */ /* 0x080fe200008f16ff */
[----:B------:R2:W-:Y:S01]  /*6c10*/  STL [R1+0x148], R127 ;  /* 0x0001487f01007387 */ /* 0x0005e20000100800 */
[----:B------:R-:W-:Y:S02]  /*6c20*/  LEA.HI.X.SX32 R37, R169, R4, 0x2, P2 ;  /* 0x00000004a9257211 */ /* 0x000fe400010f16ff */
[CC--:B------:R-:W-:Y:S01]  /*6c30*/  LEA R42, P1, R96.reuse, R112.reuse, 0x2 ;  /* 0x00000070602a7211 */ /* 0x0c0fe200078210ff */
[----:B------:R3:W-:Y:S01]  /*6c40*/  STL [R1+0x144], R96 ;  /* 0x0001446001007387 */ /* 0x0007e20000100800 */
[----:B------:R-:W-:Y:S01]  /*6c50*/  LEA R40, P2, R127, R112, 0x2 ;  /* 0x000000707f287211 */ /* 0x000fe200078410ff */
[----:B-1----:R-:W-:Y:S01]  /*6c60*/  IMAD R94, R41, UR5, RZ ;  /* 0x00000005295e7c24 */ /* 0x002fe2000f8e02ff */
[-C--:B------:R-:W-:Y:S01]  /*6c70*/  LEA.HI.X.SX32 R43, R96, R4.reuse, 0x2, P1 ;  /* 0x00000004602b7211 */ /* 0x080fe200008f16ff */
[----:B------:R1:W-:Y:S01]  /*6c80*/  STL [R1+0x140], R113 ;  /* 0x0001407101007387 */ /* 0x0003e20000100800 */
[----:B------:R-:W-:Y:S01]  /*6c90*/  LEA.HI.X.SX32 R41, R127, R4, 0x2, P2 ;  /* 0x000000047f297211 */ /* 0x000fe200010f16ff */
[----:B--2---:R-:W-:Y:S01]  /*6ca0*/  IMAD R127, R81, UR5, RZ ;  /* 0x00000005517f7c24 */ /* 0x004fe2000f8e02ff */
[CC--:B------:R-:W-:Y:S01]  /*6cb0*/  LEA R46, P1, R98.reuse, R112.reuse, 0x2 ;  /* 0x00000070622e7211 */ /* 0x0c0fe200078210ff */
[----:B------:R2:W-:Y:S01]  /*6cc0*/  STL [R1+0x13c], R98 ;  /* 0x00013c6201007387 */ /* 0x0005e20000100800 */
[----:B------:R-:W-:Y:S01]  /*6cd0*/  LEA R44, P2, R113, R112, 0x2 ;  /* 0x00000070712c7211 */ /* 0x000fe200078410ff */
[----:B---3--:R-:W-:Y:S01]  /*6ce0*/  IMAD R96, R45, UR5, RZ ;  /* 0x000000052d607c24 */ /* 0x008fe2000f8e02ff */
[-C--:B------:R-:W-:Y:S01]  /*6cf0*/  LEA.HI.X.SX32 R47, R98, R4.reuse, 0x2, P1 ;  /* 0x00000004622f7211 */ /* 0x080fe200008f16ff */
[----:B------:R-:W-:Y:S01]  /*6d00*/  STL [R1+0x138], R111 ;  /* 0x0001386f01007387 */ /* 0x000fe20000100800 */
[----:B------:R-:W-:Y:S01]  /*6d10*/  LEA.HI.X.SX32 R45, R113, R4, 0x2, P2 ;  /* 0x00000004712d7211 */ /* 0x000fe200010f16ff */
[----:B-1----:R-:W-:Y:S01]  /*6d20*/  IMAD R113, R77, UR5, RZ ;  /* 0x000000054d717c24 */ /* 0x002fe2000f8e02ff */
[CC--:B------:R-:W-:Y:S01]  /*6d30*/  LEA R50, P1, R100.reuse, R112.reuse, 0x2 ;  /* 0x0000007064327211 */ /* 0x0c0fe200078210ff */
[----:B------:R1:W-:Y:S01]  /*6d40*/  STL [R1+0x134], R100 ;  /* 0x0001346401007387 */ /* 0x0003e20000100800 */
[----:B------:R-:W-:Y:S01]  /*6d50*/  LEA R48, P2, R111, R112, 0x2 ;  /* 0x000000706f307211 */ /* 0x000fe200078410ff */
[----:B--2---:R-:W-:Y:S01]  /*6d60*/  IMAD R98, R49, UR5, RZ ;  /* 0x0000000531627c24 */ /* 0x004fe2000f8e02ff */
[-C--:B------:R-:W-:Y:S01]  /*6d70*/  LEA.HI.X.SX32 R51, R100, R4.reuse, 0x2, P1 ;  /* 0x0000000464337211 */ /* 0x080fe200008f16ff */
[----:B------:R2:W-:Y:S01]  /*6d80*/  STL [R1+0x130], R110 ;  /* 0x0001306e01007387 */ /* 0x0005e20000100800 */
[----:B------:R-:W-:-:S02]  /*6d90*/  LEA.HI.X.SX32 R49, R111, R4, 0x2, P2 ;  /* 0x000000046f317211 */ /* 0x000fc400010f16ff */
[-C--:B------:R-:W-:Y:S01]  /*6da0*/  LEA R54, P1, R102, R112.reuse, 0x2 ;  /* 0x0000007066367211 */ /* 0x080fe200078210ff */
[----:B------:R3:W-:Y:S01]  /*6db0*/  STL [R1+0x12c], R102 ;  /* 0x00012c6601007387 */ /* 0x0007e20000100800 */
[----:B------:R-:W-:Y:S01]  /*6dc0*/  LEA R52, P2, R110, R112, 0x2 ;  /* 0x000000706e347211 */ /* 0x000fe200078410ff */
[----:B-1----:R-:W-:Y:S01]  /*6dd0*/  IMAD R100, R53, UR5, RZ ;  /* 0x0000000535647c24 */ /* 0x002fe2000f8e02ff */
[-C--:B------:R-:W-:Y:S01]  /*6de0*/  LEA.HI.X.SX32 R55, R102, R4.reuse, 0x2, P1 ;  /* 0x0000000466377211 */ /* 0x080fe200008f16ff */
[----:B------:R-:W-:Y:S01]  /*6df0*/  STL [R1+0x128], R109 ;  /* 0x0001286d01007387 */ /* 0x000fe20000100800 */
[----:B------:R-:W-:Y:S01]  /*6e00*/  LEA.HI.X.SX32 R53, R110, R4, 0x2, P2 ;  /* 0x000000046e357211 */ /* 0x000fe200010f16ff */
[----:B--2---:R-:W-:Y:S01]  /*6e10*/  IMAD R110, R73, UR5, RZ ;  /* 0x00000005496e7c24 */ /* 0x004fe2000f8e02ff */
[CC--:B------:R-:W-:Y:S01]  /*6e20*/  LEA R58, P1, R104.reuse, R112.reuse, 0x2 ;  /* 0x00000070683a7211 */ /* 0x0c0fe200078210ff */
[----:B------:R1:W-:Y:S01]  /*6e30*/  STL [R1+0x124], R104 ;  /* 0x0001246801007387 */ /* 0x0003e20000100800 */
[----:B------:R-:W-:Y:S01]  /*6e40*/  LEA R56, P2, R109, R112, 0x2 ;  /* 0x000000706d387211 */ /* 0x000fe200078410ff */
[----:B---3--:R-:W-:Y:S01]  /*6e50*/  IMAD R102, R57, UR5, RZ ;  /* 0x0000000539667c24 */ /* 0x008fe2000f8e02ff */
        /* <DEDUP_REMOVED lines=8> */
[----:B------:R-:W-:Y:S01]  /*6ee0*/  STL.64 [R1+0x58], R128 ;  /* 0x0000588001007387 */ /* 0x000fe20000100a00 */
[----:B------:R-:W-:Y:S01]  /*6ef0*/  LEA.HI.X.SX32 R61, R108, R4, 0x2, P2 ;  /* 0x000000046c3d7211 */ /* 0x000fe200010f16ff */
[----:B--2---:R-:W-:Y:S01]  /*6f00*/  IMAD R108, R5, UR5, RZ ;  /* 0x00000005056c7c24 */ /* 0x004fe2000f8e02ff */
[-C--:B------:R-:W-:Y:S01]  /*6f10*/  LEA R64, P2, R107, R112.reuse, 0x2 ;  /* 0x000000706b407211 */ /* 0x080fe200078410ff */
[----:B------:R-:W-:Y:S01]  /*6f20*/  STL [R1+0x118], R107 ;  /* 0x0001186b01007387 */ /* 0x000fe20000100800 */
[----:B------:R-:W-:Y:S01]  /*6f30*/  IMAD R5, R85, UR5, RZ ;  /* 0x0000000555057c24 */ /* 0x000fe2000f8e02ff */
[----:B------:R-:W-:Y:S01]  /*6f40*/  LEA R66, P1, R105, R112, 0x2 ;  /* 0x0000007069427211 */ /* 0x000fe200078210ff */
[----:B---3--:R-:W-:Y:S01]  /*6f50*/  IMAD R106, R65, UR5, RZ ;  /* 0x00000005416a7c24 */ /* 0x008fe2000f8e02ff */
[----:B------:R-:W-:Y:S01]  /*6f60*/  STL.64 [R1+0x50], R232 ;  /* 0x000050e801007387 */ /* 0x000fe20000100a00 */
[----:B------:R-:W-:-:S02]  /*6f70*/  LEA.HI.X.SX32 R65, R107, R4, 0x2, P2 ;  /* 0x000000046b417211 */ /* 0x000fc400010f16ff */
[----:B------:R-:W-:Y:S01]  /*6f80*/  LEA R68, P2, R103, R112, 0x2 ;  /* 0x0000007067447211 */ /* 0x000fe200078410ff */
[----:B------:R-:W-:Y:S01]  /*6f90*/  STL.64 [R1+0x48], R228 ;  /* 0x000048e401007387 */ /* 0x000fe20000100a00 */
[----:B------:R-:W-:Y:S02]  /*6fa0*/  LEA.HI.X.SX32 R67, R105, R4, 0x2, P1 ;  /* 0x0000000469437211 */ /* 0x000fe400008f16ff */
[----:B------:R-:W-:Y:S01]  /*6fb0*/  LEA R70, P1, R101, R112, 0x2 ;  /* 0x0000007065467211 */ /* 0x000fe200078210ff */
[----:B------:R-:W-:Y:S01]  /*6fc0*/  STL [R1+0x114], R105 ;  /* 0x0001146901007387 */ /* 0x000fe20000100800 */
[----:B------:R-:W-:Y:S02]  /*6fd0*/  LEA.HI.X.SX32 R69, R103, R4, 0x2, P2 ;  /* 0x0000000467457211 */ /* 0x000fe400010f16ff */
[----:B------:R-:W-:Y:S01]  /*6fe0*/  LEA R72, P2, R99, R112, 0x2 ;  /* 0x0000007063487211 */ /* 0x000fe200078410ff */
        /* <DEDUP_REMOVED lines=21> */
[----:B------:R-:W-:Y:S01]  /*7140*/  STL [R1+0x108], R99 ;  /* 0x0001086301007387 */ /* 0x000fe20000100800 */
[-C--:B------:R-:W-:Y:S02]  /*7150*/  LEA.HI.X.SX32 R85, R88, R4.reuse, 0x2, P2 ;  /* 0x0000000458557211 */ /* 0x080fe400010f16ff */
[----:B------:R-:W-:Y:S01]  /*7160*/  LEA.HI.X.SX32 R87, R90, R4, 0x2, P1 ;  /* 0x000000045a577211 */ /* 0x000fe200008f16ff */
[----:B------:R-:W-:Y:S04]  /*7170*/  STL.64 [R1+0x10], R190 ;  /* 0x000010be01007387 */ /* 0x000fe80000100a00 */
[----:B------:R-:W-:Y:S04]  /*7180*/  STL.64 [R1+0x8], R202 ;  /* 0x000008ca01007387 */ /* 0x000fe80000100a00 */
[----:B------:R-:W-:Y:S04]  /*7190*/  STL [R1+0x104], R97 ;  /* 0x0001046101007387 */ /* 0x000fe80000100800 */
[----:B------:R-:W-:Y:S04]  /*71a0*/  STL [R1+0x100], R95 ;  /* 0x0001005f01007387 */ /* 0x000fe80000100800 */
[----:B------:R-:W-:Y:S04]  /*71b0*/  STL [R1+0xfc], R93 ;  /* 0x0000fc5d01007387 */ /* 0x000fe80000100800 */
[----:B------:R-:W-:Y:S04]  /*71c0*/  STL [R1+0xf8], R91 ;  /* 0x0000f85b01007387 */ /* 0x000fe80000100800 */
[----:B------:R-:W-:Y:S04]  /*71d0*/  STL [R1+0xf4], R89 ;  /* 0x0000f45901007387 */ /* 0x000fe80000100800 */
[----:B------:R1:W-:Y:S04]  /*71e0*/  STL [R1+0xf0], R88 ;  /* 0x0000f05801007387 */ /* 0x0003e80000100800 */
[----:B------:R2:W-:Y:S04]  /*71f0*/  STL [R1+0xec], R90 ;  /* 0x0000ec5a01007387 */ /* 0x0005e80000100800 */
[----:B------:R3:W-:Y:S01]  /*7200*/  STL [R1+0xe8], R92 ;  /* 0x0000e85c01007387 */ /* 0x0007e20000100800 */
[----:B-1----:R-:W-:-:S03]  /*7210*/  LEA R88, P2, R92, R112, 0x2 ;  /* 0x000000705c587211 */ /* 0x002fc600078410ff */
[----:B------:R1:W-:Y:S01]  /*7220*/  STL [R1+0xe4], R94 ;  /* 0x0000e45e01007387 */ /* 0x0003e20000100800 */
[----:B--2---:R-:W-:-:S03]  /*7230*/  LEA R90, P1, R94, R112, 0x2 ;  /* 0x000000705e5a7211 */ /* 0x004fc600078210ff */
[----:B------:R2:W-:Y:S01]  /*7240*/  STL [R1+0xe0], R96 ;  /* 0x0000e06001007387 */ /* 0x0005e20000100800 */
[----:B------:R-:W-:Y:S02]  /*7250*/  LEA.HI.X.SX32 R89, R92, R4, 0x2, P2 ;  /* 0x000000045c597211 */ /* 0x000fe400010f16ff */
[----:B---3--:R-:W-:Y:S01]  /*7260*/  LEA R92, P2, R96, R112, 0x2 ;  /* 0x00000070605c7211 */ /* 0x008fe200078410ff */
[----:B------:R3:W-:Y:S01]  /*7270*/  STL [R1+0xdc], R98 ;  /* 0x0000dc6201007387 */ /* 0x0007e20000100800 */
[----:B------:R-:W-:Y:S02]  /*7280*/  LEA.HI.X.SX32 R91, R94, R4, 0x2, P1 ;  /* 0x000000045e5b7211 */ /* 0x000fe400008f16ff */
[----:B-1----:R-:W-:Y:S01]  /*7290*/  LEA R94, P1, R98, R112, 0x2 ;  /* 0x00000070625e7211 */ /* 0x002fe200078210ff */
[----:B------:R1:W-:Y:S01]  /*72a0*/  STL [R1+0xd8], R100 ;  /* 0x0000d86401007387 */ /* 0x0003e20000100800 */
[----:B------:R-:W-:Y:S02]  /*72b0*/  LEA.HI.X.SX32 R93, R96, R4, 0x2, P2 ;  /* 0x00000004605d7211 */ /* 0x000fe400010f16ff */
[----:B--2---:R-:W-:Y:S01]  /*72c0*/  LEA R96, P2, R100, R112, 0x2 ;  /* 0x0000007064607211 */ /* 0x004fe200078410ff */
[----:B------:R2:W-:Y:S01]  /*72d0*/  STL [R1+0xd4], R102 ;  /* 0x0000d46601007387 */ /* 0x0005e20000100800 */
[----:B------:R-:W-:-:S02]  /*72e0*/  LEA.HI.X.SX32 R95, R98, R4, 0x2, P1 ;  /* 0x00000004625f7211 */ /* 0x000fc400008f16ff */
        /* <DEDUP_REMOVED lines=13> */
[----:B------:R-:W-:Y:S01]  /*73c0*/  LDGSTS.E [R9+0x8000], desc[UR16][R132.64], P0 ;  /* 0x0800000084097fae */ /* 0x000fe20008121850 */
[----:B------:R-:W-:Y:S02]  /*73d0*/  LEA.HI.X.SX32 R105, R108, R4, 0x2, P2 ;  /* 0x000000046c697211 */ /* 0x000fe400010f16ff */
[----:B--2---:R-:W-:Y:S01]  /*73e0*/  LEA R108, P2, R113, R112, 0x2 ;  /* 0x00000070716c7211 */ /* 0x004fe200078410ff */
[----:B------:R1:W-:Y:S01]  /*73f0*/  STL [R1+0xc0], R113 ;  /* 0x0000c07101007387 */ /* 0x0003e20000100800 */
[----:B------:R-:W-:-:S02]  /*7400*/  LEA.HI.X.SX32 R107, R110, R4, 0x2, P1 ;  /* 0x000000046e6b7211 */ /* 0x000fc400008f16ff */
[----:B---3--:R-:W-:Y:S01]  /*7410*/  LEA R110, P1, R127, R112, 0x2 ;  /* 0x000000707f6e7211 */ /* 0x008fe200078210ff */
[----:B------:R-:W-:Y:S01]  /*7420*/  LDGSTS.E [R9+0x8008], desc[UR16][R122.64], P5 ;  /* 0x080080007a097fae */ /* 0x000fe2000a921850 */
[----:B------:R-:W-:Y:S02]  /*7430*/  LEA.HI.X.SX32 R109, R113, R4, 0x2, P2 ;  /* 0x00000004716d7211 */ /* 0x000fe400010f16ff */
[----:B------:R-:W-:Y:S01]  /*7440*/  LEA R112, P2, R5, R112, 0x2 ;  /* 0x0000007005707211 */ /* 0x000fe200078410ff */
[----:B------:R-:W-:Y:S01]  /*7450*/  STL [R1+0xbc], R127 ;  /* 0x0000bc7f01007387 */ /* 0x000fe20000100800 */
[-C--:B------:R-:W-:Y:S02]  /*7460*/  LEA.HI.X.SX32 R111, R127, R4.reuse, 0x2, P1 ;  /* 0x000000047f6f7211 */ /* 0x080fe400008f16ff */
[----:B------:R-:W-:Y:S01]  /*7470*/  ISETP.GE.AND P1, PT, R0, UR4, PT ;  /* 0x0000000400007c0c */ /* 0x000fe2000bf26270 */
[----:B------:R-:W-:Y:S01]  /*7480*/  LDGSTS.E [R9+0xc000], desc[UR16][R130.64], P4 ;  /* 0x0c00000082097fae */ /* 0x000fe2000a121850 */
[----:B-1----:R-:W-:-:S02]  /*7490*/  LEA.HI.X.SX32 R113, R5, R4, 0x2, P2 ;  /* 0x0000000405717211 */ /* 0x002fc400010f16ff */
[----:B------:R-:W-:Y:S01]  /*74a0*/  SEL R4, RZ, 0x4, P1 ;  /* 0x00000004ff047807 */ /* 0x000fe20000800000 */
[----:B------:R1:W-:Y:S01]  /*74b0*/  STL [R1+0xb8], R5 ;  /* 0x0000b80501007387 */ /* 0x0003e20000100800 */
[----:B------:R-:W-:-:S03]  /*74c0*/  ISETP.GT.AND P2, PT, R8, 0xff, PT ;  /* 0x000000ff0800780c */ /* 0x000fc60003f44270 */
[----:B------:R2:W-:Y:S01]  /*74d0*/  LDGSTS.E [R9+0xc008], desc[UR16][R206.64], P3 ;  /* 0x0c008000ce097fae */ /* 0x0005e20009921850 */
[----:B------:R-:W3:Y:S01]  /*74e0*/  S2R R213, SR_TID.X ;  /* 0x0000000000d57919 */ /* 0x000ee20000002100 */
[----:B-1----:R-:W-:Y:S02]  /*74f0*/  SEL R5, R4, RZ, P2 ;  /* 0x000000ff04057207 */ /* 0x002fe40001000000 */
[----:B------:R-:W0:Y:S04]  /*7500*/  LDGDEPBAR ;  /* 0x00000000000079af */ /* 0x000e280000000000 */
[----:B------:R-:W4:Y:S01]  /*7510*/  LDL.LU.64 R206, [R1+0x350] ;  /* 0x0003500001ce7983 */ /* 0x000f220000300a00 */
[----:B---3--:R-:W-:-:S04]  /*7520*/  SHF.R.U32.HI R213, RZ, 0x7, R213 ;  /* 0x00000007ffd57819 */ /* 0x008fc800000116d5 */
[----:B------:R-:W-:-:S04]  /*7530*/  SGXT.U32 R213, R213, 0x1 ;  /* 0x00000001d5d5781a */ /* 0x000fc80000000000 */
[----:B------:R-:W-:-:S04]  /*7540*/  LOP3.LUT R213, R213, 0x2, RZ, 0xfc, !PT ;  /* 0x00000002d5d57812 */ /* 0x000fc800078efcff */
[----:B------:R-:W-:Y:S02]  /*7550*/  ISETP.GE.AND P1, PT, R213, UR4, PT ;  /* 0x00000004d5007c0c */ /* 0x000fe4000bf26270 */
[----:B------:R-:W1:Y:S02]  /*7560*/  S2R R213, SR_TID.X ;  /* 0x0000000000d57919 */ /* 0x000e640000002100 */
[----:B------:R-:W-:Y:S02]  /*7570*/  SEL R4, RZ, 0x4, P1 ;  /* 0x00000004ff047807 */ /* 0x000fe40000800000 */
[----:B------:R-:W-:Y:S02]  /*7580*/  ISETP.NE.U32.AND P1, PT, R5, RZ, PT ;  /* 0x000000ff0500720c */ /* 0x000fe40003f25070 */
[----:B------:R-:W-:-:S04]  /*7590*/  SEL R4, R4, RZ, P2 ;  /* 0x000000ff04047207 */ /* 0x000fc80001000000 */
[----:B------:R-:W-:Y:S02]  /*75a0*/  ISETP.NE.U32.AND P5, PT, R4, RZ, PT ;  /* 0x000000ff0400720c */ /* 0x000fe40003fa5070 */
[----:B-1----:R-:W-:-:S04]  /*75b0*/  SHF.R.U32.HI R177, RZ, 0x7, R213 ;  /* 0x00000007ffb17819 */ /* 0x002fc800000116d5 */
[----:B------:R-:W-:-:S04]  /*75c0*/  SGXT.U32 R177, R177, 0x1 ;  /* 0x00000001b1b1781a */ /* 0x000fc80000000000 */
[----:B------:R-:W-:-:S04]  /*75d0*/  LOP3.LUT R177, R177, 0x20, RZ, 0xfc, !PT ;  /* 0x00000020b1b17812 */ /* 0x000fc800078efcff */
[----:B------:R-:W-:Y:S02]  /*75e0*/  ISETP.GE.AND P0, PT, R177, UR4, PT ;  /* 0x00000004b1007c0c */ /* 0x000fe4000bf06270 */
[--C-:B------:R-:W-:Y:S02]  /*75f0*/  SHF.R.U32.HI R177, RZ, 0x7, R213.reuse ;  /* 0x00000007ffb17819 */ /* 0x100fe400000116d5 */
[----:B------:R-:W-:Y:S02]  /*7600*/  SHF.R.U32.HI R213, RZ, 0x7, R213 ;  /* 0x00000007ffd57819 */ /* 0x000fe400000116d5 */
[----:B------:R-:W-:Y:S02]  /*7610*/  SGXT.U32 R177, R177, 0x1 ;  /* 0x00000001b1b1781a */ /* 0x000fe40000000000 */
[----:B------:R-:W-:Y:S02]  /*7620*/  SEL R4, RZ, 0x4, P0 ;  /* 0x00000004ff047807 */ /* 0x000fe40000000000 */
[----:B------:R-:W-:-:S02]  /*7630*/  LOP3.LUT R177, R177, 0x22, RZ, 0xfc, !PT ;  /* 0x00000022b1b17812 */ /* 0x000fc400078efcff */
[----:B------:R-:W-:Y:S02]  /*7640*/  SGXT.U32 R213, R213, 0x1 ;  /* 0x00000001d5d5781a */ /* 0x000fe40000000000 */
[----:B------:R-:W-:Y:S02]  /*7650*/  ISETP.GE.AND P0, PT, R177, UR4, PT ;  /* 0x00000004b1007c0c */ /* 0x000fe4000bf06270 */
[----:B------:R-:W-:Y:S02]  /*7660*/  SEL R5, R4, RZ, P2 ;  /* 0x000000ff04057207 */ /* 0x000fe40001000000 */
[----:B------:R-:W-:Y:S02]  /*7670*/  SEL R4, RZ, 0x4, P0 ;  /* 0x00000004ff047807 */ /* 0x000fe40000000000 */
[----:B------:R-:W-:Y:S02]  /*7680*/  LOP3.LUT R213, R213, 0x40, RZ, 0xfc, !PT ;  /* 0x00000040d5d57812 */ /* 0x000fe400078efcff */
[----:B------:R-:W-:-:S02]  /*7690*/  SEL R4, R4, RZ, P2 ;  /* 0x000000ff04047207 */ /* 0x000fc40001000000 */
[----:B------:R-:W-:Y:S02]  /*76a0*/  ISETP.GE.AND P4, PT, R213, UR4, PT ;  /* 0x00000004d5007c0c */ /* 0x000fe4000bf86270 */
[----:B------:R-:W-:Y:S02]  /*76b0*/  ISETP.NE.U32.AND P3, PT, R4, RZ, PT ;  /* 0x000000ff0400720c */ /* 0x000fe40003f65070 */
[----:B------:R-:W-:Y:S02]  /*76c0*/  SEL R4, RZ, 0x4, P4 ;  /* 0x00000004ff047807 */ /* 0x000fe40002000000 */
[----:B------:R-:W-:Y:S02]  /*76d0*/  ISETP.NE.U32.AND P0, PT, R5, RZ, PT ;  /* 0x000000ff0500720c */ /* 0x000fe40003f05070 */
[----:B------:R-:W-:Y:S02]  /*76e0*/  SEL R5, R4, RZ, P2 ;  /* 0x000000ff04057207 */ /* 0x000fe40001000000 */
[----:B----4-:R-:W-:Y:S01]  /*76f0*/  ISETP.GE.AND P4, PT, R207, UR4, PT ;  /* 0x00000004cf007c0c */ /* 0x010fe2000bf86270 */
[----:B--2---:R-:W-:-:S05]  /*7700*/  VIADD R207, R206, UR7 ;  /* 0x00000007cecf7c36 */ /* 0x004fca0008000000 */
[----:B------:R-:W-:Y:S04]  /*7710*/  LDGSTS.E [R207+0x30000], desc[UR16][R128.64], P6 ;  /* 0x3000000080cf7fae */ /* 0x000fe8000b121850 */
[----:B------:R-:W-:Y:S04]  /*7720*/  LDGSTS.E [R207+0x30400], desc[UR16][R220.64], P6 ;  /* 0x30400000dccf7fae */ /* 0x000fe8000b121850 */
[----:B------:R1:W-:Y:S01]  /*7730*/  LDGSTS.E [R207+0x30800], desc[UR16][R244.64], P6 ;  /* 0x30800000f4cf7fae */ /* 0x0003e2000b121850 */
[----:B------:R-:W-:-:S03]  /*7740*/  LOP3.LUT R0, R206, 0x20, RZ, 0x3c, !PT ;  /* 0x00000020ce007812 */ /* 0x000fc600078e3cff */
[----:B------:R-:W-:Y:S04]  /*7750*/  LDGSTS.E [R207+0x30c00], desc[UR16][R10.64], P6 ;  /* 0x30c000000acf7fae */ /* 0x000fe8000b121850 */
[----:B------:R-:W-:Y:S04]  /*7760*/  LDGSTS.E [R207+0x31000], desc[UR16][R18.64], P6 ;  /* 0x3100000012cf7fae */ /* 0x000fe8000b121850 */
[----:B------:R-:W-:Y:S04]  /*7770*/  LDGSTS.E [R207+0x31400], desc[UR16][R26.64], P6 ;  /* 0x314000001acf7fae */ /* 0x000fe8000b121850 */
[----:B------:R-:W-:Y:S04]  /*7780*/  LDGSTS.E [R207+0x31800], desc[UR16][R34.64], P6 ;  /* 0x3180000022cf7fae */ /* 0x000fe8000b121850 */
[----:B------:R-:W-:Y:S01]  /*7790*/  LDGSTS.E [R207+0x31c00], desc[UR16][R42.64], P6 ;  /* 0x31c000002acf7fae */ /* 0x000fe2000b121850 */
[----:B-1----:R-:W-:-:S03]  /*77a0*/  VIADD R244, R0, UR7 ;  /* 0x0000000700f47c36 */ /* 0x002fc60008000000 */
[----:B------:R-:W-:Y:S04]  /*77b0*/  LDGSTS.E [R207+0x32000], desc[UR16][R50.64], P6 ;  /* 0x3200000032cf7fae */ /* 0x000fe8000b121850 */
        /* <DEDUP_REMOVED lines=9> */
[----:B------:R-:W-:Y:S01]  /*7850*/  LDGSTS.E [R244+0x30900], desc[UR16][R190.64], P6 ;  /* 0x30900000bef47fae */ /* 0x000fe2000b121850 */
[----:B------:R-:W-:-:S03]  /*7860*/  LOP3.LUT R0, R206, 0x40, RZ, 0x3c, !PT ;  /* 0x00000040ce007812 */ /* 0x000fc600078e3cff */
[----:B------:R-:W-:Y:S04]  /*7870*/  LDGSTS.E [R244+0x30d00], desc[UR16][R12.64], P6 ;  /* 0x30d000000cf47fae */ /* 0x000fe8000b121850 */
[----:B------:R-:W-:Y:S04]  /*7880*/  LDGSTS.E [R244+0x31100], desc[UR16][R20.64], P6 ;  /* 0x3110000014f47fae */ /* 0x000fe8000b121850 */
[----:B------:R-:W-:Y:S04]  /*7890*/  LDGSTS.E [R244+0x31500], desc[UR16][R28.64], P6 ;  /* 0x315000001cf47fae */ /* 0x000fe8000b121850 */
[----:B------:R-:W-:Y:S04]  /*78a0*/  LDGSTS.E [R244+0x31900], desc[UR16][R36.64], P6 ;  /* 0x3190000024f47fae */ /* 0x000fe8000b121850 */
[----:B------:R-:W-:Y:S01]  /*78b0*/  LDGSTS.E [R244+0x31d00], desc[UR16][R44.64], P6 ;  /* 0x31d000002cf47fae */ /* 0x000fe2000b121850 */
[----:B------:R-:W-:-:S03]  /*78c0*/  VIADD R245, R0, UR7 ;  /* 0x0000000700f57c36 */ /* 0x000fc60008000000 */
        /* <DEDUP_REMOVED lines=14> */
[----:B------:R-:W-:Y:S01]  /*79b0*/  LDGSTS.E [R245+0x31600], desc[UR16][R30.64], P6 ;  /* 0x316000001ef57fae */ /* 0x000fe2000b121850 */
[----:B------:R-:W-:-:S03]  /*79c0*/  SEL R4, RZ, 0x4, P4 ;  /* 0x00000004ff047807 */ /* 0x000fc60002000000 */
[----:B------:R-:W-:Y:S01]  /*79d0*/  LDGSTS.E [R245+0x31a00], desc[UR16][R38.64], P6 ;  /* 0x31a0000026f57fae */ /* 0x000fe2000b121850 */
[----:B------:R-:W-:-:S03]  /*79e0*/  ISETP.NE.U32.AND P4, PT, R5, RZ, PT ;  /* 0x000000ff0500720c */ /* 0x000fc60003f85070 */
[----:B------:R-:W-:Y:S01]  /*79f0*/  LDGSTS.E [R245+0x31e00], desc[UR16][R46.64], P6 ;  /* 0x31e000002ef57fae */ /* 0x000fe2000b121850 */
[----:B------:R-:W-:-:S03]  /*7a00*/  VIADD R5, R0, UR7 ;  /* 0x0000000700057c36 */ /* 0x000fc60008000000 */
[----:B------:R-:W-:Y:S04]  /*7a10*/  LDGSTS.E [R245+0x32200], desc[UR16][R54.64], P6 ;  /* 0x3220000036f57fae */ /* 0x000fe8000b121850 */
[----:B------:R-:W2:Y:S04]  /*7a20*/  LDL.LU.64 R128, [R1+0x348] ;  /* 0x0003480001807983 */ /* 0x000ea80000300a00 */
[----:B------:R-:W-:Y:S04]  /*7a30*/  LDGSTS.E [R245+0x32600], desc[UR16][R62.64], P6 ;  /* 0x326000003ef57fae */ /* 0x000fe8000b121850 */
[----:B------:R-:W3:Y:S04]  /*7a40*/  LDL.LU.64 R220, [R1+0x340] ;  /* 0x0003400001dc7983 */ /* 0x000ee80000300a00 */
[----:B------:R-:W-:Y:S04]  /*7a50*/  LDGSTS.E [R245+0x32a00], desc[UR16][R70.64], P6 ;  /* 0x32a0000046f57fae */ /* 0x000fe8000b121850 */
[----:B------:R-:W4:Y:S04]  /*7a60*/  LDL.LU.64 R232, [R1+0x338] ;  /* 0x0003380001e87983 */ /* 0x000f280000300a00 */
        /* <DEDUP_REMOVED lines=10> */
[----:B------:R1:W-:Y:S01]  /*7b10*/  LDGSTS.E [R5+0x30300], desc[UR16][R120.64], P6 ;  /* 0x3030000078057fae */ /* 0x0003e2000b121850 */
[----:B------:R-:W1:Y:S03]  /*7b20*/  S2R R177, SR_TID.X ;  /* 0x0000000000b17919 */ /* 0x000e660000002100 */
[----:B------:R-:W-:Y:S04]  /*7b30*/  LDGSTS.E [R5+0x30700], desc[UR16][R2.64], P6 ;  /* 0x3070000002057fae */ /* 0x000fe8000b121850 */
[----:B------:R-:W4:Y:S04]  /*7b40*/  LDL.LU.64 R120, [R1+0x308] ;  /* 0x0003080001787983 */ /* 0x000f280000300a00 */
[----:B------:R-:W-:Y:S04]  /*7b50*/  LDGSTS.E [R5+0x30b00], desc[UR16][R156.64], P6 ;  /* 0x30b000009c057fae */ /* 0x000fe8000b121850 */
[----:B------:R-:W-:Y:S04]  /*7b60*/  LDGSTS.E [R5+0x30f00], desc[UR16][R16.64], P6 ;  /* 0x30f0000010057fae */ /* 0x000fe8000b121850 */
[----:B------:R-:W-:Y:S04]  /*7b70*/  LDGSTS.E [R5+0x31300], desc[UR16][R24.64], P6 ;  /* 0x3130000018057fae */ /* 0x000fe8000b121850 */
[----:B------:R-:W-:Y:S04]  /*7b80*/  LDGSTS.E [R5+0x31700], desc[UR16][R32.64], P6 ;  /* 0x3170000020057fae */ /* 0x000fe8000b121850 */
[----:B------:R-:W-:Y:S01]  /*7b90*/  LDGSTS.E [R5+0x31b00], desc[UR16][R40.64], P6 ;  /* 0x31b0000028057fae */ /* 0x000fe2000b121850 */
[----:B-1----:R-:W-:-:S03]  /*7ba0*/  SHF.R.U32.HI R213, RZ, 0x7, R177 ;  /* 0x00000007ffd57819 */ /* 0x002fc600000116b1 */
[----:B------:R-:W-:Y:S01]  /*7bb0*/  LDGSTS.E [R5+0x31f00], desc[UR16][R48.64], P6 ;  /* 0x31f0000030057fae */ /* 0x000fe2000b121850 */
[----:B------:R-:W-:-:S03]  /*7bc0*/  SHF.R.U32.HI R177, RZ, 0x7, R177 ;  /* 0x00000007ffb17819 */ /* 0x000fc600000116b1 */
[----:B------:R-:W-:Y:S01]  /*7bd0*/  LDGSTS.E [R5+0x32300], desc[UR16][R56.64], P6 ;  /* 0x3230000038057fae */ /* 0x000fe2000b121850 */
[----:B------:R-:W-:-:S03]  /*7be0*/  SGXT.U32 R177, R177, 0x1 ;  /* 0x00000001b1b1781a */ /* 0x000fc60000000000 */
[----:B------:R-:W-:Y:S01]  /*7bf0*/  LDGSTS.E [R5+0x32700], desc[UR16][R64.64], P6 ;  /* 0x3270000040057fae */ /* 0x000fe2000b121850 */
[----:B------:R-:W-:-:S03]  /*7c00*/  LOP3.LUT R177, R177, 0x60, RZ, 0xfc, !PT ;  /* 0x00000060b1b17812 */ /* 0x000fc600078efcff */
[----:B------:R-:W-:Y:S01]  /*7c10*/  LDGSTS.E [R5+0x32b00], desc[UR16][R72.64], P6 ;  /* 0x32b0000048057fae */ /* 0x000fe2000b121850 */
[----:B------:R-:W-:-:S03]  /*7c20*/  SGXT.U32 R213, R213, 0x1 ;  /* 0x00000001d5d5781a */ /* 0x000fc60000000000 */
[----:B------:R-:W-:Y:S04]  /*7c30*/  LDGSTS.E [R5+0x32f00], desc[UR16][R80.64], P6 ;  /* 0x32f0000050057fae */ /* 0x000fe8000b121850 */
[----:B------:R-:W-:Y:S01]  /*7c40*/  LDGSTS.E [R5+0x33300], desc[UR16][R88.64], P6 ;  /* 0x3330000058057fae */ /* 0x000fe2000b121850 */
[----:B------:R-:W-:-:S03]  /*7c50*/  LOP3.LUT R213, R213, 0x62, RZ, 0xfc, !PT ;  /* 0x00000062d5d57812 */ /* 0x000fc600078efcff */
[----:B------:R-:W-:Y:S04]  /*7c60*/  LDGSTS.E [R5+0x33700], desc[UR16][R96.64], P6 ;  /* 0x3370000060057fae */ /* 0x000fe8000b121850 */
[----:B------:R-:W-:Y:S04]  /*7c70*/  LDGSTS.E [R5+0x33b00], desc[UR16][R104.64], P6 ;  /* 0x33b0000068057fae */ /* 0x000fe8000b121850 */
[----:B------:R-:W-:Y:S01]  /*7c80*/  LDGSTS.E [R5+0x33f00], desc[UR16][R112.64], P6 ;  /* 0x33f0000070057fae */ /* 0x000fe2000b121850 */
[----:B------:R-:W-:-:S03]  /*7c90*/  ISETP.GE.AND P6, PT, R177, UR4, PT ;  /* 0x00000004b1007c0c */ /* 0x000fc6000bfc6270 */
[----:B------:R-:W0:Y:S01]  /*7ca0*/  LDGDEPBAR ;  /* 0x00000000000079af */ /* 0x000e220000000000 */
[----:B------:R-:W-:Y:S01]  /*7cb0*/  SEL R169, RZ, 0x4, P6 ;  /* 0x00000004ffa97807 */ /* 0x000fe20003000000 */
[----:B------:R-:W-:Y:S01]  /*7cc0*/  BAR.SYNC.DEFER_BLOCKING 0x0 ;  /* 0x0000000000007b1d */ /* 0x000fe20000010000 */
[----:B------:R-:W-:-:S05]  /*7cd0*/  ISETP.GE.AND P6, PT, R213, UR4, PT ;  /* 0x00000004d5007c0c */ /* 0x000fca000bfc6270 */
[----:B------:R-:W1:Y:S01]  /*7ce0*/  S2R R213, SR_TID.X ;  /* 0x0000000000d57919 */ /* 0x000e620000002100 */
[----:B------:R-:W1:Y:S01]  /*7cf0*/  S2R R177, SR_TID.X ;  /* 0x0000000000b17919 */ /* 0x000e620000002100 */
[----:B------:R-:W-:Y:S02]  /*7d00*/  SEL R0, RZ, 0x4, P6 ;  /* 0x00000004ff007807 */ /* 0x000fe40003000000 */
[----:B------:R-:W-:Y:S01]  /*7d10*/  SEL R127, R4, RZ, P2 ;  /* 0x000000ff047f7207 */ /* 0x000fe20001000000 */
[----:B------:R-:W-:Y:S01]  /*7d20*/  IMAD.SHL.U32 R4, R6, 0x80, RZ ;  /* 0x0000008006047824 */ /* 0x000fe200078e00ff */
[----:B-1----:R-:W-:-:S04]  /*7d30*/  SHF.R.U32.HI R213, RZ, 0x7, R213 ;  /* 0x00000007ffd57819 */ /* 0x002fc800000116d5 */
[----:B------:R-:W-:-:S04]  /*7d40*/  SGXT.U32 R213, R213, 0x1 ;  /* 0x00000001d5d5781a */ /* 0x000fc80000000000 */
[----:B------:R-:W-:-:S04]  /*7d50*/  LOP3.LUT R213, R213, 0x4, RZ, 0xfc, !PT ;  /* 0x00000004d5d57812 */ /* 0x000fc800078efcff */
[----:B------:R-:W-:Y:S02]  /*7d60*/  ISETP.GE.AND P6, PT, R213, UR4, PT ;  /* 0x00000004d5007c0c */ /* 0x000fe4000bfc6270 */
[--C-:B------:R-:W-:Y:S02]  /*7d70*/  SHF.R.U32.HI R213, RZ, 0x7, R177.reuse ;  /* 0x00000007ffd57819 */ /* 0x100fe400000116b1 */
[----:B------:R-:W-:-:S04]  /*7d80*/  SHF.R.U32.HI R177, RZ, 0x7, R177 ;  /* 0x00000007ffb17819 */ /* 0x000fc800000116b1 */
[----:B------:R-:W-:Y:S02]  /*7d90*/  SGXT.U32 R177, R177, 0x1 ;  /* 0x00000001b1b1781a */ /* 0x000fe40000000000 */
[----:B------:R-:W-:Y:S02]  /*7da0*/  SGXT.U32 R213, R213, 0x1 ;  /* 0x00000001d5d5781a */ /* 0x000fe40000000000 */
[----:B------:R-:W-:Y:S02]  /*7db0*/  LOP3.LUT R177, R177, 0x6, RZ, 0xfc, !PT ;  /* 0x00000006b1b17812 */ /* 0x000fe400078efcff */
[----:B------:R-:W-:Y:S01]  /*7dc0*/  LOP3.LUT R213, R213, 0x24, RZ, 0xfc, !PT ;  /* 0x00000024d5d57812 */ /* 0x000fe200078efcff */
[----:B------:R-:W1:Y:S01]  /*7dd0*/  S2R R235, SR_TID.X ;  /* 0x0000000000eb7919 */ /* 0x000e620000002100 */
[----:B----4-:R-:W-:-:S05]  /*7de0*/  IMAD.WIDE R120, R4, 0x4, R120 ;  /* 0x0000000404787825 */ /* 0x010fca00078e0278 */
[----:B------:R-:W-:Y:S01]  /*7df0*/  @!PT LDS RZ, [RZ] ;  /* 0x00000000fffff984 */ /* 0x000fe20000000800 */
[----:B------:R-:W-:Y:S01]  /*7e00*/  @!PT LDS RZ, [RZ] ;  /* 0x00000000fffff984 */ /* 0x000fe20000000800 */
[----:B------:R-:W-:Y:S01]  /*7e10*/  @!PT LDS RZ, [RZ] ;  /* 0x00000000fffff984 */ /* 0x000fe20000000800 */
[----:B------:R4:W-:Y:S02]  /*7e20*/  LDGSTS.E [R247+0x10000], desc[UR16][R120.64], P1 ;  /* 0x1000000078f77fae */ /* 0x0009e40008921850 */
[----:B----4-:R-:W-:Y:S02]  /*7e30*/  SEL R121, RZ, 0x4, P6 ;  /* 0x00000004ff797807 */ /* 0x010fe40003000000 */
[----:B------:R-:W-:-:S04]  /*7e40*/  ISETP.GE.AND P6, PT, R177, UR4, PT ;  /* 0x00000004b1007c0c */ /* 0x000fc8000bfc6270 */
[----:B------:R-:W-:Y:S02]  /*7e50*/  SEL R171, RZ, 0x4, P6 ;  /* 0x00000004ffab7807 */ /* 0x000fe40003000000 */
[----:B------:R-:W-:Y:S02]  /*7e60*/  ISETP.GE.AND P6, PT, R213, UR4, PT ;  /* 0x00000004d5007c0c */ /* 0x000fe4000bfc6270 */
[----:B------:R-:W4:Y:S01]  /*7e70*/  S2R R213, SR_TID.X ;  /* 0x0000000000d57919 */ /* 0x000f220000002100 */
[----:B------:R-:W1:Y:S01]  /*7e80*/  S2R R177, SR_TID.X ;  /* 0x0000000000b17919 */ /* 0x000e620000002100 */
[----:B---3--:R-:W-:-:S05]  /*7e90*/  IMAD.WIDE R202, R4, 0x4, R202 ;  /* 0x0000000404ca7825 */ /* 0x008fca00078e02ca */
[----:B------:R3:W-:Y:S01]  /*7ea0*/  LDGSTS.E [R247+0x10008], desc[UR16][R202.64], P5 ;  /* 0x10008000caf77fae */ /* 0x0007e2000a921850 */
[----:B----4-:R-:W-:-:S04]  /*7eb0*/  SHF.R.U32.HI R213, RZ, 0x7, R213 ;  /* 0x00000007ffd57819 */ /* 0x010fc800000116d5 */
[----:B------:R-:W-:-:S04]  /*7ec0*/  SGXT.U32 R213, R213, 0x1 ;  /* 0x00000001d5d5781a */ /* 0x000fc80000000000 */
[----:B------:R-:W-:-:S04]  /*7ed0*/  LOP3.LUT R213, R213, 0x26, RZ, 0xfc, !PT ;  /* 0x00000026d5d57812 */ /* 0x000fc800078efcff */
[----:B------:R-:W-:Y:S02]  /*7ee0*/  ISETP.GE.AND P5, PT, R213, UR4, PT ;  /* 0x00000004d5007c0c */ /* 0x000fe4000bfa6270 */
[--C-:B-1----:R-:W-:Y:S02]  /*7ef0*/  SHF.R.U32.HI R213, RZ, 0x7, R177.reuse ;  /* 0x00000007ffd57819 */ /* 0x102fe400000116b1 */
[----:B------:R-:W-:-:S04]  /*7f00*/  SHF.R.U32.HI R177, RZ, 0x7, R177 ;  /* 0x00000007ffb17819 */ /* 0x000fc800000116b1 */
[----:B------:R-:W-:Y:S02]  /*7f10*/  SGXT.U32 R177, R177, 0x1 ;  /* 0x00000001b1b1781a */ /* 0x000fe40000000000 */
[----:B------:R-:W-:Y:S02]  /*7f20*/  SGXT.U32 R213, R213, 0x1 ;  /* 0x00000001d5d5781a */ /* 0x000fe40000000000 */
[----:B------:R-:W-:Y:S02]  /*7f30*/  LOP3.LUT R177, R177, 0x44, RZ, 0xfc, !PT ;  /* 0x00000044b1b17812 */ /* 0x000fe400078efcff */
[----:B---3--:R-:W-:Y:S02]  /*7f40*/  SEL R202, RZ, 0x4, P5 ;  /* 0x00000004ffca7807 */ /* 0x008fe40002800000 */
[----:B------:R-:W-:Y:S02]  /*7f50*/  LOP3.LUT R213, R213, 0x46, RZ, 0xfc, !PT ;  /* 0x00000046d5d57812 */ /* 0x000fe400078efcff */
[----:B------:R-:W-:-:S04]  /*7f60*/  ISETP.GE.AND P5, PT, R177, UR4, PT ;  /* 0x00000004b1007c0c */ /* 0x000fc8000bfa6270 */
[----:B------:R-:W-:Y:S02]  /*7f70*/  SEL R203, RZ, 0x4, P5 ;  /* 0x00000004ffcb7807 */ /* 0x000fe40002800000 */
[----:B------:R-:W-:Y:S02]  /*7f80*/  ISETP.GE.AND P5, PT, R213, UR4, PT ;  /* 0x00000004d5007c0c */ /* 0x000fe4000bfa6270 */
[----:B------:R-:W1:Y:S01]  /*7f90*/  S2R R213, SR_TID.X ;  /* 0x0000000000d57919 */ /* 0x000e620000002100 */
[----:B------:R-:W-:-:S04]  /*7fa0*/  SEL R120, R169, RZ, P2 ;  /* 0x000000ffa9787207 */ /* 0x000fc80001000000 */
[----:B------:R-:W-:Y:S02]  /*7fb0*/  ISETP.NE.U32.AND P1, PT, R120, RZ, PT ;  /* 0x000000ff7800720c */ /* 0x000fe40003f25070 */
[----:B------:R-:W-:Y:S02]  /*7fc0*/  SEL R120, R0, RZ, P2 ;  /* 0x000000ff00787207 */ /* 0x000fe40001000000 */
[----:B------:R-:W-:Y:S01]  /*7fd0*/  SEL R0, RZ, 0x4, P5 ;  /* 0x00000004ff007807 */ /* 0x000fe20002800000 */
[----:B--2---:R-:W-:-:S05]  /*7fe0*/  IMAD.WIDE R194, R4, 0x4, R194 ;  /* 0x0000000404c27825 */ /* 0x004fca00078e02c2 */
[----:B------:R2:W-:Y:S01]  /*7ff0*/  LDGSTS.E [R247+0x14000], desc[UR16][R194.64], P0 ;  /* 0x14000000c2f77fae */ /* 0x0005e20008121850 */
[----:B-1----:R-:W-:-:S04]  /*8000*/  SHF.R.U32.HI R177, RZ, 0x7, R213 ;  /* 0x00000007ffb17819 */ /* 0x002fc800000116d5 */
[----:B------:R-:W-:-:S04]  /*8010*/  SGXT.U32 R177, R177, 0x1 ;  /* 0x00000001b1b1781a */ /* 0x000fc80000000000 */
[----:B------:R-:W-:-:S04]  /*8020*/  LOP3.LUT R177, R177, 0x64, RZ, 0xfc, !PT ;  /* 0x00000064b1b17812 */ /* 0x000fc800078efcff */
[----:B------:R-:W-:Y:S02]  /*8030*/  ISETP.GE.AND P5, PT, R177, UR4, PT ;  /* 0x00000004b1007c0c */ /* 0x000fe4000bfa6270 */
[----:B------:R-:W-:-:S04]  /*8040*/  SHF.R.U32.HI R177, RZ, 0x7, R213 ;  /* 0x00000007ffb17819 */ /* 0x000fc800000116d5 */
[----:B------:R-:W-:-:S04]  /*8050*/  SGXT.U32 R177, R177, 0x1 ;  /* 0x00000001b1b1781a */ /* 0x000fc80000000000 */
[----:B------:R-:W-:Y:S02]  /*8060*/  LOP3.LUT R177, R177, 0x66, RZ, 0xfc, !PT ;  /* 0x00000066b1b17812 */ /* 0x000fe400078efcff */
[----:B--2---:R-:W-:Y:S02]  /*8070*/  SEL R194, RZ, 0x4, P5 ;  /* 0x00000004ffc27807 */ /* 0x004fe40002800000 */
[----:B------:R-:W-:Y:S02]  /*8080*/  ISETP.GE.AND P5, PT, R177, UR4, PT ;  /* 0x00000004b1007c0c */ /* 0x000fe4000bfa6270 */
[----:B------:R-:W1:Y:S01]  /*8090*/  S2R R177, SR_TID.X ;  /* 0x0000000000b17919 */ /* 0x000e620000002100 */
[----:B------:R-:W-:-:S05]  /*80a0*/  IMAD.WIDE R228, R4, 0x4, R228 ;  /* 0x0000000404e47825 */ /* 0x000fca00078e02e4 */
[----:B------:R2:W-:Y:S01]  /*80b0*/  LDGSTS.E [R247+0x14008], desc[UR16][R228.64], P3 ;  /* 0x14008000e4f77fae */ /* 0x0005e20009921850 */
[----:B-1----:R-:W-:-:S04]  /*80c0*/  SHF.R.U32.HI R177, RZ, 0x7, R177 ;  /* 0x00000007ffb17819 */ /* 0x002fc800000116b1 */
[----:B------:R-:W-:-:S04]  /*80d0*/  SGXT.U32 R177, R177, 0x1 ;  /* 0x00000001b1b1781a */ /* 0x000fc80000000000 */
[----:B------:R-:W-:-:S04]  /*80e0*/  LOP3.LUT R177, R177, 0xa, RZ, 0xfc, !PT ;  /* 0x0000000ab1b17812 */ /* 0x000fc800078efcff */
[----:B------:R-:W-:Y:S02]  /*80f0*/  ISETP.GE.AND P3, PT, R177, UR4, PT ;  /* 0x00000004b1007c0c */ /* 0x000fe4000bf66270 */
[--C-:B------:R-:W-:Y:S02]  /*8100*/  SHF.R.U32.HI R177, RZ, 0x7, R235.reuse ;  /* 0x00000007ffb17819 */ /* 0x100fe400000116eb */
[----:B------:R-:W-:-:S04]  /*8110*/  SHF.R.U32.HI R235, RZ, 0x7, R235 ;  /* 0x00000007ffeb7819 */ /* 0x000fc800000116eb */
[----:B------:R-:W-:-:S04]  /*8120*/  SGXT.U32 R235, R235, 0x1 ;  /* 0x00000001ebeb781a */ /* 0x000fc80000000000 */
[----:B------:R-:W-:Y:S02]  /*8130*/  LOP3.LUT R235, R235, 0x28, RZ, 0xfc, !PT ;  /* 0x00000028ebeb7812 */ /* 0x000fe400078efcff */
[----:B--2---:R-:W-:Y:S02]  /*8140*/  SEL R228, RZ, 0x4, P3 ;  /* 0x00000004ffe47807 */ /* 0x004fe40001800000 */
[----:B------:R-:W-:Y:S02]  /*8150*/  ISETP.GE.AND P3, PT, R235, UR4, PT ;  /* 0x00000004eb007c0c */ /* 0x000fe4000bf66270 */
[----:B------:R-:W1:Y:S01]  /*8160*/  S2R R235, SR_TID.X ;  /* 0x0000000000eb7919 */ /* 0x000e620000002100 */
[----:B------:R-:W-:Y:S02]  /*8170*/  SEL R169, RZ, 0x4, P6 ;  /* 0x00000004ffa97807 */ /* 0x000fe40003000000 */
[----:B------:R-:W-:Y:S02]  /*8180*/  ISETP.NE.U32.AND P6, PT, R120, RZ, PT ;  /* 0x000000ff7800720c */ /* 0x000fe40003fc5070 */
[----:B------:R-:W-:-:S04]  /*8190*/  SEL R120, R121, RZ, P2 ;  /* 0x000000ff79787207 */ /* 0x000fc80001000000 */
[----:B------:R-:W-:Y:S02]  /*81a0*/  ISETP.NE.U32.AND P0, PT, R120, RZ, PT ;  /* 0x000000ff7800720c */ /* 0x000fe40003f05070 */
[----:B------:R-:W-:Y:S02]  /*81b0*/  SEL R120, R169, RZ, P2 ;  /* 0x000000ffa9787207 */ /* 0x000fe40001000000 */
[----:B------:R-:W2:Y:S01]  /*81c0*/  S2R R169, SR_TID.X ;  /* 0x0000000000a97919 */ /* 0x000ea20000002100 */
[----:B------:R-:W-:-:S04]  /*81d0*/  SGXT.U32 R177, R177, 0x1 ;  /* 0x00000001b1b1781a */ /* 0x000fc80000000000 */
[----:B------:R-:W-:Y:S01]  /*81e0*/  LOP3.LUT R177, R177, 0x2a, RZ, 0xfc, !PT ;  /* 0x0000002ab1b17812 */ /* 0x000fe200078efcff */
[----:B------:R-:W-:Y:S01]  /*81f0*/  IMAD.WIDE R190, R4, 0x4, R190 ;  /* 0x0000000404be7825 */ /* 0x000fe200078e02be */
[----:B------:R-:W-:Y:S02]  /*8200*/  SEL R229, RZ, 0x4, P3 ;  /* 0x00000004ffe57807 */ /* 0x000fe40001800000 */
[----:B------:R-:W-:Y:S02]  /*8210*/  ISETP.GE.AND P3, PT, R177, UR4, PT ;  /* 0x00000004b1007c0c */ /* 0x000fe4000bf66270 */
[----:B------:R3:W-:Y:S01]  /*8220*/  LDGSTS.E [R247+0x18000], desc[UR16][R190.64], P4 ;  /* 0x18000000bef77fae */ /* 0x0007e2000a121850 */
[----:B-1----:R-:W-:-:S04]  /*8230*/  SHF.R.U32.HI R235, RZ, 0x7, R235 ;  /* 0x00000007ffeb7819 */ /* 0x002fc800000116eb */
[----:B------:R-:W-:-:S04]  /*8240*/  SGXT.U32 R235, R235, 0x1 ;  /* 0x00000001ebeb781a */ /* 0x000fc80000000000 */
[----:B------:R-:W-:Y:S02]  /*8250*/  LOP3.LUT R235, R235, 0x48, RZ, 0xfc, !PT ;  /* 0x00000048ebeb7812 */ /* 0x000fe400078efcff */
[----:B------:R-:W-:Y:S02]  /*8260*/  SEL R177, RZ, 0x4, P3 ;  /* 0x00000004ffb17807 */ /* 0x000fe40001800000 */
[----:B------:R-:W-:Y:S02]  /*8270*/  ISETP.GE.AND P3, PT, R235, UR4, PT ;  /* 0x00000004eb007c0c */ /* 0x000fe4000bf66270 */
[----:B--2---:R-:W-:Y:S02]  /*8280*/  SHF.R.U32.HI R235, RZ, 0x7, R169 ;  /* 0x00000007ffeb7819 */ /* 0x004fe400000116a9 */
[----:B------:R-:W-:Y:S02]  /*8290*/  ISETP.NE.U32.AND P4, PT, R127, RZ, PT ;  /* 0x000000ff7f00720c */ /* 0x000fe40003f85070 */
[----:B------:R-:W1:Y:S01]  /*82a0*/  S2R R127, SR_TID.X ;  /* 0x00000000007f7919 */ /* 0x000e620000002100 */
[----:B------:R-:W-:-:S04]  /*82b0*/  SGXT.U32 R235, R235, 0x1 ;  /* 0x00000001ebeb781a */ /* 0x000fc80000000000 */
[----:B------:R-:W-:Y:S02]  /*82c0*/  LOP3.LUT R235, R235, 0x4a, RZ, 0xfc, !PT ;  /* 0x0000004aebeb7812 */ /* 0x000fe400078efcff */
[----:B---3--:R-:W-:Y:S02]  /*82d0*/  SEL R190, RZ, 0x4, P3 ;  /* 0x00000004ffbe7807 */ /* 0x008fe40001800000 */
[----:B------:R-:W-:Y:S02]  /*82e0*/  ISETP.GE.AND P3, PT, R235, UR4, PT ;  /* 0x00000004eb007c0c */ /* 0x000fe4000bf66270 */
[----:B------:R-:W2:Y:S01]  /*82f0*/  S2R R235, SR_TID.X ;  /* 0x0000000000eb7919 */ /* 0x000ea20000002100 */
[----:B------:R-:W3:Y:S01]  /*8300*/  S2R R227, SR_TID.X ;  /* 0x0000000000e37919 */ /* 0x000ee20000002100 */
[----:B------:R-:W-:-:S05]  /*8310*/  IMAD.WIDE R160, R4, 0x4, R160 ;  /* 0x0000000404a07825 */ /* 0x000fca00078e02a0 */
[----:B------:R4:W-:Y:S01]  /*8320*/  LDGSTS.E [R247+0x18008], desc[UR16][R160.64], P4 ;  /* 0x18008000a0f77fae */ /* 0x0009e2000a121850 */
[----:B-1----:R-:W-:-:S04]  /*8330*/  SHF.R.U32.HI R127, RZ, 0x7, R127 ;  /* 0x00000007ff7f7819 */ /* 0x002fc8000001167f */
[----:B------:R-:W-:-:S04]  /*8340*/  SGXT.U32 R127, R127, 0x1 ;  /* 0x000000017f7f781a */ /* 0x000fc80000000000 */
[----:B------:R-:W-:-:S04]  /*8350*/  LOP3.LUT R127, R127, 0x6a, RZ, 0xfc, !PT ;  /* 0x0000006a7f7f7812 */ /* 0x000fc800078efcff */
[----:B------:R-:W-:Y:S02]  /*8360*/  ISETP.GE.AND P4, PT, R127, UR4, PT ;  /* 0x000000047f007c0c */ /* 0x000fe4000bf86270 */
[--C-:B--2---:R-:W-:Y:S02]  /*8370*/  SHF.R.U32.HI R127, RZ, 0x7, R235.reuse ;  /* 0x00000007ff7f7819 */ /* 0x104fe400000116eb */
[----:B------:R-:W-:-:S04]  /*8380*/  SHF.R.U32.HI R235, RZ, 0x7, R235 ;  /* 0x00000007ffeb7819 */ /* 0x000fc800000116eb */
[----:B------:R-:W-:Y:S02]  /*8390*/  SGXT.U32 R235, R235, 0x1 ;  /* 0x00000001ebeb781a */ /* 0x000fe40000000000 */
[----:B------:R-:W-:Y:S02]  /*83a0*/  SEL R121, R171, RZ, P2 ;  /* 0x000000ffab797207 */ /* 0x000fe40001000000 */
[----:B------:R-:W-:Y:S02]  /*83b0*/  LOP3.LUT R235, R235, 0xc, RZ, 0xfc, !PT ;  /* 0x0000000cebeb7812 */ /* 0x000fe400078efcff */
[----:B---3--:R-:W-:Y:S02]  /*83c0*/  SHF.R.U32.HI R171, RZ, 0x7, R227 ;  /* 0x00000007ffab7819 */ /* 0x008fe400000116e3 */
[----:B----4-:R-:W-:Y:S02]  /*83d0*/  SEL R160, RZ, 0x4, P4 ;  /* 0x00000004ffa07807 */ /* 0x010fe40002000000 */
[----:B------:R-:W-:-:S02]  /*83e0*/  ISETP.GE.AND P4, PT, R235, UR4, PT ;  /* 0x00000004eb007c0c */ /* 0x000fc4000bf86270 */
[----:B------:R-:W-:Y:S01]  /*83f0*/  SGXT.U32 R171, R171, 0x1 ;  /* 0x00000001abab781a */ /* 0x000fe20000000000 */
[----:B------:R-:W-:Y:S01]  /*8400*/  IMAD.WIDE R232, R4, 0x4, R232 ;  /* 0x0000000404e87825 */ /* 0x000fe200078e02e8 */
[----:B------:R-:W-:Y:S02]  /*8410*/  SHF.R.U32.HI R235, RZ, 0x7, R227 ;  /* 0x00000007ffeb7819 */ /* 0x000fe400000116e3 */
[----:B------:R-:W-:Y:S02]  /*8420*/  SHF.R.U32.HI R213, RZ, 0x7, R213 ;  /* 0x00000007ffd57819 */ /* 0x000fe400000116d5 */
[----:B------:R-:W-:Y:S01]  /*8430*/  LOP3.LUT R171, R171, 0x2c, RZ, 0xfc, !PT ;  /* 0x0000002cabab7812 */ /* 0x000fe200078efcff */
[----:B------:R1:W-:Y:S01]  /*8440*/  LDGSTS.E [R247+0x1c000], desc[UR16][R232.64], P1 ;  /* 0x1c000000e8f77fae */ /* 0x0003e20008921850 */
[----:B------:R-:W-:Y:S02]  /*8450*/  SGXT.U32 R235, R235, 0x1 ;  /* 0x00000001ebeb781a */ /* 0x000fe40000000000 */
[----:B------:R-:W-:-:S02]  /*8460*/  SGXT.U32 R213, R213, 0x1 ;  /* 0x00000001d5d5781a */ /* 0x000fc40000000000 */
[----:B------:R-:W-:Y:S02]  /*8470*/  SHF.R.U32.HI R169, RZ, 0x7, R169 ;  /* 0x00000007ffa97819 */ /* 0x000fe400000116a9 */
[----:B------:R-:W-:Y:S02]  /*8480*/  ISETP.GE.AND P1, PT, R171, UR4, PT ;  /* 0x00000004ab007c0c */ /* 0x000fe4000bf26270 */
[----:B------:R-:W-:Y:S02]  /*8490*/  LOP3.LUT R235, R235, 0x2e, RZ, 0xfc, !PT ;  /* 0x0000002eebeb7812 */ /* 0x000fe400078efcff */
[----:B------:R-:W-:Y:S02]  /*84a0*/  LOP3.LUT R213, R213, 0x8, RZ, 0xfc, !PT ;  /* 0x00000008d5d57812 */ /* 0x000fe400078efcff */
[----:B------:R-:W-:Y:S02]  /*84b0*/  SGXT.U32 R169, R169, 0x1 ;  /* 0x00000001a9a9781a */ /* 0x000fe40000000000 */
[----:B------:R-:W-:-:S02]  /*84c0*/  SEL R161, RZ, 0x4, P1 ;  /* 0x00000004ffa17807 */ /* 0x000fc40000800000 */
[----:B------:R-:W-:Y:S02]  /*84d0*/  SEL R195, RZ, 0x4, P5 ;  /* 0x00000004ffc37807 */ /* 0x000fe40002800000 */
[----:B------:R-:W-:Y:S02]  /*84e0*/  ISETP.GE.AND P1, PT, R235, UR4, PT ;  /* 0x00000004eb007c0c */ /* 0x000fe4000bf26270 */
[----:B------:R-:W-:Y:S02]  /*84f0*/  ISETP.GE.AND P5, PT, R213, UR4, PT ;  /* 0x00000004d5007c0c */ /* 0x000fe4000bfa6270 */
[--C-:B------:R-:W-:Y:S02]  /*8500*/  SHF.R.U32.HI R235, RZ, 0x7, R227.reuse ;  /* 0x00000007ffeb7819 */ /* 0x100fe400000116e3 */
[----:B------:R-:W-:Y:S02]  /*8510*/  LOP3.LUT R169, R169, 0x68, RZ, 0xfc, !PT ;  /* 0x00000068a9a97812 */ /* 0x000fe400078efcff */
[----:B------:R-:W-:-:S02]  /*8520*/  SHF.R.U32.HI R227, RZ, 0x7, R227 ;  /* 0x00000007ffe37819 */ /* 0x000fc400000116e3 */
[----:B------:R-:W-:Y:S02]  /*8530*/  SEL R213, RZ, 0x4, P5 ;  /* 0x00000004ffd57807 */ /* 0x000fe40002800000 */
[----:B------:R-:W-:Y:S02]  /*8540*/  SEL R191, RZ, 0x4, P3 ;  /* 0x00000004ffbf7807 */ /* 0x000fe40001800000 */
[----:B------:R-:W-:Y:S02]  /*8550*/  ISETP.NE.U32.AND P5, PT, R120, RZ, PT ;  /* 0x000000ff7800720c */ /* 0x000fe40003fa5070 */
[----:B------:R-:W-:Y:S02]  /*8560*/  ISETP.GE.AND P3, PT, R169, UR4, PT ;  /* 0x00000004a9007c0c */ /* 0x000fe4000bf66270 */
[----:B------:R-:W-:Y:S02]  /*8570*/  SGXT.U32 R227, R227, 0x1 ;  /* 0x00000001e3e3781a */ /* 0x000fe40000000000 */
[----:B------:R-:W-:-:S02]  /*8580*/  SEL R120, R202, RZ, P2 ;  /* 0x000000ffca787207 */ /* 0x000fc40001000000 */
[----:B------:R-:W-:Y:S02]  /*8590*/  SEL R169, RZ, 0x4, P3 ;  /* 0x00000004ffa97807 */ /* 0x000fe40001800000 */
[----:B------:R-:W-:Y:S02]  /*85a0*/  LOP3.LUT R227, R227, 0x4c, RZ, 0xfc, !PT ;  /* 0x0000004ce3e37812 */ /* 0x000fe400078efcff */
[----:B------:R-:W-:Y:S02]  /*85b0*/  SGXT.U32 R235, R235, 0x1 ;  /* 0x00000001ebeb781a */ /* 0x000fe40000000000 */
[----:B------:R-:W-:Y:S02]  /*85c0*/  ISETP.NE.U32.AND P3, PT, R120, RZ, PT ;  /* 0x000000ff7800720c */ /* 0x000fe40003f65070 */
[----:B------:R-:W-:Y:S02]  /*85d0*/  SEL R120, R203, RZ, P2 ;  /* 0x000000ffcb787207 */ /* 0x000fe40001000000 */
[----:B------:R-:W-:-:S02]  /*85e0*/  SEL R203, RZ, 0x4, P1 ;  /* 0x00000004ffcb7807 */ /* 0x000fc40000800000 */
[----:B------:R-:W-:Y:S02]  /*85f0*/  LOP3.LUT R235, R235, 0x4e, RZ, 0xfc, !PT ;  /* 0x0000004eebeb7812 */ /* 0x000fe400078efcff */
[----:B------:R-:W-:-:S04]  /*8600*/  ISETP.GE.AND P1, PT, R227, UR4, PT ;  /* 0x00000004e3007c0c */ /* 0x000fc8000bf26270 */
[----:B-1----:R-:W-:Y:S02]  /*8610*/  SEL R232, RZ, 0x4, P1 ;  /* 0x00000004ffe87807 */ /* 0x002fe40000800000 */
[----:B------:R-:W-:Y:S02]  /*8620*/  ISETP.GE.AND P1, PT, R235, UR4, PT ;  /* 0x00000004eb007c0c */ /* 0x000fe4000bf26270 */
[----:B------:R-:W1:Y:S01]  /*8630*/  S2R R235, SR_TID.X ;  /* 0x0000000000eb7919 */ /* 0x000e620000002100 */
[----:B------:R-:W2:Y:S01]  /*8640*/  S2R R227, SR_TID.X ;  /* 0x0000000000e37919 */ /* 0x000ea20000002100 */
        /* <DEDUP_REMOVED lines=8> */
[----:B------:R-:W-:-:S04]  /*86d0*/  SGXT.U32 R227, R227, 0x1 ;  /* 0x00000001e3e3781a */ /* 0x000fc80000000000 */
[----:B------:R-:W-:Y:S02]  /*86e0*/  LOP3.LUT R227, R227, 0x6e, RZ, 0xfc, !PT ;  /* 0x0000006ee3e37812 */ /* 0x000fe400078efcff */
[----:B---3--:R-:W-:Y:S02]  /*86f0*/  SEL R220, RZ, 0x4, P6 ;  /* 0x00000004ffdc7807 */ /* 0x008fe40003000000 */
[----:B------:R-:W-:Y:S02]  /*8700*/  ISETP.GE.AND P6, PT, R227, UR4, PT ;  /* 0x00000004e3007c0c */ /* 0x000fe4000bfc6270 */
[----:B------:R-:W1:Y:S01]  /*8710*/  S2R R227, SR_TID.X ;  /* 0x0000000000e37919 */ /* 0x000e620000002100 */
[----:B------:R-:W2:Y:S01]  /*8720*/  S2R R171, SR_TID.X ;  /* 0x0000000000ab7919 */ /* 0x000ea20000002100 */
[----:B------:R-:W-:-:S04]  /*8730*/  SGXT.U32 R235, R235, 0x1 ;  /* 0x00000001ebeb781a */ /* 0x000fc80000000000 */
[----:B------:R-:W-:Y:S02]  /*8740*/  LOP3.LUT R235, R235, 0x10, RZ, 0xfc, !PT ;  /* 0x00000010ebeb7812 */ /* 0x000fe400078efcff */
[----:B------:R-:W-:Y:S02]  /*8750*/  SEL R221, RZ, 0x4, P6 ;  /* 0x00000004ffdd7807 */ /* 0x000fe40003000000 */
[----:B------:R-:W-:-:S04]  /*8760*/  ISETP.GE.AND P6, PT, R235, UR4, PT ;  /* 0x00000004eb007c0c */ /* 0x000fc8000bfc6270 */
[----:B------:R-:W-:Y:S02]  /*8770*/  SEL R235, RZ, 0x4, P6 ;  /* 0x00000004ffeb7807 */ /* 0x000fe40003000000 */
[----:B-1----:R-:W-:-:S04]  /*8780*/  SHF.R.U32.HI R227, RZ, 0x7, R227 ;  /* 0x00000007ffe37819 */ /* 0x002fc800000116e3 */
[----:B------:R-:W-:-:S04]  /*8790*/  SGXT.U32 R227, R227, 0x1 ;  /* 0x00000001e3e3781a */ /* 0x000fc80000000000 */
[----:B------:R-:W-:-:S04]  /*87a0*/  LOP3.LUT R227, R227, 0x12, RZ, 0xfc, !PT ;  /* 0x00000012e3e37812 */ /* 0x000fc800078efcff */
[----:B------:R-:W-:Y:S02]  /*87b0*/  ISETP.GE.AND P6, PT, R227, UR4, PT ;  /* 0x00000004e3007c0c */ /* 0x000fe4000bfc6270 */
[--C-:B--2---:R-:W-:Y:S02]  /*87c0*/  SHF.R.U32.HI R227, RZ, 0x7, R171.reuse ;  /* 0x00000007ffe37819 */ /* 0x104fe400000116ab */
[----:B------:R-:W-:Y:S01]  /*87d0*/  SHF.R.U32.HI R171, RZ, 0x7, R171 ;  /* 0x00000007ffab7819 */ /* 0x000fe200000116ab */
[----:B------:R-:W-:-:S03]  /*87e0*/  IMAD.WIDE R128, R4, 0x4, R128 ;  /* 0x0000000404807825 */ /* 0x000fc600078e0280 */
[----:B------:R-:W-:Y:S02]  /*87f0*/  SGXT.U32 R171, R171, 0x1 ;  /* 0x00000001abab781a */ /* 0x000fe40000000000 */
[----:B------:R-:W-:Y:S01]  /*8800*/  SGXT.U32 R227, R227, 0x1 ;  /* 0x00000001e3e3781a */ /* 0x000fe20000000000 */
[----:B------:R1:W-:Y:S01]  /*8810*/  LDGSTS.E [R249+0x10000], desc[UR16][R128.64], P0 ;  /* 0x1000000080f97fae */ /* 0x0003e20008121850 */
[----:B------:R-:W-:Y:S02]  /*8820*/  LOP3.LUT R171, R171, 0x30, RZ, 0xfc, !PT ;  /* 0x00000030abab7812 */ /* 0x000fe400078efcff */
[----:B------:R-:W-:Y:S02]  /*8830*/  LOP3.LUT R227, R227, 0x32, RZ, 0xfc, !PT ;  /* 0x00000032e3e37812 */ /* 0x000fe400078efcff */
[----:B-1----:R-:W-:Y:S02]  /*8840*/  SEL R129, RZ, 0x4, P6 ;  /* 0x00000004ff817807 */ /* 0x002fe40003000000 */
[----:B------:R-:W-:-:S04]  /*8850*/  ISETP.GE.AND P6, PT, R171, UR4, PT ;  /* 0x00000004ab007c0c */ /* 0x000fc8000bfc6270 */
[----:B------:R-:W-:Y:S02]  /*8860*/  SEL R247, RZ, 0x4, P6 ;  /* 0x00000004fff77807 */ /* 0x000fe40003000000 */
[----:B------:R-:W-:-:S04]  /*8870*/  ISETP.GE.AND P6, PT, R227, UR4, PT ;  /* 0x00000004e3007c0c */ /* 0x000fc8000bfc6270 */
[----:B------:R-:W-:Y:S02]  /*8880*/  SEL R227, RZ, 0x4, P6 ;  /* 0x00000004ffe37807 */ /* 0x000fe40003000000 */
[----:B------:R-:W-:Y:S02]  /*8890*/  ISETP.NE.U32.AND P6, PT, R121, RZ, PT ;  /* 0x000000ff7900720c */ /* 0x000fe40003fc5070 */
[----:B------:R-:W-:Y:S02]  /*88a0*/  SEL R121, R213, RZ, P2 ;  /* 0x000000ffd5797207 */ /* 0x000fe40001000000 */
[----:B------:R-:W2:Y:S01]  /*88b0*/  LDL.LU R213, [R1+0x300] ;  /* 0x0003000001d57983 */ /* 0x000ea20000300800 */
[----:B------:R-:W-:Y:S01]  /*88c0*/  SGXT.U32 R127, R127, 0x1 ;  /* 0x000000017f7f781a */ /* 0x000fe20000000000 */
[----:B------:R-:W1:Y:S03]  /*88d0*/  S2R R171, SR_TID.X ;  /* 0x0000000000ab7919 */ /* 0x000e660000002100 */
[----:B------:R-:W-:-:S02]  /*88e0*/  LOP3.LUT R127, R127, 0xe, RZ, 0xfc, !PT ;  /* 0x0000000e7f7f7812 */ /* 0x000fc400078efcff */
[----:B------:R-:W-:Y:S02]  /*88f0*/  SEL R202, RZ, 0x4, P4 ;  /* 0x00000004ffca7807 */ /* 0x000fe40002000000 */
[----:B------:R-:W-:-:S04]  /*8900*/  ISETP.GE.AND P4, PT, R127, UR4, PT ;  /* 0x000000047f007c0c */ /* 0x000fc8000bf86270 */
[----:B------:R-:W-:Y:S02]  /*8910*/  SEL R127, RZ, 0x4, P4 ;  /* 0x00000004ff7f7807 */ /* 0x000fe40002000000 */
[----:B------:R-:W-:Y:S02]  /*8920*/  ISETP.NE.U32.AND P4, PT, R120, RZ, PT ;  /* 0x000000ff7800720c */ /* 0x000fe40003f85070 */
[----:B------:R-:W-:Y:S02]  /*8930*/  SEL R120, R0, RZ, P2 ;  /* 0x000000ff00787207 */ /* 0x000fe40001000000 */
[----:B------:R-:W3:Y:S01]  /*8940*/  S2R R0, SR_TID.X ;  /* 0x0000000000007919 */ /* 0x000ee20000002100 */
[----:B------:R-:W-:-:S05]  /*8950*/  IMAD.WIDE R238, R4, 0x4, R238 ;  /* 0x0000000404ee7825 */ /* 0x000fca00078e02ee */
[----:B------:R-:W-:Y:S01]  /*8960*/  LDGSTS.E [R249+0x10008], desc[UR16][R238.64], P6 ;  /* 0x10008000eef97fae */ /* 0x000fe2000b121850 */
[----:B-1----:R-:W-:-:S04]  /*8970*/  SHF.R.U32.HI R171, RZ, 0x7, R171 ;  /* 0x00000007ffab7819 */ /* 0x002fc800000116ab */
[----:B------:R-:W-:-:S04]  /*8980*/  SGXT.U32 R171, R171, 0x1 ;  /* 0x00000001abab781a */ /* 0x000fc80000000000 */
[----:B------:R-:W-:-:S04]  /*8990*/  LOP3.LUT R171, R171, 0x50, RZ, 0xfc, !PT ;  /* 0x00000050abab7812 */ /* 0x000fc800078efcff */
[----:B------:R-:W-:Y:S02]  /*89a0*/  ISETP.GE.AND P6, PT, R171, UR4, PT ;  /* 0x00000004ab007c0c */ /* 0x000fe4000bfc6270 */
[----:B---3--:R-:W-:-:S04]  /*89b0*/  SHF.R.U32.HI R171, RZ, 0x7, R0 ;  /* 0x00000007ffab7819 */ /* 0x008fc80000011600 */
[----:B------:R-:W-:Y:S02]  /*89c0*/  SGXT.U32 R171, R171, 0x1 ;  /* 0x00000001abab781a */ /* 0x000fe40000000000 */
[----:B------:R-:W-:Y:S02]  /*89d0*/  SEL R233, RZ, 0x4, P1 ;  /* 0x00000004ffe97807 */ /* 0x000fe40000800000 */
[----:B------:R-:W-:Y:S02]  /*89e0*/  LOP3.LUT R171, R171, 0x52, RZ, 0xfc, !PT ;  /* 0x00000052abab7812 */ /* 0x000fe400078efcff */
[----:B------:R-:W-:Y:S02]  /*89f0*/  ISETP.NE.U32.AND P1, PT, R120, RZ, PT ;  /* 0x000000ff7800720c */ /* 0x000fe40003f25070 */
[----:B------:R-:W-:Y:S02]  /*8a00*/  SEL R120, R194, RZ, P2 ;  /* 0x000000ffc2787207 */ /* 0x000fe40001000000 */
[----:B------:R-:W-:-:S02]  /*8a10*/  SEL R194, RZ, 0x4, P6 ;  /* 0x00000004ffc27807 */ /* 0x000fc40003000000 */
[----:B------:R-:W-:Y:S02]  /*8a20*/  SHF.R.U32.HI R0, RZ, 0x7, R0 ;  /* 0x00000007ff007819 */ /* 0x000fe40000011600 */
[----:B------:R-:W-:Y:S02]  /*8a30*/  ISETP.GE.AND P6, PT, R171, UR4, PT ;  /* 0x00000004ab007c0c */ /* 0x000fe4000bfc6270 */
[----:B------:R-:W1:Y:S01]  /*8a40*/  S2R R171, SR_TID.X ;  /* 0x0000000000ab7919 */ /* 0x000e620000002100 */
[----:B------:R-:W-:-:S04]  /*8a50*/  SGXT.U32 R0, R0, 0x1 ;  /* 0x000000010000781a */ /* 0x000fc80000000000 */
[----:B------:R-:W-:Y:S02]  /*8a60*/  LOP3.LUT R0, R0, 0x70, RZ, 0xfc, !PT ;  /* 0x0000007000007812 */ /* 0x000fe400078efcff */
[----:B------:R-:W-:Y:S02]  /*8a70*/  SEL R128, R195, RZ, P2 ;  /* 0x000000ffc3807207 */ /* 0x000fe40001000000 */
[----:B------:R-:W-:Y:S02]  /*8a80*/  SEL R195, RZ, 0x4, P6 ;  /* 0x00000004ffc37807 */ /* 0x000fe40003000000 */
[----:B------:R-:W-:Y:S02]  /*8a90*/  ISETP.GE.AND P6, PT, R0, UR4, PT ;  /* 0x0000000400007c0c */ /* 0x000fe4000bfc6270 */
[----:B------:R-:W3:Y:S01]  /*8aa0*/  S2R R0, SR_TID.X ;  /* 0x0000000000007919 */ /* 0x000ee20000002100 */
[----:B------:R-:W-:-:S05]  /*8ab0*/  IMAD.WIDE R224, R4, 0x4, R224 ;  /* 0x0000000404e07825 */ /* 0x000fca00078e02e0 */
[----:B------:R4:W-:Y:S01]  /*8ac0*/  LDGSTS.E [R249+0x14000], desc[UR16][R224.64], P5 ;  /* 0x14000000e0f97fae */ /* 0x0009e2000a921850 */
[----:B-1----:R-:W-:-:S04]  /*8ad0*/  SHF.R.U32.HI R171, RZ, 0x7, R171 ;  /* 0x00000007ffab7819 */ /* 0x002fc800000116ab */
[----:B------:R-:W-:-:S04]  /*8ae0*/  SGXT.U32 R171, R171, 0x1 ;  /* 0x00000001abab781a */ /* 0x000fc80000000000 */
[----:B------:R-:W-:-:S04]  /*8af0*/  LOP3.LUT R171, R171, 0x72, RZ, 0xfc, !PT ;  /* 0x00000072abab7812 */ /* 0x000fc800078efcff */
[----:B------:R-:W-:Y:S02]  /*8b00*/  ISETP.GE.AND P5, PT, R171, UR4, PT ;  /* 0x00000004ab007c0c */ /* 0x000fe4000bfa6270 */
[--C-:B---3--:R-:W-:Y:S02]  /*8b10*/  SHF.R.U32.HI R171, RZ, 0x7, R0.reuse ;  /* 0x00000007ffab7819 */ /* 0x108fe40000011600 */
[----:B------:R-:W-:-:S04]  /*8b20*/  SHF.R.U32.HI R0, RZ, 0x7, R0 ;  /* 0x00000007ff007819 */ /* 0x000fc80000011600 */
[----:B------:R-:W-:Y:S02]  /*8b30*/  SGXT.U32 R0, R0, 0x1 ;  /* 0x000000010000781a */ /* 0x000fe40000000000 */
[----:B------:R-:W-:Y:S02]  /*8b40*/  SGXT.U32 R171, R171, 0x1 ;  /* 0x00000001abab781a */ /* 0x000fe40000000000 */
[----:B------:R-:W-:Y:S02]  /*8b50*/  LOP3.LUT R0, R0, 0x14, RZ, 0xfc, !PT ;  /* 0x0000001400007812 */ /* 0x000fe400078efcff */
[----:B----4-:R-:W-:Y:S02]  /*8b60*/  SEL R224, RZ, 0x4, P5 ;  /* 0x00000004ffe07807 */ /* 0x010fe40002800000 */
[----:B------:R-:W-:Y:S02]  /*8b70*/  LOP3.LUT R171, R171, 0x16, RZ, 0xfc, !PT ;  /* 0x00000016abab7812 */ /* 0x000fe400078efcff */
[----:B------:R-:W-:-:S04]  /*8b80*/  ISETP.GE.AND P5, PT, R0, UR4, PT ;  /* 0x0000000400007c0c */ /* 0x000fc8000bfa6270 */
[----:B------:R-:W-:Y:S02]  /*8b90*/  SEL R225, RZ, 0x4, P5 ;  /* 0x00000004ffe17807 */ /* 0x000fe40002800000 */
[----:B------:R-:W-:Y:S02]  /*8ba0*/  ISETP.GE.AND P5, PT, R171, UR4, PT ;  /* 0x00000004ab007c0c */ /* 0x000fe4000bfa6270 */
[----:B------:R-:W1:Y:S01]  /*8bb0*/  S2R R171, SR_TID.X ;  /* 0x0000000000ab7919 */ /* 0x000e620000002100 */
[----:B------:R-:W3:Y:S01]  /*8bc0*/  S2R R0, SR_TID.X ;  /* 0x0000000000007919 */ /* 0x000ee20000002100 */
[----:B------:R-:W-:Y:S02]  /*8bd0*/  SEL R239, RZ, 0x4, P5 ;  /* 0x00000004ffef7807 */ /* 0x000fe40002800000 */
        /* <DEDUP_REMOVED lines=9> */
[----:B------:R-:W-:Y:S02]  /*8c70*/  ISETP.NE.U32.AND P0, PT, R120, RZ, PT ;  /* 0x000000ff7800720c */ /* 0x000fe40003f05070 */
[----:B------:R-:W-:Y:S02]  /*8c80*/  SEL R120, R228, RZ, P2 ;  /* 0x000000ffe4787207 */ /* 0x000fe40001000000 */
[----:B------:R-:W-:Y:S01]  /*8c90*/  LOP3.LUT R171, R171, 0x54, RZ, 0xfc, !PT ;  /* 0x00000054abab7812 */ /* 0x000fe200078efcff */
[----:B--2---:R-:W-:-:S05]  /*8ca0*/  IMAD.WIDE R212, R4, 0x4, R212 ;  /* 0x0000000404d47825 */ /* 0x004fca00078e02d4 */
[----:B------:R1:W-:Y:S01]  /*8cb0*/  LDGSTS.E [R249+0x14008], desc[UR16][R212.64], P3 ;  /* 0x14008000d4f97fae */ /* 0x0003e20009921850 */
[----:B------:R-:W-:Y:S02]  /*8cc0*/  ISETP.NE.U32.AND P3, PT, R120, RZ, PT ;  /* 0x000000ff7800720c */ /* 0x000fe40003f65070 */
[----:B------:R-:W-:Y:S02]  /*8cd0*/  SEL R120, R229, RZ, P2 ;  /* 0x000000ffe5787207 */ /* 0x000fe40001000000 */
        /* <DEDUP_REMOVED lines=8> */
[----:B------:R-:W1:Y:S01]  /*8d60*/  S2R R171, SR_TID.X ;  /* 0x0000000000ab7919 */ /* 0x000e620000002100 */
        /* <DEDUP_REMOVED lines=19> */
[----:B------:R-:W-:-:S05]  /*8ea0*/  IMAD.WIDE R186, R4, 0x4, R186 ;  /* 0x0000000404ba7825 */ /* 0x000fca00078e02ba */
[----:B------:R4:W-:Y:S01]  /*8eb0*/  LDGSTS.E [R249+0x18008], desc[UR16][R186.64], P1 ;  /* 0x18008000baf97fae */ /* 0x0009e20008921850 */
[----:B------:R-:W-:Y:S02]  /*8ec0*/  SEL R229, RZ, 0x4, P4 ;  /* 0x00000004ffe57807 */ /* 0x000fe40002000000 */
[----:B------:R-:W-:Y:S02]  /*8ed0*/  ISETP.NE.U32.AND P1, PT, R120, RZ, PT ;  /* 0x000000ff7800720c */ /* 0x000fe40003f25070 */
[----:B-1----:R-:W-:-:S04]  /*8ee0*/  SHF.R.U32.HI R171, RZ, 0x7, R171 ;  /* 0x00000007ffab7819 */ /* 0x002fc800000116ab */
[----:B------:R-:W-:-:S04]  /*8ef0*/  SGXT.U32 R171, R171, 0x1 ;  /* 0x00000001abab781a */ /* 0x000fc80000000000 */
[----:B------:R-:W-:-:S04]  /*8f00*/  LOP3.LUT R171, R171, 0x18, RZ, 0xfc, !PT ;  /* 0x00000018abab7812 */ /* 0x000fc800078efcff */
[----:B------:R-:W-:Y:S02]  /*8f10*/  ISETP.GE.AND P4, PT, R171, UR4, PT ;  /* 0x00000004ab007c0c */ /* 0x000fe4000bf86270 */
[--C-:B---3--:R-:W-:Y:S02]  /*8f20*/  SHF.R.U32.HI R171, RZ, 0x7, R0.reuse ;  /* 0x00000007ffab7819 */ /* 0x108fe40000011600 */
[----:B------:R-:W-:Y:S02]  /*8f30*/  SHF.R.U32.HI R0, RZ, 0x7, R0 ;  /* 0x00000007ff007819 */ /* 0x000fe40000011600 */
[----:B------:R-:W-:Y:S02]  /*8f40*/  SEL R120, R190, RZ, P2 ;  /* 0x000000ffbe787207 */ /* 0x000fe40001000000 */
[----:B------:R-:W-:-:S04]  /*8f50*/  SGXT.U32 R0, R0, 0x1 ;  /* 0x000000010000781a */ /* 0x000fc80000000000 */
[----:B------:R-:W-:Y:S02]  /*8f60*/  LOP3.LUT R0, R0, 0x1a, RZ, 0xfc, !PT ;  /* 0x0000001a00007812 */ /* 0x000fe400078efcff */
[----:B----4-:R-:W-:Y:S02]  /*8f70*/  SEL R186, RZ, 0x4, P4 ;  /* 0x00000004ffba7807 */ /* 0x010fe40002000000 */
[----:B------:R-:W-:Y:S02]  /*8f80*/  ISETP.GE.AND P4, PT, R0, UR4, PT ;  /* 0x0000000400007c0c */ /* 0x000fe4000bf86270 */
[----:B------:R-:W-:Y:S02]  /*8f90*/  SGXT.U32 R171, R171, 0x1 ;  /* 0x00000001abab781a */ /* 0x000fe40000000000 */
[----:B------:R-:W-:Y:S02]  /*8fa0*/  SEL R238, RZ, 0x4, P6 ;  /* 0x00000004ffee7807 */ /* 0x000fe40003000000 */
[----:B------:R-:W-:-:S02]  /*8fb0*/  LOP3.LUT R171, R171, 0x38, RZ, 0xfc, !PT ;  /* 0x00000038abab7812 */ /* 0x000fc400078efcff */
[----:B------:R-:W-:Y:S02]  /*8fc0*/  ISETP.NE.U32.AND P6, PT, R128, RZ, PT ;  /* 0x000000ff8000720c */ /* 0x000fe40003fc5070 */
[----:B------:R-:W1:Y:S01]  /*8fd0*/  S2R R128, SR_TID.X ;  /* 0x0000000000807919 */ /* 0x000e620000002100 */
[----:B------:R-:W-:Y:S02]  /*8fe0*/  SEL R187, RZ, 0x4, P4 ;  /* 0x00000004ffbb7807 */ /* 0x000fe40002000000 */
[----:B------:R-:W-:-:S04]  /*8ff0*/  ISETP.GE.AND P4, PT, R171, UR4, PT ;  /* 0x00000004ab007c0c */ /* 0x000fc8000bf86270 */
[----:B------:R-:W-:Y:S01]  /*9000*/  SEL R171, RZ, 0x4, P4 ;  /* 0x00000004ffab7807 */ /* 0x000fe20002000000 */
[----:B------:R-:W-:-:S04]  /*9010*/  IMAD.WIDE R164, R4, 0x4, R164 ;  /* 0x0000000404a47825 */ /* 0x000fc800078e02a4 */
[----:B------:R-:W-:-:S04]  /*9020*/  IMAD.WIDE R154, R4, 0x4, R154 ;  /* 0x00000004049a7825 */ /* 0x000fc800078e029a */
[----:B------:R-:W-:-:S04]  /*9030*/  IMAD.WIDE R182, R4, 0x4, R182 ;  /* 0x0000000404b67825 */ /* 0x000fc800078e02b6 */
[----:B------:R-:W-:-:S04]  /*9040*/  IMAD.WIDE R208, R4, 0x4, R208 ;  /* 0x0000000404d07825 */ /* 0x000fc800078e02d0 */
[----:B--2---:R-:W-:-:S05]  /*9050*/  IMAD.WIDE R176, R4, 0x4, R176 ;  /* 0x0000000404b07825 */ /* 0x004fca00078e02b0 */
[----:B------:R2:W-:Y:S02]  /*9060*/  LDGSTS.E [R249+0x1c000], desc[UR16][R176.64], P0 ;  /* 0x1c000000b0f97fae */ /* 0x0005e40008121850 */
[----:B--2---:R-:W2:Y:S01]  /*9070*/  S2R R177, SR_TID.X ;  /* 0x0000000000b17919 */ /* 0x004ea20000002100 */
[----:B------:R-:W-:Y:S02]  /*9080*/  ISETP.NE.U32.AND P0, PT, R120, RZ, PT ;  /* 0x000000ff7800720c */ /* 0x000fe40003f05070 */
[----:B------:R-:W3:Y:S01]  /*9090*/  S2R R120, SR_TID.X ;  /* 0x0000000000787919 */ /* 0x000ee20000002100 */
[----:B------:R3:W-:Y:S01]  /*90a0*/  LDGSTS.E [R249+0x1c008], desc[UR16][R164.64], P6 ;  /* 0x1c008000a4f97fae */ /* 0x0007e2000b121850 */
[----:B--2---:R-:W-:-:S04]  /*90b0*/  SHF.R.U32.HI R0, RZ, 0x7, R177 ;  /* 0x00000007ff007819 */ /* 0x004fc800000116b1 */
[----:B------:R-:W-:-:S04]  /*90c0*/  SGXT.U32 R0, R0, 0x1 ;  /* 0x000000010000781a */ /* 0x000fc80000000000 */
[----:B------:R-:W-:-:S04]  /*90d0*/  LOP3.LUT R0, R0, 0x3a, RZ, 0xfc, !PT ;  /* 0x0000003a00007812 */ /* 0x000fc800078efcff */
[----:B------:R-:W-:Y:S02]  /*90e0*/  ISETP.GE.AND P4, PT, R0, UR4, PT ;  /* 0x0000000400007c0c */ /* 0x000fe4000bf86270 */
[----:B------:R-:W2:Y:S01]  /*90f0*/  S2R R0, SR_TID.X ;  /* 0x0000000000007919 */ /* 0x000ea20000002100 */
[----:B---3--:R-:W-:-:S04]  /*9100*/  SHF.R.U32.HI R165, RZ, 0x7, R120 ;  /* 0x00000007ffa57819 */ /* 0x008fc80000011678 */
[----:B------:R-:W-:Y:S02]  /*9110*/  SGXT.U32 R165, R165, 0x1 ;  /* 0x00000001a5a5781a */ /* 0x000fe40000000000 */
[----:B-1----:R-:W-:Y:S02]  /*9120*/  SHF.R.U32.HI R164, RZ, 0x7, R128 ;  /* 0x00000007ffa47819 */ /* 0x002fe40000011680 */
[----:B------:R-:W-:Y:S02]  /*9130*/  LOP3.LUT R165, R165, 0x7a, RZ, 0xfc, !PT ;  /* 0x0000007aa5a57812 */ /* 0x000fe400078efcff */
[----:B------:R-:W-:Y:S02]  /*9140*/  SHF.R.U32.HI R177, RZ, 0x7, R177 ;  /* 0x00000007ffb17819 */ /* 0x000fe400000116b1 */
[----:B------:R-:W-:Y:S02]  /*9150*/  ISETP.GE.AND P6, PT, R165, UR4, PT ;  /* 0x00000004a5007c0c */ /* 0x000fe4000bfc6270 */
[----:B------:R-:W-:-:S02]  /*9160*/  SGXT.U32 R164, R164, 0x1 ;  /* 0x00000001a4a4781a */ /* 0x000fc40000000000 */
[----:B------:R-:W-:Y:S02]  /*9170*/  SHF.R.U32.HI R165, RZ, 0x7, R128 ;  /* 0x00000007ffa57819 */ /* 0x000fe40000011680 */
[----:B------:R-:W-:Y:S02]  /*9180*/  SGXT.U32 R177, R177, 0x1 ;  /* 0x00000001b1b1781a */ /* 0x000fe40000000000 */
[----:B------:R-:W-:Y:S02]  /*9190*/  LOP3.LUT R164, R164, 0x1c, RZ, 0xfc, !PT ;  /* 0x0000001ca4a47812 */ /* 0x000fe400078efcff */
[----:B------:R-:W-:Y:S02]  /*91a0*/  SGXT.U32 R165, R165, 0x1 ;  /* 0x00000001a5a5781a */ /* 0x000fe40000000000 */
[----:B------:R-:W-:Y:S02]  /*91b0*/  SEL R128, RZ, 0x4, P6 ;  /* 0x00000004ff807807 */ /* 0x000fe40003000000 */
[----:B------:R-:W-:-:S02]  /*91c0*/  LOP3.LUT R177, R177, 0x58, RZ, 0xfc, !PT ;  /* 0x00000058b1b17812 */ /* 0x000fc400078efcff */
[----:B------:R-:W-:Y:S02]  /*91d0*/  ISETP.GE.AND P6, PT, R164, UR4, PT ;  /* 0x00000004a4007c0c */ /* 0x000fe4000bfc6270 */
[--C-:B--2---:R-:W-:Y:S02]  /*91e0*/  SHF.R.U32.HI R190, RZ, 0x7, R0.reuse ;  /* 0x00000007ffbe7819 */ /* 0x104fe40000011600 */
[----:B------:R-:W-:Y:S02]  /*91f0*/  LOP3.LUT R165, R165, 0x1e, RZ, 0xfc, !PT ;  /* 0x0000001ea5a57812 */ /* 0x000fe400078efcff */
[----:B------:R-:W-:Y:S02]  /*9200*/  SGXT.U32 R190, R190, 0x1 ;  /* 0x00000001bebe781a */ /* 0x000fe40000000000 */
[----:B------:R-:W-:Y:S02]  /*9210*/  SHF.R.U32.HI R0, RZ, 0x7, R0 ;  /* 0x00000007ff007819 */ /* 0x000fe40000011600 */
[----:B------:R-:W-:-:S02]  /*9220*/  SEL R176, RZ, 0x4, P4 ;  /* 0x00000004ffb07807 */ /* 0x000fc40002000000 */
[----:B------:R-:W-:Y:S02]  /*9230*/  ISETP.GE.AND P4, PT, R177, UR4, PT ;  /* 0x00000004b1007c0c */ /* 0x000fe4000bf86270 */
[----:B------:R-:W-:Y:S02]  /*9240*/  SEL R164, RZ, 0x4, P6 ;  /* 0x00000004ffa47807 */ /* 0x000fe40003000000 */
[----:B------:R-:W-:Y:S02]  /*9250*/  LOP3.LUT R190, R190, 0x5a, RZ, 0xfc, !PT ;  /* 0x0000005abebe7812 */ /* 0x000fe400078efcff */
[----:B------:R-:W-:Y:S02]  /*9260*/  ISETP.GE.AND P6, PT, R165, UR4, PT ;  /* 0x00000004a5007c0c */ /* 0x000fe4000bfc6270 */
[----:B------:R-:W-:Y:S02]  /*9270*/  SGXT.U32 R0, R0, 0x1 ;  /* 0x000000010000781a */ /* 0x000fe40000000000 */
[----:B------:R-:W-:-:S02]  /*9280*/  SEL R177, RZ, 0x4, P4 ;  /* 0x00000004ffb17807 */ /* 0x000fc40002000000 */
[----:B------:R-:W-:Y:S02]  /*9290*/  ISETP.GE.AND P4, PT, R190, UR4, PT ;  /* 0x00000004be007c0c */ /* 0x000fe4000bf86270 */
[----:B------:R-:W-:Y:S02]  /*92a0*/  SEL R165, RZ, 0x4, P6 ;  /* 0x00000004ffa57807 */ /* 0x000fe40003000000 */
[----:B------:R-:W-:Y:S02]  /*92b0*/  LOP3.LUT R0, R0, 0x78, RZ, 0xfc, !PT ;  /* 0x0000007800007812 */ /* 0x000fe400078efcff */
[----:B------:R-:W-:Y:S02]  /*92c0*/  ISETP.NE.U32.AND P6, PT, R121, RZ, PT ;  /* 0x000000ff7900720c */ /* 0x000fe40003fc5070 */
[----:B------:R-:W-:Y:S02]  /*92d0*/  SEL R190, RZ, 0x4, P4 ;  /* 0x00000004ffbe7807 */ /* 0x000fe40002000000 */
[----:B------:R-:W-:-:S02]  /*92e0*/  ISETP.GE.AND P4, PT, R0, UR4, PT ;  /* 0x0000000400007c0c */ /* 0x000fc4000bf86270 */
[----:B------:R-:W-:Y:S02]  /*92f0*/  SEL R120, R191, RZ, P2 ;  /* 0x000000ffbf787207 */ /* 0x000fe40001000000 */
[----:B------:R-:W-:Y:S02]  /*9300*/  SEL R0, RZ, 0x4, P4 ;  /* 0x00000004ff007807 */ /* 0x000fe40002000000 */
[----:B------:R-:W-:Y:S02]  /*9310*/  ISETP.NE.U32.AND P4, PT, R120, RZ, PT ;  /* 0x000000ff7800720c */ /* 0x000fe40003f85070 */
[----:B------:R-:W-:Y:S01]  /*9320*/  SEL R120, R169, RZ, P2 ;  /* 0x000000ffa9787207 */ /* 0x000fe20001000000 */
[----:B------:R-:W-:Y:S03]  /*9330*/  LDGSTS.E [R250+0x10000], desc[UR16][R154.64], P6 ;  /* 0x100000009afa7fae */ /* 0x000fe6000b121850 */
[----:B------:R-:W-:Y:S01]  /*9340*/  ISETP.NE.U32.AND P6, PT, R120, RZ, PT ;  /* 0x000000ff7800720c */ /* 0x000fe20003fc5070 */
[----:B------:R-:W2:Y:S01]  /*9350*/  LDL.LU R169, [R1+0x2f8] ;  /* 0x0002f80001a97983 */ /* 0x000ea20000300800 */
[----:B------:R-:W-:-:S03]  /*9360*/  SEL R120, R160, RZ, P2 ;  /* 0x000000ffa0787207 */ /* 0x000fc60001000000 */
[----:B------:R-:W-:Y:S01]  /*9370*/  LDGSTS.E [R250+0x10008], desc[UR16][R182.64], P3 ;  /* 0x10008000b6fa7fae */ /* 0x000fe20009921850 */
[----:B------:R-:W-:Y:S02]  /*9380*/  ISETP.NE.U32.AND P3, PT, R120, RZ, PT ;  /* 0x000000ff7800720c */ /* 0x000fe40003f65070 */
[----:B------:R-:W-:Y:S01]  /*9390*/  SEL R120, R202, RZ, P2 ;  /* 0x000000ffca787207 */ /* 0x000fe20001000000 */
[----:B------:R-:W-:Y:S03]  /*93a0*/  LDGSTS.E [R250+0x14000], desc[UR16][R208.64], P5 ;  /* 0x14000000d0fa7fae */ /* 0x000fe6000a921850 */
[----:B------:R-:W-:Y:S02]  /*93b0*/  ISETP.NE.U32.AND P5, PT, R120, RZ, PT ;  /* 0x000000ff7800720c */ /* 0x000fe40003fa5070 */
[----:B------:R-:W-:Y:S02]  /*93c0*/  SEL R120, R127, RZ, P2 ;  /* 0x000000ff7f787207 */ /* 0x000fe40001000000 */
[----:B------:R-:W3:Y:S01]  /*93d0*/  LDL.LU R127, [R1+0x2f4] ;  /* 0x0002f400017f7983 */ /* 0x000ee20000300800 */
[----:B------:R-:W-:-:S05]  /*93e0*/  IMAD.WIDE R150, R4, 0x4, R150 ;  /* 0x0000000404967825 */ /* 0x000fca00078e0296 */
[----:B------:R-:W-:Y:S01]  /*93f0*/  LDGSTS.E [R250+0x14008], desc[UR16][R150.64], P1 ;  /* 0x1400800096fa7fae */ /* 0x000fe20008921850 */
[----:B------:R-:W-:Y:S02]  /*9400*/  ISETP.NE.U32.AND P1, PT, R120, RZ, PT ;  /* 0x000000ff7800720c */ /* 0x000fe40003f25070 */
[----:B------:R-:W-:Y:S01]  /*9410*/  SEL R120, R161, RZ, P2 ;  /* 0x000000ffa1787207 */ /* 0x000fe20001000000 */
[----:B------:R-:W-:-:S04]  /*9420*/  IMAD.WIDE R124, R4, 0x4, R124 ;  /* 0x00000004047c7825 */ /* 0x000fc800078e027c */
[----:B------:R-:W-:-:S04]  /*9430*/  IMAD.WIDE R216, R4, 0x4, R216 ;  /* 0x0000000404d87825 */ /* 0x000fc800078e02d8 */
[----:B------:R-:W-:-:S04]  /*9440*/  IMAD.WIDE R242, R4, 0x4, R242 ;  /* 0x0000000404f27825 */ /* 0x000fc800078e02f2 */
[----:B------:R-:W-:-:S04]  /*9450*/  IMAD.WIDE R118, R4, 0x4, R118 ;  /* 0x0000000404767825 */ /* 0x000fc800078e0276 */
[----:B------:R-:W-:-:S04]  /*9460*/  IMAD.WIDE R116, R4, 0x4, R116 ;  /* 0x0000000404747825 */ /* 0x000fc800078e0274 */
[----:B------:R-:W-:-:S04]  /*9470*/  IMAD.WIDE R114, R4, 0x4, R114 ;  /* 0x0000000404727825 */ /* 0x000fc800078e0272 */
[----:B------:R-:W-:-:S04]  /*9480*/  IMAD.WIDE R240, R4, 0x4, R240 ;  /* 0x0000000404f07825 */ /* 0x000fc800078e02f0 */
[----:B--2---:R-:W-:-:S05]  /*9490*/  IMAD.WIDE R168, R4, 0x4, R168 ;  /* 0x0000000404a87825 */ /* 0x004fca00078e02a8 */
[----:B------:R-:W-:Y:S01]  /*94a0*/  LDGSTS.E [R250+0x18000], desc[UR16][R168.64], P0 ;  /* 0x18000000a8fa7fae */ /* 0x000fe20008121850 */
[----:B------:R-:W-:Y:S02]  /*94b0*/  ISETP.NE.U32.AND P0, PT, R120, RZ, PT ;  /* 0x000000ff7800720c */ /* 0x000fe40003f05070 */
[----:B------:R-:W-:Y:S01]  /*94c0*/  SEL R120, R203, RZ, P2 ;  /* 0x000000ffcb787207 */ /* 0x000fe20001000000 */
[----:B------:R-:W-:Y:S03]  /*94d0*/  LDGSTS.E [R250+0x18008], desc[UR16][R124.64], P4 ;  /* 0x180080007cfa7fae */ /* 0x000fe6000a121850 */
[----:B------:R-:W-:Y:S01]  /*94e0*/  ISETP.NE.U32.AND P4, PT, R120, RZ, PT ;  /* 0x000000ff7800720c */ /* 0x000fe20003f85070 */
[----:B------:R-:W-:Y:S01]  /*94f0*/  LDGSTS.E [R250+0x1c000], desc[UR16][R216.64], P6 ;  /* 0x1c000000d8fa7fae */ /* 0x000fe2000b121850 */
[----:B------:R-:W-:Y:S01]  /*9500*/  SEL R120, R232, RZ, P2 ;  /* 0x000000ffe8787207 */ /* 0x000fe20001000000 */
[----:B---3--:R-:W-:-:S03]  /*9510*/  IMAD.WIDE R126, R4, 0x4, R126 ;  /* 0x00000004047e7825 */ /* 0x008fc600078e027e */
[----:B------:R-:W-:Y:S02]  /*9520*/  ISETP.NE.U32.AND P6, PT, R120, RZ, PT ;  /* 0x000000ff7800720c */ /* 0x000fe40003fc5070 */
[----:B------:R-:W-:Y:S04]  /*9530*/  LDGSTS.E [R250+0x1c008], desc[UR16][R126.64], P3 ;  /* 0x1c0080007efa7fae */ /* 0x000fe80009921850 */
[----:B------:R-:W-:Y:S04]  /*9540*/  LDGSTS.E [R248+0x10000], desc[UR16][R242.64], P5 ;  /* 0x10000000f2f87fae */ /* 0x000fe8000a921850 */
[----:B------:R-:W-:Y:S04]  /*9550*/  LDGSTS.E [R248+0x10008], desc[UR16][R118.64], P1 ;  /* 0x1000800076f87fae */ /* 0x000fe80008921850 */
[----:B------:R1:W-:Y:S04]  /*9560*/  LDGSTS.E [R248+0x14000], desc[UR16][R116.64], P0 ;  /* 0x1400000074f87fae */ /* 0x0003e80008121850 */
[----:B------:R2:W-:Y:S04]  /*9570*/  LDGSTS.E [R248+0x14008], desc[UR16][R114.64], P4 ;  /* 0x1400800072f87fae */ /* 0x0005e8000a121850 */
[----:B------:R-:W-:Y:S01]  /*9580*/  LDGSTS.E [R248+0x18000], desc[UR16][R240.64], P6 ;  /* 0x18000000f0f87fae */ /* 0x000fe2000b121850 */
[----:B-1----:R-:W-:-:S03]  /*9590*/  SEL R116, R235, RZ, P2 ;  /* 0x000000ffeb747207 */ /* 0x002fc60001000000 */
[----:B------:R-:W3:Y:S01]  /*95a0*/  LDL.LU R235, [R1+0x2f0] ;  /* 0x0002f00001eb7983 */ /* 0x000ee20000300800 */
[----:B--2---:R-:W-:-:S04]  /*95b0*/  SEL R114, R247, RZ, P2 ;  /* 0x000000fff7727207 */ /* 0x004fc80001000000 */
[----:B------:R-:W-:Y:S02]  /*95c0*/  ISETP.NE.U32.AND P6, PT, R114, RZ, PT ;  /* 0x000000ff7200720c */ /* 0x000fe40003fc5070 */
[----:B------:R-:W-:Y:S02]  /*95d0*/  SEL R114, R227, RZ, P2 ;  /* 0x000000ffe3727207 */ /* 0x000fe40001000000 */
[----:B------:R-:W2:Y:S01]  /*95e0*/  LDL.LU R227, [R1+0x2ec] ;  /* 0x0002ec0001e37983 */ /* 0x000ea20000300800 */
[----:B------:R-:W-:-:S04]  /*95f0*/  SEL R120, R233, RZ, P2 ;  /* 0x000000ffe9787207 */ /* 0x000fc80001000000 */
[----:B------:R-:W-:Y:S02]  /*9600*/  ISETP.NE.U32.AND P3, PT, R120, RZ, PT ;  /* 0x000000ff7800720c */ /* 0x000fe40003f65070 */
[----:B------:R-:W-:Y:S02]  /*9610*/  SEL R120, R220, RZ, P2 ;  /* 0x000000ffdc787207 */ /* 0x000fe40001000000 */
[----:B------:R-:W-:Y:S02]  /*9620*/  SEL R118, R221, RZ, P2 ;  /* 0x000000ffdd767207 */ /* 0x000fe40001000000 */
[----:B------:R-:W-:Y:S01]  /*9630*/  ISETP.NE.U32.AND P5, PT, R120, RZ, PT ;  /* 0x000000ff7800720c */ /* 0x000fe20003fa5070 */
[----:B------:R-:W-:Y:S01]  /*9640*/  IMAD.WIDE R236, R4, 0x4, R236 ;  /* 0x0000000404ec7825 */ /* 0x000fe200078e02ec */
[----:B------:R-:W-:Y:S02]  /*9650*/  ISETP.NE.U32.AND P1, PT, R118, RZ, PT ;  /* 0x000000ff7600720c */ /* 0x000fe40003f25070 */
[----:B------:R-:W-:-:S03]  /*9660*/  ISETP.NE.U32.AND P0, PT, R116, RZ, PT ;  /* 0x000000ff7400720c */ /* 0x000fc60003f05070 */
[----:B------:R-:W-:Y:S01]  /*9670*/  LDGSTS.E [R248+0x18008], desc[UR16][R236.64], P3 ;  /* 0x18008000ecf87fae */ /* 0x000fe20009921850 */
[----:B------:R-:W-:Y:S02]  /*9680*/  ISETP.NE.U32.AND P3, PT, R114, RZ, PT ;  /* 0x000000ff7200720c */ /* 0x000fe40003f65070 */
[----:B------:R-:W-:Y:S02]  /*9690*/  SEL R114, R194, RZ, P2 ;  /* 0x000000ffc2727207 */ /* 0x000fe40001000000 */
[----:B------:R-:W-:Y:S01]  /*96a0*/  SEL R116, R129, RZ, P2 ;  /* 0x000000ff81747207 */ /* 0x000fe20001000000 */
[----:B------:R-:W-:-:S03]  /*96b0*/  IMAD.WIDE R230, R4, 0x4, R230 ;  /* 0x0000000404e67825 */ /* 0x000fc600078e02e6 */
[----:B------:R-:W-:Y:S01]  /*96c0*/  ISETP.NE.U32.AND P4, PT, R116, RZ, PT ;  /* 0x000000ff7400720c */ /* 0x000fe20003f85070 */
[----:B------:R-:W-:-:S04]  /*96d0*/  IMAD.WIDE R222, R4, 0x4, R222 ;  /* 0x0000000404de7825 */ /* 0x000fc800078e02de */
        /* <DEDUP_REMOVED lines=8> */
[----:B---3--:R-:W-:-:S05]  /*9760*/  IMAD.WIDE R234, R4, 0x4, R234 ;  /* 0x0000000404ea7825 */ /* 0x008fca00078e02ea */
[----:B------:R-:W-:Y:S01]  /*9770*/  LDGSTS.E [R248+0x1c000], desc[UR16][R234.64], P5 ;  /* 0x1c000000eaf87fae */ /* 0x000fe2000a921850 */
[----:B------:R-:W-:Y:S02]  /*9780*/  ISETP.NE.U32.AND P5, PT, R114, RZ, PT ;  /* 0x000000ff7200720c */ /* 0x000fe40003fa5070 */
[----:B------:R-:W-:Y:S01]  /*9790*/  SEL R114, R195, RZ, P2 ;  /* 0x000000ffc3727207 */ /* 0x000fe20001000000 */
[----:B------:R-:W-:Y:S01]  /*97a0*/  LDGSTS.E [R248+0x1c008], desc[UR16][R230.64], P1 ;  /* 0x1c008000e6f87fae */ /* 0x000fe20008921850 */
[----:B--2---:R-:W-:Y:S02]  /*97b0*/  IMAD.WIDE R226, R4, 0x4, R226 ;  /* 0x0000000404e27825 */ /* 0x004fe400078e02e2 */
[----:B------:R-:W-:Y:S02]  /*97c0*/  ISETP.NE.U32.AND P1, PT, R114, RZ, PT ;  /* 0x000000ff7200720c */ /* 0x000fe40003f25070 */
[----:B------:R-:W-:Y:S01]  /*97d0*/  SEL R114, R238, RZ, P2 ;  /* 0x000000ffee727207 */ /* 0x000fe20001000000 */
[----:B------:R-:W-:Y:S03]  /*97e0*/  LDGSTS.E [R246+0x10000], desc[UR16][R226.64], P0 ;  /* 0x10000000e2f67fae */ /* 0x000fe60008121850 */
[----:B------:R-:W-:Y:S01]  /*97f0*/  ISETP.NE.U32.AND P0, PT, R114, RZ, PT ;  /* 0x000000ff7200720c */ /* 0x000fe20003f05070 */
[----:B------:R-:W-:Y:S01]  /*9800*/  LDGSTS.E [R246+0x10008], desc[UR16][R222.64], P4 ;  /* 0x10008000def67fae */ /* 0x000fe2000a121850 */
[----:B------:R-:W-:-:S03]  /*9810*/  SEL R114, R224, RZ, P2 ;  /* 0x000000ffe0727207 */ /* 0x000fc60001000000 */
[----:B------:R-:W-:Y:S01]  /*9820*/  LDGSTS.E [R246+0x14000], desc[UR16][R218.64], P6 ;  /* 0x14000000daf67fae */ /* 0x000fe2000b121850 */
        /* <DEDUP_REMOVED lines=17> */
[----:B------:R-:W-:Y:S02]  /*9940*/  ISETP.NE.U32.AND P0, PT, R114, RZ, PT ;  /* 0x000000ff7200720c */ /* 0x000fe40003f05070 */
[----:B------:R-:W-:-:S04]  /*9950*/  SEL R114, R198, RZ, P2 ;  /* 0x000000ffc6727207 */ /* 0x000fc80001000000 */
[----:B------:R-:W-:Y:S02]  /*9960*/  ISETP.NE.U32.AND P4, PT, R114, RZ, PT ;  /* 0x000000ff7200720c */ /* 0x000fe40003f85070 */
[----:B------:R-:W-:-:S04]  /*9970*/  SEL R114, R199, RZ, P2 ;  /* 0x000000ffc7727207 */ /* 0x000fc80001000000 */
[----:B------:R-:W-:Y:S02]  /*9980*/  ISETP.NE.U32.AND P6, PT, R114, RZ, PT ;  /* 0x000000ff7200720c */ /* 0x000fe40003fc5070 */
[----:B------:R-:W-:-:S04]  /*9990*/  SEL R114, R229, RZ, P2 ;  /* 0x000000ffe5727207 */ /* 0x000fc80001000000 */
[----:B------:R-:W-:Y:S02]  /*99a0*/  ISETP.NE.U32.AND P3, PT, R114, RZ, PT ;  /* 0x000000ff7200720c */ /* 0x000fe40003f65070 */
[----:B------:R-:W-:Y:S02]  /*99b0*/  SEL R114, R171, RZ, P2 ;  /* 0x000000ffab727207 */ /* 0x000fe40001000000 */
[----:B------:R-:W2:Y:S04]  /*99c0*/  LDL.LU R171, [R1+0x2e8] ;  /* 0x0002e80001ab7983 */ /* 0x000ea80000300800 */
[----:B------:R-:W3:Y:S04]  /*99d0*/  LDL.LU.64 R124, [R1+0x60] ;  /* 0x00006000017c7983 */ /* 0x000ee80000300a00 */
[----:B------:R-:W4:Y:S04]  /*99e0*/  LDL.LU.64 R168, [R1+0x58] ;  /* 0x0000580001a87983 */ /* 0x000f280000300a00 */
[----:B------:R-:W3:Y:S04]  /*99f0*/  LDL.LU.64 R150, [R1+0x38] ;  /* 0x0000380001967983 */ /* 0x000ee80000300a00 */
[----:B------:R-:W3:Y:S01]  /*9a00*/  LDL.LU.64 R182, [R1+0x18] ;  /* 0x0000180001b67983 */ /* 0x000ee20000300a00 */
[----:B------:R-:W1:Y:S01]  /*9a10*/  S2R R216, SR_TID.X ;  /* 0x0000000000d87919 */ /* 0x000e620000002100 */
[----:B------:R-:W1:Y:S01]  /*9a20*/  S2R R208, SR_TID.X ;  /* 0x0000000000d07919 */ /* 0x000e620000002100 */
[C---:B------:R-:W-:Y:S01]  /*9a30*/  IMAD.WIDE R184, R4.reuse, 0x4, R184 ;  /* 0x0000000404b87825 */ /* 0x040fe200078e02b8 */
[----:B------:R-:W1:Y:S03]  /*9a40*/  S2R R232, SR_TID.X ;  /* 0x0000000000e87919 */ /* 0x000e660000002100 */
[----:B------:R-:W-:Y:S01]  /*9a50*/  IMAD.WIDE R180, R4, 0x4, R180 ;  /* 0x0000000404b47825 */ /* 0x000fe200078e02b4 */
[----:B------:R-:W-:-:S02]  /*9a60*/  SEL R186, R186, RZ, P2 ;  /* 0x000000ffbaba7207 */ /* 0x000fc40001000000 */
[----:B------:R-:W-:Y:S01]  /*9a70*/  SEL R187, R187, RZ, P2 ;  /* 0x000000ffbbbb7207 */ /* 0x000fe20001000000 */
[----:B------:R-:W-:Y:S01]  /*9a80*/  IMAD.WIDE R178, R4, 0x4, R178 ;  /* 0x0000000404b27825 */ /* 0x000fe200078e02b2 */
[----:B------:R-:W-:Y:S01]  /*9a90*/  LDGSTS.E [R251+0x14000], desc[UR16][R184.64], P5 ;  /* 0x14000000b8fb7fae */ /* 0x000fe2000a921850 */
[----:B------:R-:W-:Y:S02]  /*9aa0*/  SEL R176, R176, RZ, P2 ;  /* 0x000000ffb0b07207 */ /* 0x000fe40001000000 */
[----:B------:R-:W-:Y:S01]  /*9ab0*/  IMAD.WIDE R174, R4, 0x4, R174 ;  /* 0x0000000404ae7825 */ /* 0x000fe200078e02ae */
[----:B------:R-:W-:Y:S01]  /*9ac0*/  ISETP.NE.U32.AND P5, PT, R186, RZ, PT ;  /* 0x000000ffba00720c */ /* 0x000fe20003fa5070 */
[----:B------:R-:W-:Y:S02]  /*9ad0*/  LDGSTS.E [R251+0x14008], desc[UR16][R180.64], P1 ;  /* 0x14008000b4fb7fae */ /* 0x000fe40008921850 */
[----:B------:R-:W-:Y:S01]  /*9ae0*/  IMAD.WIDE R172, R4, 0x4, R172 ;  /* 0x0000000404ac7825 */ /* 0x000fe200078e02ac */
[----:B------:R-:W-:Y:S01]  /*9af0*/  SEL R177, R177, RZ, P2 ;  /* 0x000000ffb1b17207 */ /* 0x000fe20001000000 */
[----:B------:R-:W-:Y:S01]  /*9b00*/  LDGSTS.E [R251+0x18000], desc[UR16][R178.64], P0 ;  /* 0x18000000b2fb7fae */ /* 0x000fe20008121850 */
[----:B------:R-:W-:-:S02]  /*9b10*/  ISETP.NE.U32.AND P1, PT, R187, RZ, PT ;  /* 0x000000ffbb00720c */ /* 0x000fc40003f25070 */
[----:B------:R-:W-:Y:S01]  /*9b20*/  ISETP.NE.U32.AND P0, PT, R114, RZ, PT ;  /* 0x000000ff7200720c */ /* 0x000fe20003f05070 */
[----:B------:R-:W-:Y:S01]  /*9b30*/  LDGSTS.E [R251+0x18008], desc[UR16][R174.64], P4 ;  /* 0x18008000aefb7fae */ /* 0x000fe2000a121850 */
[----:B------:R-:W-:-:S03]  /*9b40*/  ISETP.NE.U32.AND P4, PT, R176, RZ, PT ;  /* 0x000000ffb000720c */ /* 0x000fc60003f85070 */
[----:B------:R-:W-:Y:S01]  /*9b50*/  LDGSTS.E [R251+0x1c000], desc[UR16][R172.64], P6 ;  /* 0x1c000000acfb7fae */ /* 0x000fe2000b121850 */
[----:B------:R-:W-:Y:S02]  /*9b60*/  ISETP.NE.U32.AND P6, PT, R177, RZ, PT ;  /* 0x000000ffb100720c */ /* 0x000fe40003fc5070 */
[----:B-1----:R-:W-:Y:S01]  /*9b70*/  SHF.R.U32.HI R160, RZ, 0x7, R216 ;  /* 0x00000007ffa07819 */ /* 0x002fe200000116d8 */
[----:B------:R-:W1:Y:S01]  /*9b80*/  S2R R191, SR_TID.X ;  /* 0x0000000000bf7919 */ /* 0x000e620000002100 */
[----:B------:R-:W-:Y:S01]  /*9b90*/  IMAD.WIDE R166, R4, 0x4, R166 ;  /* 0x0000000404a67825 */ /* 0x000fe200078e02a6 */
[----:B------:R-:W-:Y:S02]  /*9ba0*/  SHF.R.U32.HI R209, RZ, 0x7, R216 ;  /* 0x00000007ffd17819 */ /* 0x000fe400000116d8 */
[----:B------:R-:W-:Y:S01]  /*9bb0*/  SGXT.U32 R160, R160, 0x1 ;  /* 0x00000001a0a0781a */ /* 0x000fe20000000000 */
[----:B------:R-:W-:Y:S01]  /*9bc0*/  IMAD.WIDE R162, R4, 0x4, R162 ;  /* 0x0000000404a27825 */ /* 0x000fe200078e02a2 */
[----:B------:R-:W-:-:S03]  /*9bd0*/  SEL R190, R190, RZ, P2 ;  /* 0x000000ffbebe7207 */ /* 0x000fc60001000000 */
[----:B------:R-:W-:Y:S01]  /*9be0*/  IMAD.WIDE R158, R4, 0x4, R158 ;  /* 0x00000004049e7825 */ /* 0x000fe200078e029e */
[----:B------:R-:W-:-:S03]  /*9bf0*/  LOP3.LUT R160, R160, 0x3c, RZ, 0xfc, !PT ;  /* 0x0000003ca0a07812 */ /* 0x000fc600078efcff */
[----:B------:R-:W-:Y:S01]  /*9c00*/  IMAD.WIDE R152, R4, 0x4, R152 ;  /* 0x0000000404987825 */ /* 0x000fe200078e0298 */
[----:B------:R-:W-:-:S03]  /*9c10*/  SGXT.U32 R209, R209, 0x1 ;  /* 0x00000001d1d1781a */ /* 0x000fc60000000000 */
[----:B------:R-:W-:Y:S01]  /*9c20*/  IMAD.WIDE R148, R4, 0x4, R148 ;  /* 0x0000000404947825 */ /* 0x000fe200078e0294 */
[----:B------:R-:W-:Y:S02]  /*9c30*/  SEL R114, R0, RZ, P2 ;  /* 0x000000ff00727207 */ /* 0x000fe40001000000 */
[--C-:B------:R-:W-:Y:S02]  /*9c40*/  SHF.R.U32.HI R249, RZ, 0x7, R208.reuse ;  /* 0x00000007fff97819 */ /* 0x100fe400000116d0 */
[----:B------:R-:W-:Y:S02]  /*9c50*/  SEL R128, R128, RZ, P2 ;  /* 0x000000ff80807207 */ /* 0x000fe40001000000 */
[----:B------:R-:W-:Y:S02]  /*9c60*/  LOP3.LUT R209, R209, 0x3e, RZ, 0xfc, !PT ;  /* 0x0000003ed1d17812 */ /* 0x000fe400078efcff */
[----:B------:R-:W-:Y:S02]  /*9c70*/  SGXT.U32 R249, R249, 0x1 ;  /* 0x00000001f9f9781a */ /* 0x000fe40000000000 */
[----:B------:R-:W-:-:S02]  /*9c80*/  SHF.R.U32.HI R217, RZ, 0x7, R208 ;  /* 0x00000007ffd97819 */ /* 0x000fc400000116d0 */
[----:B------:R-:W-:Y:S01]  /*9c90*/  SHF.R.U32.HI R250, RZ, 0x7, R232 ;  /* 0x00000007fffa7819 */ /* 0x000fe200000116e8 */
[----:B------:R-:W-:Y:S01]  /*9ca0*/  IMAD.WIDE R146, R4, 0x4, R146 ;  /* 0x0000000404927825 */ /* 0x000fe200078e0292 */
[----:B------:R-:W-:Y:S02]  /*9cb0*/  LOP3.LUT R249, R249, 0x5c, RZ, 0xfc, !PT ;  /* 0x0000005cf9f97812 */ /* 0x000fe400078efcff */
[----:B------:R-:W-:Y:S02]  /*9cc0*/  SEL R164, R164, RZ, P2 ;  /* 0x000000ffa4a47207 */ /* 0x000fe40001000000 */
[----:B------:R-:W-:Y:S01]  /*9cd0*/  SGXT.U32 R217, R217, 0x1 ;  /* 0x00000001d9d9781a */ /* 0x000fe20000000000 */
[----:B------:R-:W-:Y:S01]  /*9ce0*/  IMAD.WIDE R134, R4, 0x4, R134 ;  /* 0x0000000404867825 */ /* 0x000fe200078e0286 */
[----:B------:R-:W-:Y:S02]  /*9cf0*/  SGXT.U32 R250, R250, 0x1 ;  /* 0x00000001fafa781a */ /* 0x000fe40000000000 */
[----:B------:R-:W-:Y:S01]  /*9d00*/  SHF.R.U32.HI R243, RZ, 0x7, R232 ;  /* 0x00000007fff37819 */ /* 0x000fe200000116e8 */
[----:B------:R-:W-:Y:S01]  /*9d10*/  IMAD.WIDE R144, R4, 0x4, R144 ;  /* 0x0000000404907825 */ /* 0x000fe200078e0290 */
[----:B------:R-:W-:-:S02]  /*9d20*/  LOP3.LUT R217, R217, 0x5e, RZ, 0xfc, !PT ;  /* 0x0000005ed9d97812 */ /* 0x000fc400078efcff */
[----:B------:R-:W-:Y:S02]  /*9d30*/  LOP3.LUT R250, R250, 0x7c, RZ, 0xfc, !PT ;  /* 0x0000007cfafa7812 */ /* 0x000fe400078efcff */
[----:B------:R-:W-:Y:S01]  /*9d40*/  SGXT.U32 R243, R243, 0x1 ;  /* 0x00000001f3f3781a */ /* 0x000fe20000000000 */
[C---:B------:R-:W-:Y:S01]  /*9d50*/  IMAD.WIDE R142, R4.reuse, 0x4, R142 ;  /* 0x00000004048e7825 */ /* 0x040fe200078e028e */
[----:B-1----:R-:W-:Y:S02]  /*9d60*/  LOP3.LUT R191, R191, 0x7f, RZ, 0xc0, !PT ;  /* 0x0000007fbfbf7812 */ /* 0x002fe400078ec0ff */
[----:B------:R-:W-:Y:S01]  /*9d70*/  LOP3.LUT R243, R243, 0x7e, RZ, 0xfc, !PT ;  /* 0x0000007ef3f37812 */ /* 0x000fe200078efcff */
[----:B------:R-:W-:Y:S01]  /*9d80*/  IMAD.SHL.U32 R154, R7, 0x80, RZ ;  /* 0x00000080079a7824 */ /* 0x000fe200078e00ff */
[----:B------:R-:W-:Y:S01]  /*9d90*/  SEL R165, R165, RZ, P2 ;  /* 0x000000ffa5a57207 */ /* 0x000fe20001000000 */
[----:B------:R-:W-:-:S04]  /*9da0*/  IMAD.WIDE R140, R4, 0x4, R140 ;  /* 0x00000004048c7825 */ /* 0x000fc800078e028c */
[----:B------:R-:W-:-:S04]  /*9db0*/  IMAD.WIDE R138, R4, 0x4, R138 ;  /* 0x00000004048a7825 */ /* 0x000fc800078e028a */
[----:B------:R-:W-:-:S04]  /*9dc0*/  IMAD.WIDE R136, R4, 0x4, R136 ;  /* 0x0000000404887825 */ /* 0x000fc800078e0288 */
[----:B------:R-:W-:-:S04]  /*9dd0*/  IMAD.WIDE R132, R4, 0x4, R132 ;  /* 0x0000000404847825 */ /* 0x000fc800078e0284 */
[----:B------:R-:W-:-:S04]  /*9de0*/  IMAD.WIDE R122, R4, 0x4, R122 ;  /* 0x00000004047a7825 */ /* 0x000fc800078e027a */
[----:B------:R-:W-:-:S04]  /*9df0*/  IMAD.WIDE R130, R4, 0x4, R130 ;  /* 0x0000000404827825 */ /* 0x000fc800078e0282 */
[----:B--2---:R-:W-:-:S05]  /*9e00*/  IMAD.WIDE R170, R4, 0x4, R170 ;  /* 0x0000000404aa7825 */ /* 0x004fca00078e02aa */
[----:B------:R-:W-:Y:S04]  /*9e10*/  LDGSTS.E [R251+0x1c008], desc[UR16][R170.64], P3 ;  /* 0x1c008000aafb7fae */ /* 0x000fe80009921850 */
[----:B------:R-:W-:Y:S01]  /*9e20*/  LDGSTS.E [R252+0x10000], desc[UR16][R166.64], P5 ;  /* 0x10000000a6fc7fae */ /* 0x000fe2000a921850 */
[----:B------:R-:W-:-:S03]  /*9e30*/  ISETP.NE.U32.AND P3, PT, R190, RZ, PT ;  /* 0x000000ffbe00720c */ /* 0x000fc60003f65070 */
[----:B------:R-:W-:Y:S04]  /*9e40*/  LDGSTS.E [R252+0x10008], desc[UR16][R162.64], P1 ;  /* 0x10008000a2fc7fae */ /* 0x000fe80008921850 */
[----:B------:R-:W-:Y:S04]  /*9e50*/  LDGSTS.E [R252+0x14000], desc[UR16][R158.64], P0 ;  /* 0x140000009efc7fae */ /* 0x000fe80008121850 */
[----:B------:R-:W-:Y:S01]  /*9e60*/  LDGSTS.E [R252+0x14008], desc[UR16][R152.64], P4 ;  /* 0x1400800098fc7fae */ /* 0x000fe2000a121850 */
[----:B------:R-:W-:-:S03]  /*9e70*/  ISETP.NE.U32.AND P5, PT, R114, RZ, PT ;  /* 0x000000ff7200720c */ /* 0x000fc60003fa5070 */
[----:B------:R-:W-:Y:S01]  /*9e80*/  LDGSTS.E [R252+0x18000], desc[UR16][R148.64], P6 ;  /* 0x1800000094fc7fae */ /* 0x000fe2000b121850 */
[----:B------:R-:W-:Y:S02]  /*9e90*/  ISETP.GE.AND P6, PT, R160, UR4, PT ;  /* 0x00000004a0007c0c */ /* 0x000fe4000bfc6270 */
[----:B------:R-:W-:Y:S01]  /*9ea0*/  ISETP.NE.U32.AND P1, PT, R128, RZ, PT ;  /* 0x000000ff8000720c */ /* 0x000fe20003f25070 */
[----:B------:R-:W-:Y:S01]  /*9eb0*/  LDGSTS.E [R252+0x18008], desc[UR16][R146.64], P3 ;  /* 0x1800800092fc7fae */ /* 0x000fe20009921850 */
[----:B------:R-:W-:Y:S02]  /*9ec0*/  SEL R114, RZ, 0x4, P6 ;  /* 0x00000004ff727807 */ /* 0x000fe40003000000 */
[----:B------:R-:W-:Y:S02]  /*9ed0*/  ISETP.GE.AND P6, PT, R209, UR4, PT ;  /* 0x00000004d1007c0c */ /* 0x000fe4000bfc6270 */
[----:B------:R-:W-:Y:S01]  /*9ee0*/  SEL R114, R114, RZ, P2 ;  /* 0x000000ff72727207 */ /* 0x000fe20001000000 */
[----:B------:R-:W-:Y:S01]  /*9ef0*/  LDGSTS.E [R252+0x1c000], desc[UR16][R134.64], P5 ;  /* 0x1c00000086fc7fae */ /* 0x000fe2000a921850 */
[----:B------:R-:W-:-:S02]  /*9f00*/  SEL R115, RZ, 0x4, P6 ;  /* 0x00000004ff737807 */ /* 0x000fc40003000000 */
[----:B------:R-:W-:Y:S02]  /*9f10*/  ISETP.GE.AND P6, PT, R249, UR4, PT ;  /* 0x00000004f9007c0c */ /* 0x000fe4000bfc6270 */
[----:B------:R-:W-:Y:S01]  /*9f20*/  ISETP.NE.U32.AND P0, PT, R164, RZ, PT ;  /* 0x000000ffa400720c */ /* 0x000fe20003f05070 */
[----:B------:R-:W-:Y:S01]  /*9f30*/  LDGSTS.E [R252+0x1c008], desc[UR16][R144.64], P1 ;  /* 0x1c00800090fc7fae */ /* 0x000fe20008921850 */
[----:B------:R-:W-:Y:S02]  /*9f40*/  ISETP.NE.U32.AND P3, PT, R114, RZ, PT ;  /* 0x000000ff7200720c */ /* 0x000fe40003f65070 */
[----:B------:R-:W-:Y:S02]  /*9f50*/  SEL R115, R115, RZ, P2 ;  /* 0x000000ff73737207 */ /* 0x000fe40001000000 */
[----:B------:R-:W-:Y:S02]  /*9f60*/  SEL R114, RZ, 0x4, P6 ;  /* 0x00000004ff727807 */ /* 0x000fe40003000000 */
[----:B------:R-:W-:-:S02]  /*9f70*/  ISETP.GE.AND P6, PT, R217, UR4, PT ;  /* 0x00000004d9007c0c */ /* 0x000fc4000bfc6270 */
[----:B------:R-:W-:Y:S02]  /*9f80*/  ISETP.GE.AND P1, PT, R250, UR4, PT ;  /* 0x00000004fa007c0c */ /* 0x000fe4000bf26270 */
[----:B------:R-:W-:Y:S01]  /*9f90*/  ISETP.NE.U32.AND P5, PT, R115, RZ, PT ;  /* 0x000000ff7300720c */ /* 0x000fe20003fa5070 */
[----:B------:R-:W-:Y:S01]  /*9fa0*/  LDGSTS.E [R9+0x10000], desc[UR16][R142.64], P0 ;  /* 0x100000008e097fae */ /* 0x000fe20008121850 */
[----:B------:R-:W-:Y:S02]  /*9fb0*/  SEL R115, RZ, 0x4, P6 ;  /* 0x00000004ff737807 */ /* 0x000fe40003000000 */
[----:B------:R-:W-:Y:S02]  /*9fc0*/  SEL R114, R114, RZ, P2 ;  /* 0x000000ff72727207 */ /* 0x000fe40001000000 */
[----:B------:R-:W-:Y:S02]  /*9fd0*/  SEL R116, RZ, 0x4, P1 ;  /* 0x00000004ff747807 */ /* 0x000fe40000800000 */
[----:B------:R-:W-:-:S02]  /*9fe0*/  ISETP.GE.AND P1, PT, R243, UR4, PT ;  /* 0x00000004f3007c0c */ /* 0x000fc4000bf26270 */
[----:B------:R-:W-:Y:S02]  /*9ff0*/  SEL R115, R115, RZ, P2 ;  /* 0x000000ff73737207 */ /* 0x000fe40001000000 */
[----:B------:R-:W-:Y:S02]  /*a000*/  ISETP.GE.AND P6, PT, R191, UR4, PT ;  /* 0x00000004bf007c0c */ /* 0x000fe4000bfc6270 */
[----:B------:R-:W-:Y:S02]  /*a010*/  ISETP.NE.U32.AND P0, PT, R114, RZ, PT ;  /* 0x000000ff7200720c */ /* 0x000fe40003f05070 */
[----:B------:R-:W-:Y:S02]  /*a020*/  SEL R116, R116, RZ, P2 ;  /* 0x000000ff74747207 */ /* 0x000fe40001000000 */
[----:B------:R-:W-:Y:S02]  /*a030*/  SEL R114, RZ, 0x4, P1 ;  /* 0x00000004ff727807 */ /* 0x000fe40000800000 */
[----:B------:R-:W-:-:S02]  /*a040*/  ISETP.NE.U32.AND P1, PT, R115, RZ, PT ;  /* 0x000000ff7300720c */ /* 0x000fc40003f25070 */
[----:B------:R-:W-:Y:S02]  /*a050*/  SEL R115, RZ, 0x4, P6 ;  /* 0x00000004ff737807 */ /* 0x000fe40003000000 */
[----:B------:R-:W-:Y:S01]  /*a060*/  ISETP.NE.U32.AND P6, PT, R116, RZ, PT ;  /* 0x000000ff7400720c */ /* 0x000fe20003fc5070 */
[C---:B----4-:R-:W-:Y:S01]  /*a070*/  IMAD.WIDE R116, R154.reuse, 0x4, R168 ;  /* 0x000000049a747825 */ /* 0x050fe200078e02a8 */
[----:B------:R-:W-:Y:S01]  /*a080*/  ISETP.NE.U32.AND P4, PT, R165, RZ, PT ;  /* 0x000000ffa500720c */ /* 0x000fe20003f85070 */
[----:B------:R-:W2:Y:S02]  /*a090*/  LDL.LU.64 R168, [R1+0x50] ;  /* 0x0000500001a87983 */ /* 0x000ea40000300a00 */
[----:B---3--:R-:W-:Y:S02]  /*a0a0*/  IMAD.WIDE R118, R154, 0x4, R182 ;  /* 0x000000049a767825 */ /* 0x008fe400078e02b6 */
[----:B------:R-:W3:Y:S01]  /*a0b0*/  LDL.LU.64 R182, [R1+0x30] ;  /* 0x0000300001b67983 */ /* 0x000ee20000300a00 */
[----:B------:R-:W-:-:S02]  /*a0c0*/  SEL R114, R114, RZ, P2 ;  /* 0x000000ff72727207 */ /* 0x000fc40001000000 */
[----:B------:R-:W-:Y:S02]  /*a0d0*/  SEL R115, R115, RZ, P2 ;  /* 0x000000ff73737207 */ /* 0x000fe40001000000 */
[----:B------:R-:W-:-:S03]  /*a0e0*/  ISETP.NE.U32.AND P2, PT, R114, RZ, PT ;  /* 0x000000ff7200720c */ /* 0x000fc60003f45070 */
[----:B------:R-:W-:Y:S01]  /*a0f0*/  LDGSTS.E [R9+0x10008], desc[UR16][R140.64], P4 ;  /* 0x100080008c097fae */ /* 0x000fe2000a121850 */
[----:B------:R-:W-:Y:S01]  /*a100*/  ISETP.NE.U32.AND P4, PT, R115, RZ, PT ;  /* 0x000000ff7300720c */ /* 0x000fe20003f85070 */
[----:B------:R-:W-:Y:S02]  /*a110*/  IMAD.WIDE R114, R4, 0x4, R124 ;  /* 0x0000000404727825 */ /* 0x000fe400078e027c */
[----:B------:R-:W-:Y:S04]  /*a120*/  LDGSTS.E [R9+0x14000], desc[UR16][R138.64], P3 ;  /* 0x140000008a097fae */ /* 0x000fe80009921850 */
[----:B------:R-:W-:Y:S04]  /*a130*/  LDGSTS.E [R9+0x14008], desc[UR16][R136.64], P5 ;  /* 0x1400800088097fae */ /* 0x000fe8000a921850 */
[----:B------:R-:W-:Y:S04]  /*a140*/  LDGSTS.E [R9+0x18000], desc[UR16][R132.64], P0 ;  /* 0x1800000084097fae */ /* 0x000fe80008121850 */
[----:B------:R-:W-:Y:S04]  /*a150*/  LDGSTS.E [R9+0x18008], desc[UR16][R122.64], P1 ;  /* 0x180080007a097fae */ /* 0x000fe80008921850 */
[----:B------:R-:W-:Y:S04]  /*a160*/  LDGSTS.E [R9+0x1c000], desc[UR16][R130.64], P6 ;  /* 0x1c00000082097fae */ /* 0x000fe8000b121850 */
[----:B------:R1:W-:Y:S01]  /*a170*/  LDGSTS.E [R9+0x1c008], desc[UR16][R114.64], P2 ;  /* 0x1c00800072097fae */ /* 0x0003e20009121850 */
[----:B------:R-:W-:-:S03]  /*a180*/  IMAD.WIDE R10, R154, 0x4, R10 ;  /* 0x000000049a0a7825 */ /* 0x000fc600078e020a */
[----:B------:R-:W0:Y:S01]  /*a190*/  LDGDEPBAR ;  /* 0x00000000000079af */ /* 0x000e220000000000 */
[----:B------:R-:W-:-:S03]  /*a1a0*/  IMAD.WIDE R18, R154, 0x4, R18 ;  /* 0x000000049a127825 */ /* 0x000fc600078e0212 */
[----:B------:R-:W-:Y:S01]  /*a1b0*/  LDGSTS.E [R207+0x40000], desc[UR16][R116.64], P4 ;  /* 0x4000000074cf7fae */ /* 0x000fe2000a121850 */
[----:B-1----:R-:W-:-:S03]  /*a1c0*/  IMAD.WIDE R114, R154, 0x4, R150 ;  /* 0x000000049a727825 */ /* 0x002fc600078e0296 */
[----:B------:R-:W4:Y:S04]  /*a1d0*/  LDL.LU.64 R150, [R1+0x10] ;  /* 0x0000100001967983 */ /* 0x000f280000300a00 */
[----:B------:R-:W-:Y:S04]  /*a1e0*/  LDGSTS.E [R207+0x40400], desc[UR16][R114.64], P4 ;  /* 0x4040000072cf7fae */ /* 0x000fe8000a121850 */
[----:B------:R-:W-:Y:S04]  /*a1f0*/  LDGSTS.E [R207+0x40800], desc[UR16][R118.64], P4 ;  /* 0x4080000076cf7fae */ /* 0x000fe8000a121850 */
[----:B------:R-:W-:Y:S04]  /*a200*/  LDGSTS.E [R207+0x40c00], desc[UR16][R10.64], P4 ;  /* 0x40c000000acf7fae */ /* 0x000fe8000a121850 */
[----:B------:R3:W-:Y:S01]  /*a210*/  LDGSTS.E [R207+0x41000], desc[UR16][R18.64], P4 ;  /* 0x4100000012cf7fae */ /* 0x0007e2000a121850 */
[----:B------:R-:W-:-:S05]  /*a220*/  IMAD.WIDE R26, R154, 0x4, R26 ;  /* 0x000000049a1a7825 */ /* 0x000fca00078e021a */
[----:B------:R4:W-:Y:S01]  /*a230*/  LDGSTS.E [R207+0x41400], desc[UR16][R26.64], P4 ;  /* 0x414000001acf7fae */ /* 0x0009e2000a121850 */
[----:B---3--:R-:W-:-:S03]  /*a240*/  IMAD.WIDE R18, R154, 0x4, R182 ;  /* 0x000000049a127825 */ /* 0x008fc600078e02b6 */
[----:B------:R-:W3:Y:S01]  /*a250*/  LDL.LU.64 R182, [R1+0x48] ;  /* 0x0000480001b67983 */ /* 0x000ee20000300a00 */
[----:B--2---:R-:W-:-:S03]  /*a260*/  IMAD.WIDE R10, R154, 0x4, R168 ;  /* 0x000000049a0a7825 */ /* 0x004fc600078e02a8 */
[----:B------:R-:W2:Y:S01]  /*a270*/  LDL.LU.64 R168, [R1+0x28] ;  /* 0x0000280001a87983 */ /* 0x000ea20000300a00 */
[----:B----4-:R-:W-:-:S03]  /*a280*/  IMAD.WIDE R26, R154, 0x4, R150 ;  /* 0x000000049a1a7825 */ /* 0x010fc600078e0296 */
[----:B------:R-:W4:Y:S01]  /*a290*/  LDL.LU.64 R150, [R1+0x8] ;  /* 0x0000080001967983 */ /* 0x000f220000300a00 */
[----:B------:R-:W-:-:S04]  /*a2a0*/  IMAD.WIDE R34, R154, 0x4, R34 ;  /* 0x000000049a227825 */ /* 0x000fc800078e0222 */
[C---:B------:R-:W-:Y:S01]  /*a2b0*/  IMAD.WIDE R42, R154.reuse, 0x4, R42 ;  /* 0x000000049a2a7825 */ /* 0x040fe200078e022a */
[----:B------:R-:W-:Y:S03]  /*a2c0*/  LDGSTS.E [R207+0x41800], desc[UR16][R34.64], P4 ;  /* 0x4180000022cf7fae */ /* 0x000fe6000a121850 */
        /* <DEDUP_REMOVED lines=15> */
[----:B------:R-:W-:Y:S04]  /*a3c0*/  LDGSTS.E [R207+0x43800], desc[UR16][R98.64], P4 ;  /* 0x4380000062cf7fae */ /* 0x000fe8000a121850 */
[----:B------:R-:W-:Y:S04]  /*a3d0*/  LDGSTS.E [R207+0x43c00], desc[UR16][R106.64], P4 ;  /* 0x43c000006acf7fae */ /* 0x000fe8000a121850 */
[----:B------:R3:W-:Y:S01]  /*a3e0*/  LDGSTS.E [R244+0x40100], desc[UR16][R10.64], P4 ;  /* 0x401000000af47fae */ /* 0x0007e2000a121850 */
[----:B------:R-:W-:-:S03]  /*a3f0*/  IMAD.WIDE R12, R154, 0x4, R12 ;  /* 0x000000049a0c7825 */ /* 0x000fc600078e020c */
[----:B------:R-:W-:Y:S01]  /*a400*/  LDGSTS.E [R244+0x40500], desc[UR16][R18.64], P4 ;  /* 0x4050000012f47fae */ /* 0x000fe2000a121850 */
[----:B------:R-:W-:-:S03]  /*a410*/  IMAD.WIDE R20, R154, 0x4, R20 ;  /* 0x000000049a147825 */ /* 0x000fc600078e0214 */
[----:B------:R-:W-:Y:S01]  /*a420*/  LDGSTS.E [R244+0x40900], desc[UR16][R26.64], P4 ;  /* 0x409000001af47fae */ /* 0x000fe2000a121850 */
[----:B------:R-:W-:-:S03]  /*a430*/  IMAD.WIDE R28, R154, 0x4, R28 ;  /* 0x000000049a1c7825 */ /* 0x000fc600078e021c */
[----:B------:R2:W-:Y:S01]  /*a440*/  LDGSTS.E [R244+0x40d00], desc[UR16][R12.64], P4 ;  /* 0x40d000000cf47fae */ /* 0x0005e2000a121850 */
[----:B------:R-:W-:-:S03]  /*a450*/  IMAD.WIDE R36, R154, 0x4, R36 ;  /* 0x000000049a247825 */ /* 0x000fc600078e0224 */
[----:B------:R-:W-:Y:S01]  /*a460*/  LDGSTS.E [R244+0x41100], desc[UR16][R20.64], P4 ;  /* 0x4110000014f47fae */ /* 0x000fe2000a121850 */
        /* <DEDUP_REMOVED lines=19> */
[----:B------:R-:W-:Y:S04]  /*a5a0*/  LDGSTS.E [R244+0x43900], desc[UR16][R100.64], P4 ;  /* 0x4390000064f47fae */ /* 0x000fe8000a121850 */
[----:B------:R-:W-:Y:S01]  /*a5b0*/  LDGSTS.E [R244+0x43d00], desc[UR16][R108.64], P4 ;  /* 0x43d000006cf47fae */ /* 0x000fe2000a121850 */
[----:B---3--:R-:W-:-:S03]  /*a5c0*/  IMAD.WIDE R10, R154, 0x4, R182 ;  /* 0x000000049a0a7825 */ /* 0x008fc600078e02b6 */
[----:B------:R-:W3:Y:S01]  /*a5d0*/  LDL.LU.64 R182, [R1+0x40] ;  /* 0x0000400001b67983 */ /* 0x000ee20000300a00 */
[----:B--2---:R-:W-:-:S03]  /*a5e0*/  IMAD.WIDE R12, R154, 0x4, R168 ;  /* 0x000000049a0c7825 */ /* 0x004fc600078e02a8 */
[----:B------:R-:W-:Y:S04]  /*a5f0*/  LDGSTS.E [R245+0x40200], desc[UR16][R10.64], P4 ;  /* 0x402000000af57fae */ /* 0x000fe8000a121850 */
[----:B------:R1:W-:Y:S02]  /*a600*/  LDGSTS.E [R245+0x40600], desc[UR16][R12.64], P4 ;  /* 0x406000000cf57fae */ /* 0x0003e4000a121850 */
[C---:B-1----:R-:W-:Y:S02]  /*a610*/  IMAD.WIDE R12, R154.reuse, 0x4, R2 ;  /* 0x000000049a0c7825 */ /* 0x042fe400078e0202 */
[----:B------:R-:W5:Y:S02]  /*a620*/  LDL.LU.64 R2, [R1+0x2e0] ;  /* 0x0002e00001027983 */ /* 0x000f640000300a00 */
[----:B----4-:R-:W-:-:S05]  /*a630*/  IMAD.WIDE R18, R154, 0x4, R150 ;  /* 0x000000049a127825 */ /* 0x010fca00078e0296 */
[----:B------:R-:W-:Y:S04]  /*a640*/  LDGSTS.E [R245+0x40a00], desc[UR16][R18.64], P4 ;  /* 0x40a0000012f57fae */ /* 0x000fe8000a121850 */
[----:B------:R1:W-:Y:S02]  /*a650*/  LDGSTS.E [R245+0x40e00], desc[UR16][R14.64], P4 ;  /* 0x40e000000ef57fae */ /* 0x0003e4000a121850 */
[C---:B-1----:R-:W-:Y:S02]  /*a660*/  IMAD.WIDE R14, R154.reuse, 0x4, R156 ;  /* 0x000000049a0e7825 */ /* 0x042fe400078e029c */
[----:B------:R-:W5:Y:S02]  /*a670*/  LDL.LU.64 R156, [R1+0x2d8] ;  /* 0x0002d800019c7983 */ /* 0x000f640000300a00 */
[C---:B------:R-:W-:Y:S01]  /*a680*/  IMAD.WIDE R22, R154.reuse, 0x4, R22 ;  /* 0x000000049a167825 */ /* 0x040fe200078e0216 */
[----:B------:R-:W1:Y:S03]  /*a690*/  S2R R0, SR_TID.X ;  /* 0x0000000000007919 */ /* 0x000e660000002100 */
[C---:B------:R-:W-:Y:S01]  /*a6a0*/  IMAD.WIDE R30, R154.reuse, 0x4, R30 ;  /* 0x000000049a1e7825 */ /* 0x040fe200078e021e */
[----:B------:R-:W-:Y:S03]  /*a6b0*/  LDGSTS.E [R245+0x41200], desc[UR16][R22.64], P4 ;  /* 0x4120000016f57fae */ /* 0x000fe6000a121850 */
[C---:B------:R-:W-:Y:S01]  /*a6c0*/  IMAD.WIDE R38, R154.reuse, 0x4, R38 ;  /* 0x000000049a267825 */ /* 0x040fe200078e0226 */
[----:B------:R2:W-:Y:S03]  /*a6d0*/  LDGSTS.E [R245+0x41600], desc[UR16][R30.64], P4 ;  /* 0x416000001ef57fae */ /* 0x0005e6000a121850 */
        /* <DEDUP_REMOVED lines=15> */
[----:B------:R-:W-:Y:S03]  /*a7d0*/  LDGSTS.E [R245+0x43600], desc[UR16][R94.64], P4 ;  /* 0x436000005ef57fae */ /* 0x000fe6000a121850 */
[C---:B------:R-:W-:Y:S01]  /*a7e0*/  IMAD.WIDE R110, R154.reuse, 0x4, R110 ;  /* 0x000000049a6e7825 */ /* 0x040fe200078e026e */
[----:B------:R-:W-:Y:S03]  /*a7f0*/  LDGSTS.E [R245+0x43a00], desc[UR16][R102.64], P4 ;  /* 0x43a0000066f57fae */ /* 0x000fe6000a121850 */
[C---:B------:R-:W-:Y:S01]  /*a800*/  IMAD.WIDE R16, R154.reuse, 0x4, R16 ;  /* 0x000000049a107825 */ /* 0x040fe200078e0210 */
[----:B------:R-:W-:Y:S03]  /*a810*/  LDGSTS.E [R245+0x43e00], desc[UR16][R110.64], P4 ;  /* 0x43e000006ef57fae */ /* 0x000fe6000a121850 */
[C---:B------:R-:W-:Y:S01]  /*a820*/  IMAD.WIDE R24, R154.reuse, 0x4, R24 ;  /* 0x000000049a187825 */ /* 0x040fe200078e0218 */
[----:B------:R-:W1:Y:S03]  /*a830*/  S2R R161, SR_TID.X ;  /* 0x0000000000a17919 */ /* 0x000e660000002100 */
[----:B------:R-:W-:Y:S01]  /*a840*/  IMAD.WIDE R32, R154, 0x4, R32 ;  /* 0x000000049a207825 */ /* 0x000fe200078e0220 */
[----:B------:R-:W-:-:S03]  /*a850*/  ISETP.GE.AND P0, PT, R8, 0x80, PT ;  /* 0x000000800800780c */ /* 0x000fc60003f06270 */
        /* <DEDUP_REMOVED lines=9> */
[----:B------:R-:W-:Y:S01]  /*a8f0*/  IMAD.WIDE R112, R154, 0x4, R112 ;  /* 0x000000049a707825 */ /* 0x000fe200078e0270 */
[----:B-1----:R-:W-:Y:S02]  /*a900*/  SHF.R.U32.HI R0, RZ, 0x7, R0 ;  /* 0x00000007ff007819 */ /* 0x002fe40000011600 */
[----:B------:R-:W-:Y:S02]  /*a910*/  CS2R R26, SRZ ;  /* 0x00000000001a7805 */ /* 0x000fe4000001ff00 */
[----:B------:R-:W-:Y:S02]  /*a920*/  CS2R R28, SRZ ;  /* 0x00000000001c7805 */ /* 0x000fe4000001ff00 */
[----:B--2---:R-:W-:Y:S02]  /*a930*/  CS2R R30, SRZ ;  /* 0x00000000001e7805 */ /* 0x004fe4000001ff00 */
[----:B------:R-:W-:Y:S02]  /*a940*/  SGXT.U32 R0, R0, 0x1 ;  /* 0x000000010000781a */ /* 0x000fe40000000000 */
[----:B------:R-:W-:-:S02]  /*a950*/  CS2R R34, SRZ ;  /* 0x0000000000227805 */ /* 0x000fc4000001ff00 */
[----:B------:R-:W-:Y:S02]  /*a960*/  CS2R R36, SRZ ;  /* 0x0000000000247805 */ /* 0x000fe4000001ff00 */
[----:B----4-:R-:W-:Y:S02]  /*a970*/  CS2R R38, SRZ ;  /* 0x0000000000267805 */ /* 0x010fe4000001ff00 */
[----:B------:R-:W-:Y:S02]  /*a980*/  CS2R R42, SRZ ;  /* 0x00000000002a7805 */ /* 0x000fe4000001ff00 */
[----:B------:R-:W-:Y:S02]  /*a990*/  CS2R R44, SRZ ;  /* 0x00000000002c7805 */ /* 0x000fe4000001ff00 */
[----:B------:R-:W-:Y:S02]  /*a9a0*/  CS2R R46, SRZ ;  /* 0x00000000002e7805 */ /* 0x000fe4000001ff00 */
[----:B------:R-:W-:-:S02]  /*a9b0*/  CS2R R50, SRZ ;  /* 0x0000000000327805 */ /* 0x000fc4000001ff00 */
[----:B------:R-:W-:Y:S02]  /*a9c0*/  CS2R R52, SRZ ;  /* 0x0000000000347805 */ /* 0x000fe4000001ff00 */
[----:B------:R-:W-:Y:S02]  /*a9d0*/  CS2R R54, SRZ ;  /* 0x0000000000367805 */ /* 0x000fe4000001ff00 */
        /* <DEDUP_REMOVED lines=11> */
[----:B------:R-:W-:Y:S01]  /*aa90*/  CS2R R86, SRZ ;  /* 0x0000000000567805 */ /* 0x000fe2000001ff00 */
[----:B---3--:R-:W-:-:S05]  /*aaa0*/  IMAD.WIDE R10, R154, 0x4, R182 ;  /* 0x000000049a0a7825 */ /* 0x008fca00078e02b6 */
[----:B------:R-:W-:Y:S04]  /*aab0*/  LDGSTS.E [R5+0x40300], desc[UR16][R10.64], P4 ;  /* 0x403000000a057fae */ /* 0x000fe8000a121850 */
[----:B------:R-:W-:Y:S04]  /*aac0*/  LDGSTS.E [R5+0x40700], desc[UR16][R12.64], P4 ;  /* 0x407000000c057fae */ /* 0x000fe8000a121850 */
[----:B------:R-:W-:Y:S04]  /*aad0*/  LDGSTS.E [R5+0x40b00], desc[UR16][R14.64], P4 ;  /* 0x40b000000e057fae */ /* 0x000fe8000a121850 */
[----:B------:R-:W-:Y:S04]  /*aae0*/  LDGSTS.E [R5+0x40f00], desc[UR16][R16.64], P4 ;  /* 0x40f0000010057fae */ /* 0x000fe8000a121850 */
[----:B------:R1:W-:Y:S04]  /*aaf0*/  LDGSTS.E [R5+0x41300], desc[UR16][R24.64], P4 ;  /* 0x4130000018057fae */ /* 0x0003e8000a121850 */
        /* <DEDUP_REMOVED lines=10> */
[----:B------:R4:W-:Y:S01]  /*aba0*/  LDGSTS.E [R5+0x43f00], desc[UR16][R112.64], P4 ;  /* 0x43f0000070057fae */ /* 0x0009e2000a121850 */
[----:B-1----:R-:W-:-:S03]  /*abb0*/  CS2R R24, SRZ ;  /* 0x0000000000187805 */ /* 0x002fc6000001ff00 */
[----:B------:R-:W0:Y:S01]  /*abc0*/  LDGDEPBAR ;  /* 0x00000000000079af */ /* 0x000e220000000000 */
[----:B--2---:R-:W-:Y:S02]  /*abd0*/  CS2R R32, SRZ ;  /* 0x0000000000207805 */ /* 0x004fe4000001ff00 */
[----:B---3--:R-:W-:Y:S02]  /*abe0*/  CS2R R40, SRZ ;  /* 0x0000000000287805 */ /* 0x008fe4000001ff00 */
[----:B----4-:R-:W-:Y:S02]  /*abf0*/  CS2R R48, SRZ ;  /* 0x0000000000307805 */ /* 0x010fe4000001ff00 */
[----:B------:R-:W-:Y:S02]  /*ac00*/  CS2R R56, SRZ ;  /* 0x0000000000387805 */ /* 0x000fe4000001ff00 */
[----:B------:R-:W-:Y:S02]  /*ac10*/  CS2R R64, SRZ ;  /* 0x0000000000407805 */ /* 0x000fe4000001ff00 */
[----:B------:R-:W-:-:S02]  /*ac20*/  CS2R R72, SRZ ;  /* 0x0000000000487805 */ /* 0x000fc4000001ff00 */
[----:B------:R-:W-:Y:S01]  /*ac30*/  CS2R R80, SRZ ;  /* 0x0000000000507805 */ /* 0x000fe2000001ff00 */
[----:B------:R-:W-:Y:S06]  /*ac40*/  @!P0 BRA `(.L_x_0) ;  /* 0x0000006400708947 */ /* 0x000fec0003800000 */
[----:B------:R-:W2:Y:S04]  /*ac50*/  LDL.LU R155, [R1+0x2bc] ;  /* 0x0002bc00019b7983 */ /* 0x000ea80000300800 */
[----:B------:R-:W3:Y:S04]  /*ac60*/  LDL.LU R121, [R1+0x98] ;  /* 0x0000980001797983 */ /* 0x000ee80000300800 */
[----:B------:R-:W4:Y:S04]  /*ac70*/  LDL.LU R125, [R1+0x9c] ;  /* 0x00009c00017d7983 */ /* 0x000f280000300800 */
[----:B------:R-:W4:Y:S04]  /*ac80*/  LDL.LU R168, [R1+0xa0] ;  /* 0x0000a00001a87983 */ /* 0x000f280000300800 */
[----:B------:R-:W4:Y:S04]  /*ac90*/  LDL.LU R169, [R1+0xa4] ;  /* 0x0000a40001a97983 */ /* 0x000f280000300800 */
[----:B------:R-:W4:Y:S04]  /*aca0*/  LDL.LU R150, [R1+0xa8] ;  /* 0x0000a80001967983 */ /* 0x000f280000300800 */
[----:B------:R-:W4:Y:S04]  /*acb0*/  LDL.LU R191, [R1+0xac] ;  /* 0x0000ac0001bf7983 */ /* 0x000f280000300800 */
[----:B------:R-:W4:Y:S04]  /*acc0*/  LDL.LU R151, [R1+0xb0] ;  /* 0x0000b00001977983 */ /* 0x000f280000300800 */
[----:B------:R-:W4:Y:S04]  /*acd0*/  LDL.LU R202, [R1+0xb4] ;  /* 0x0000b40001ca7983 */ /* 0x000f280000300800 */
[----:B-----5:R-:W-:Y:S04]  /*ace0*/  STL [R1+0x2d4], R2 ;  /* 0x0002d40201007387 */ /* 0x020fe80000100800 */
[----:B------:R-:W4:Y:S04]  /*acf0*/  LDL.LU R182, [R1+0xb8] ;  /* 0x0000b80001b67983 */ /* 0x000f280000300800 */
[----:B------:R-:W4:Y:S01]  /*ad00*/  LDL.LU R183, [R1+0xbc] ;  /* 0x0000bc0001b77983 */ /* 0x000f220000300800 */
[----:B--2---:R-:W-:-:S02]  /*ad10*/  SHF.R.S32.HI R24, RZ, 0x1f, R155 ;  /* 0x0000001fff187819 */ /* 0x004fc4000001149b */
[----:B---3--:R-:W-:Y:S02]  /*ad20*/  SHF.R.S32.HI R5, RZ, 0x1f, R121 ;  /* 0x0000001fff057819 */ /* 0x008fe40000011479 */
[----:B------:R-:W-:Y:S02]  /*ad30*/  SHF.L.U64.HI R24, R155, 0x2, R24 ;  /* 0x000000029b187819 */ /* 0x000fe40000010218 */
[----:B------:R-:W-:Y:S02]  /*ad40*/  SHF.L.U64.HI R0, R121, 0x2, R5 ;  /* 0x0000000279007819 */ /* 0x000fe40000010205 */
[----:B----4-:R-:W-:-:S03]  /*ad50*/  SHF.R.S32.HI R7, RZ, 0x1f, R125 ;  /* 0x0000001fff077819 */ /* 0x010fc6000001147d */
[----:B------:R1:W-:Y:S01]  /*ad60*/  STL [R1+0x50], R0 ;  /* 0x0000500001007387 */ /* 0x0003e20000100800 */
[----:B------:R-:W-:-:S03]  /*ad70*/  SHF.R.S32.HI R5, RZ, 0x1f, R168 ;  /* 0x0000001fff057819 */ /* 0x000fc600000114a8 */
[----:B------:R-:W2:Y:S04]  /*ad80*/  LDL.LU R155, [R1+0xc0] ;  /* 0x0000c000019b7983 */ /* 0x000ea80000300800 */
[----:B------:R-:W3:Y:S01]  /*ad90*/  LDL.LU R121, [R1+0xc4] ;  /* 0x0000c40001797983 */ /* 0x000ee20000300800 */
[----:B-1----:R-:W-:Y:S02]  /*ada0*/  SHF.L.U64.HI R0, R125, 0x2, R7 ;  /* 0x000000027d007819 */ /* 0x002fe40000010207 */
[----:B------:R-:W-:Y:S02]  /*adb0*/  SHF.R.S32.HI R7, RZ, 0x1f, R169 ;  /* 0x0000001fff077819 */ /* 0x000fe400000114a9 */
[----:B------:R-:W-:Y:S01]  /*adc0*/  SHF.R.S32.HI R9, RZ, 0x1f, R150 ;  /* 0x0000001fff097819 */ /* 0x000fe20000011496 */
[----:B------:R1:W-:Y:S01]  /*add0*/  STL [R1+0x4c], R0 ;  /* 0x00004c0001007387 */ /* 0x0003e20000100800 */
[----:B------:R-:W-:-:S02]  /*ade0*/  SHF.R.S32.HI R10, RZ, 0x1f, R191 ;  /* 0x0000001fff0a7819 */ /* 0x000fc400000114bf */
[----:B------:R-:W-:Y:S02]  /*adf0*/  SHF.L.U64.HI R2, R150, 0x2, R9 ;  /* 0x0000000296027819 */ /* 0x000fe40000010209 */
[----:B-1----:R-:W-:Y:S02]  /*ae00*/  SHF.L.U64.HI R0, R168, 0x2, R5 ;  /* 0x00000002a8007819 */ /* 0x002fe40000010205 */
[----:B------:R-:W-:-:S03]  /*ae10*/  SHF.L.U64.HI R5, R169, 0x2, R7 ;  /* 0x00000002a9057819 */ /* 0x000fc60000010207 */
[----:B------:R1:W-:Y:S04]  /*ae20*/  STL [R1+0x48], R0 ;  /* 0x0000480001007387 */ /* 0x0003e80000100800 */
[----:B------:R4:W-:Y:S04]  /*ae30*/  STL [R1+0x44], R5 ;  /* 0x0000440501007387 */ /* 0x0009e80000100800 */
[----:B------:R-:W3:Y:S01]  /*ae40*/  LDL.LU R125, [R1+0xc8] ;  /* 0x0000c800017d7983 */ /* 0x000ee20000300800 */
[----:B-1----:R-:W-:-:S03]  /*ae50*/  SHF.L.U64.HI R0, R191, 0x2, R10 ;  /* 0x00000002bf007819 */ /* 0x002fc6000001020a */
[----:B------:R-:W-:Y:S04]  /*ae60*/  STL [R1+0x40], R2 ;  /* 0x0000400201007387 */ /* 0x000fe80000100800 */
[----:B------:R-:W3:Y:S04]  /*ae70*/  LDL.LU R168, [R1+0xcc] ;  /* 0x0000cc0001a87983 */ /* 0x000ee80000300800 */
[----:B------:R1:W-:Y:S04]  /*ae80*/  STL [R1+0x3c], R0 ;  /* 0x00003c0001007387 */ /* 0x0003e80000100800 */
[----:B------:R-:W3:Y:S04]  /*ae90*/  LDL.LU R169, [R1+0xd0] ;  /* 0x0000d00001a97983 */ /* 0x000ee80000300800 */
[----:B------:R-:W3:Y:S01]  /*aea0*/  LDL.LU R191, [R1+0xd4] ;  /* 0x0000d40001bf7983 */ /* 0x000ee20000300800 */
[----:B----4-:R-:W-:-:S02]  /*aeb0*/  SHF.R.S32.HI R5, RZ, 0x1f, R151 ;  /* 0x0000001fff057819 */ /* 0x010fc40000011497 */
[----:B------:R-:W-:Y:S01]  /*aec0*/  SHF.R.S32.HI R7, RZ, 0x1f, R202 ;  /* 0x0000001fff077819 */ /* 0x000fe200000114ca */
[----:B------:R-:W4:Y:S01]  /*aed0*/  LDL.LU R124, [R1+0xd8] ;  /* 0x0000d800017c7983 */ /* 0x000f220000300800 */
[----:B-1----:R-:W-:Y:S02]  /*aee0*/  SHF.L.U64.HI R0, R151, 0x2, R5 ;  /* 0x0000000297007819 */ /* 0x002fe40000010205 */
[----:B------:R-:W-:-:S03]  /*aef0*/  SHF.L.U64.HI R5, R202, 0x2, R7 ;  /* 0x00000002ca057819 */ /* 0x000fc60000010207 */
[----:B------:R1:W-:Y:S04]  /*af00*/  STL [R1+0x38], R0 ;  /* 0x0000380001007387 */ /* 0x0003e80000100800 */
[----:B------:R-:W4:Y:S04]  /*af10*/  LDL.LU R150, [R1+0xdc] ;  /* 0x0000dc0001967983 */ /* 0x000f280000300800 */
[----:B------:R-:W4:Y:S04]  /*af20*/  LDL.LU R151, [R1+0xe0] ;  /* 0x0000e00001977983 */ /* 0x000f280000300800 */
[----:B------:R-:W4:Y:S01]  /*af30*/  LDL.LU R202, [R1+0xe4] ;  /* 0x0000e40001ca7983 */ /* 0x000f220000300800 */
[----:B------:R-:W-:Y:S01]  /*af40*/  IMAD.SHL.U32 R205, R154, 0x8, RZ ;  /* 0x000000089acd7824 */ /* 0x000fe200078e00ff */
[----:B------:R-:W-:-:S02]  /*af50*/  SHF.R.U32.HI R9, RZ, 0x5, R161 ;  /* 0x00000005ff097819 */ /* 0x000fc400000116a1 */
[----:B------:R-:W-:Y:S02]  /*af60*/  SHF.R.S32.HI R153, RZ, 0x1f, R154 ;  /* 0x0000001fff997819 */ /* 0x000fe4000001149a */
[----:B------:R-:W-:Y:S02]  /*af70*/  SHF.R.S32.HI R207, RZ, 0x1f, R8 ;  /* 0x0000001fffcf7819 */ /* 0x000fe40000011408 */
[----:B------:R-:W-:Y:S02]  /*af80*/  R2UR UR15, R9 ;  /* 0x00000000090f72ca */ /* 0x000fe400000e0000 */
[----:B------:R-:W-:Y:S02]  /*af90*/  SHF.R.S32.HI R17, RZ, 0x1f, R182 ;  /* 0x0000001fff117819 */ /* 0x000fe400000114b6 */
[----:B------:R-:W-:Y:S02]  /*afa0*/  SHF.L.U64.HI R204, R154, 0x3, R153 ;  /* 0x000000039acc7819 */ /* 0x000fe40000010299 */
[----:B------:R-:W-:-:S02]  /*afb0*/  LEA R152, P0, R182, R205, 0x2 ;  /* 0x000000cdb6987211 */ /* 0x000fc400078010ff */
[----:B------:R-:W-:Y:S02]  /*afc0*/  SHF.R.S32.HI R15, RZ, 0x1f, R183 ;  /* 0x0000001fff0f7819 */ /* 0x000fe400000114b7 */
[----:B------:R-:W-:Y:S02]  /*afd0*/  LEA R9, P1, R183, R205, 0x2 ;  /* 0x000000cdb7097211 */ /* 0x000fe400078210ff */
[----:B------:R-:W-:Y:S02]  /*afe0*/  LEA.HI R207, R207, R8, RZ, 0x7 ;  /* 0x00000008cfcf7211 */ /* 0x000fe400078f38ff */
[-C--:B------:R-:W-:Y:S02]  /*aff0*/  LEA.HI.X R14, R182, R204.reuse, R17, 0x2, P0 ;  /* 0x000000ccb60e7211 */ /* 0x080fe400000f1411 */
[----:B------:R-:W-:Y:S01]  /*b000*/  LEA.HI.X R16, R183, R204, R15, 0x2, P1 ;  /* 0x000000ccb7107211 */ /* 0x000fe200008f140f */
[----:B------:R-:W4:Y:S04]  /*b010*/  LDL.LU R182, [R1+0xe8] ;  /* 0x0000e80001b67983 */ /* 0x000f280000300800 */
[----:B------:R-:W4:Y:S01]  /*b020*/  LDL.LU R183, [R1+0xec] ;  /* 0x0000ec0001b77983 */ /* 0x000f220000300800 */
[----:B--2---:R-:W-:-:S02]  /*b030*/  SHF.R.S32.HI R13, RZ, 0x1f, R155 ;  /* 0x0000001fff0d7819 */ /* 0x004fc4000001149b */
[-C--:B------:R-:W-:Y:S02]  /*b040*/  LEA R7, P2, R155, R205.reuse, 0x2 ;  /* 0x000000cd9b077211 */ /* 0x080fe400078410ff */
[----:B---3--:R-:W-:Y:S02]  /*b050*/  SHF.R.S32.HI R11, RZ, 0x1f, R121 ;  /* 0x0000001fff0b7819 */ /* 0x008fe40000011479 */
[----:B------:R-:W-:Y:S02]  /*b060*/  LEA R8, P3, R121, R205, 0x2 ;  /* 0x000000cd79087211 */ /* 0x000fe400078610ff */
[-C--:B------:R-:W-:Y:S02]  /*b070*/  LEA.HI.X R18, R155, R204.reuse, R13, 0x2, P2 ;  /* 0x000000cc9b127211 */ /* 0x080fe400010f140d */
[----:B------:R-:W-:Y:S01]  /*b080*/  LEA.HI.X R20, R121, R204, R11, 0x2, P3 ;  /* 0x000000cc79147211 */ /* 0x000fe200018f140b */
[----:B------:R-:W2:Y:S04]  /*b090*/  LDL.LU R155, [R1+0xf0] ;  /* 0x0000f000019b7983 */ /* 0x000ea80000300800 */
[----:B------:R-:W3:Y:S01]  /*b0a0*/  LDL.LU R121, [R1+0xf4] ;  /* 0x0000f40001797983 */ /* 0x000ee20000300800 */
[----:B------:R-:W-:-:S02]  /*b0b0*/  SHF.R.S32.HI R22, RZ, 0x1f, R125 ;  /* 0x0000001fff167819 */ /* 0x000fc4000001147d */
[CC--:B------:R-:W-:Y:S02]  /*b0c0*/  LEA R25, P0, R125.reuse, R205.reuse, 0x2 ;  /* 0x000000cd7d197211 */ /* 0x0c0fe400078010ff */
[----:B------:R-:W-:Y:S02]  /*b0d0*/  SHF.R.S32.HI R88, RZ, 0x1f, R168 ;  /* 0x0000001fff587819 */ /* 0x000fe400000114a8 */
[-C--:B------:R-:W-:Y:S02]  /*b0e0*/  LEA R10, P1, R168, R205.reuse, 0x2 ;  /* 0x000000cda80a7211 */ /* 0x080fe400078210ff */
[----:B------:R-:W-:Y:S02]  /*b0f0*/  LEA.HI.X R22, R125, R204, R22, 0x2, P0 ;  /* 0x000000cc7d167211 */ /* 0x000fe400000f1416 */
[----:B------:R-:W-:Y:S01]  /*b100*/  SHF.R.S32.HI R90, RZ, 0x1f, R169 ;  /* 0x0000001fff5a7819 */ /* 0x000fe200000114a9 */
[----:B------:R-:W3:Y:S01]  /*b110*/  LDL.LU R125, [R1+0xf8] ;  /* 0x0000f800017d7983 */ /* 0x000ee20000300800 */
[----:B------:R-:W-:-:S02]  /*b120*/  LEA R12, P2, R169, R205, 0x2 ;  /* 0x000000cda90c7211 */ /* 0x000fc400078410ff */
[----:B------:R-:W-:Y:S02]  /*b130*/  SHF.R.S32.HI R92, RZ, 0x1f, R191 ;  /* 0x0000001fff5c7819 */ /* 0x000fe400000114bf */
[----:B------:R-:W-:Y:S02]  /*b140*/  LEA R11, P3, R191, R205, 0x2 ;  /* 0x000000cdbf0b7211 */ /* 0x000fe400078610ff */
[-C--:B------:R-:W-:Y:S02]  /*b150*/  LEA.HI.X R88, R168, R204.reuse, R88, 0x2, P1 ;  /* 0x000000cca8587211 */ /* 0x080fe400008f1458 */
[-C--:B------:R-:W-:Y:S01]  /*b160*/  LEA.HI.X R90, R169, R204.reuse, R90, 0x2, P2 ;  /* 0x000000cca95a7211 */ /* 0x080fe200010f145a */
[----:B------:R-:W3:Y:S01]  /*b170*/  LDL.LU R168, [R1+0xfc] ;  /* 0x0000fc0001a87983 */ /* 0x000ee20000300800 */
[----:B------:R-:W-:-:S03]  /*b180*/  LEA.HI.X R92, R191, R204, R92, 0x2, P3 ;  /* 0x000000ccbf5c7211 */ /* 0x000fc600018f145c */
[----:B------:R-:W3:Y:S04]  /*b190*/  LDL.LU R169, [R1+0x100] ;  /* 0x0001000001a97983 */ /* 0x000ee80000300800 */
[----:B------:R-:W3:Y:S01]  /*b1a0*/  LDL.LU R191, [R1+0x104] ;  /* 0x0001040001bf7983 */ /* 0x000ee20000300800 */
[----:B----4-:R-:W-:Y:S02]  /*b1b0*/  SHF.R.S32.HI R96, RZ, 0x1f, R150 ;  /* 0x0000001fff607819 */ /* 0x010fe40000011496 */
[-C--:B------:R-:W-:Y:S01]  /*b1c0*/  LEA R15, P1, R150, R205.reuse, 0x2 ;  /* 0x000000cd960f7211 */ /* 0x080fe200078210ff */
[----:B------:R-:W4:Y:S01]  /*b1d0*/  LDL.LU R203, [R1+0x108] ;  /* 0x0001080001cb7983 */ /* 0x000f220000300800 */
[----:B------:R-:W-:Y:S02]  /*b1e0*/  SHF.R.S32.HI R98, RZ, 0x1f, R151 ;  /* 0x0000001fff627819 */ /* 0x000fe40000011497 */
[----:B------:R-:W-:-:S02]  /*b1f0*/  LEA R17, P2, R151, R205, 0x2 ;  /* 0x000000cd97117211 */ /* 0x000fc400078410ff */
[----:B------:R-:W-:Y:S02]  /*b200*/  SHF.R.S32.HI R100, RZ, 0x1f, R202 ;  /* 0x0000001fff647819 */ /* 0x000fe400000114ca */
[----:B------:R-:W-:Y:S02]  /*b210*/  LEA R19, P3, R202, R205, 0x2 ;  /* 0x000000cdca137211 */ /* 0x000fe400078610ff */
[-C--:B------:R-:W-:Y:S02]  /*b220*/  LEA.HI.X R96, R150, R204.reuse, R96, 0x2, P1 ;  /* 0x000000cc96607211 */ /* 0x080fe400008f1460 */
[-C--:B------:R-:W-:Y:S01]  /*b230*/  LEA.HI.X R98, R151, R204.reuse, R98, 0x2, P2 ;  /* 0x000000cc97627211 */ /* 0x080fe200010f1462 */
[----:B------:R-:W4:Y:S01]  /*b240*/  LDL.LU R150, [R1+0x10c] ;  /* 0x00010c0001967983 */ /* 0x000f220000300800 */
[----:B------:R-:W-:-:S03]  /*b250*/  LEA.HI.X R100, R202, R204, R100, 0x2, P3 ;  /* 0x000000ccca647211 */ /* 0x000fc600018f1464 */
[----:B------:R-:W4:Y:S04]  /*b260*/  LDL.LU R151, [R1+0x110] ;  /* 0x0001100001977983 */ /* 0x000f280000300800 */
[----:B------:R-:W4:Y:S01]  /*b270*/  LDL.LU R202, [R1+0x114] ;  /* 0x0001140001ca7983 */ /* 0x000f220000300800 */
[----:B------:R-:W-:Y:S02]  /*b280*/  SHF.R.S32.HI R94, RZ, 0x1f, R124 ;  /* 0x0000001fff5e7819 */ /* 0x000fe4000001147c */
[----:B------:R-:W-:-:S04]  /*b290*/  LEA R13, P0, R124, R205, 0x2 ;  /* 0x000000cd7c0d7211 */ /* 0x000fc800078010ff */
[-C--:B------:R-:W-:Y:S02]  /*b2a0*/  LEA.HI.X R94, R124, R204.reuse, R94, 0x2, P0 ;  /* 0x000000cc7c5e7211 */ /* 0x080fe400000f145e */
[----:B------:R-:W-:Y:S02]  /*b2b0*/  SHF.R.S32.HI R102, RZ, 0x1f, R182 ;  /* 0x0000001fff667819 */ /* 0x000fe400000114b6 */
[CC--:B------:R-:W-:Y:S02]  /*b2c0*/  LEA R21, P0, R182.reuse, R205.reuse, 0x2 ;  /* 0x000000cdb6157211 */ /* 0x0c0fe400078010ff */
[----:B------:R-:W-:Y:S02]  /*b2d0*/  SHF.R.S32.HI R104, RZ, 0x1f, R183 ;  /* 0x0000001fff687819 */ /* 0x000fe400000114b7 */
[----:B------:R-:W-:Y:S02]  /*b2e0*/  LEA R23, P1, R183, R205, 0x2 ;  /* 0x000000cdb7177211 */ /* 0x000fe400078210ff */
[----:B------:R-:W-:-:S02]  /*b2f0*/  LEA.HI.X R102, R182, R204, R102, 0x2, P0 ;  /* 0x000000ccb6667211 */ /* 0x000fc400000f1466 */
[----:B------:R-:W-:Y:S01]  /*b300*/  LEA.HI.X R104, R183, R204, R104, 0x2, P1 ;  /* 0x000000ccb7687211 */ /* 0x000fe200008f1468 */
[----:B------:R-:W4:Y:S04]  /*b310*/  LDL.LU R182, [R1+0x118] ;  /* 0x0001180001b67983 */ /* 0x000f280000300800 */
[----:B------:R-:W4:Y:S01]  /*b320*/  LDL.LU R183, [R1+0x11c] ;  /* 0x00011c0001b77983 */ /* 0x000f220000300800 */
[----:B--2---:R-:W-:Y:S02]  /*b330*/  SHF.R.S32.HI R106, RZ, 0x1f, R155 ;  /* 0x0000001fff6a7819 */ /* 0x004fe4000001149b */
[----:B------:R-:W-:Y:S02]  /*b340*/  LEA R89, P2, R155, R205, 0x2 ;  /* 0x000000cd9b597211 */ /* 0x000fe400078410ff */
[----:B---3--:R-:W-:-:S02]  /*b350*/  SHF.R.S32.HI R108, RZ, 0x1f, R121 ;  /* 0x0000001fff6c7819 */ /* 0x008fc40000011479 */
[----:B------:R-:W-:Y:S02]  /*b360*/  LEA R91, P3, R121, R205, 0x2 ;  /* 0x000000cd795b7211 */ /* 0x000fe400078610ff */
[-C--:B------:R-:W-:Y:S02]  /*b370*/  LEA.HI.X R106, R155, R204.reuse, R106, 0x2, P2 ;  /* 0x000000cc9b6a7211 */ /* 0x080fe400010f146a */
[----:B------:R-:W-:Y:S01]  /*b380*/  LEA.HI.X R108, R121, R204, R108, 0x2, P3 ;  /* 0x000000cc796c7211 */ /* 0x000fe200018f146c */
[----:B------:R-:W2:Y:S04]  /*b390*/  LDL.LU R155, [R1+0x120] ;  /* 0x00012000019b7983 */ /* 0x000ea80000300800 */
[----:B------:R-:W3:Y:S01]  /*b3a0*/  LDL.LU R121, [R1+0x124] ;  /* 0x0001240001797983 */ /* 0x000ee20000300800 */
[----:B------:R-:W-:-:S02]  /*b3b0*/  SHF.R.S32.HI R110, RZ, 0x1f, R125 ;  /* 0x0000001fff6e7819 */ /* 0x000fc4000001147d */
[----:B------:R-:W-:-:S04]  /*b3c0*/  LEA R93, P0, R125, R205, 0x2 ;  /* 0x000000cd7d5d7211 */ /* 0x000fc800078010ff */
[----:B------:R-:W-:Y:S02]  /*b3d0*/  LEA.HI.X R110, R125, R204, R110, 0x2, P0 ;  /* 0x000000cc7d6e7211 */ /* 0x000fe400000f146e */
[----:B------:R-:W3:Y:S01]  /*b3e0*/  LDL.LU R125, [R1+0x128] ;  /* 0x00012800017d7983 */ /* 0x000ee20000300800 */
[----:B------:R-:W-:Y:S02]  /*b3f0*/  SHF.R.S32.HI R112, RZ, 0x1f, R168 ;  /* 0x0000001fff707819 */ /* 0x000fe400000114a8 */
[-C--:B------:R-:W-:Y:S02]  /*b400*/  LEA R95, P1, R168, R205.reuse, 0x2 ;  /* 0x000000cda85f7211 */ /* 0x080fe400078210ff */
[----:B------:R-:W-:Y:S02]  /*b410*/  SHF.R.S32.HI R114, RZ, 0x1f, R169 ;  /* 0x0000001fff727819 */ /* 0x000fe400000114a9 */
[----:B------:R-:W-:Y:S02]  /*b420*/  LEA R97, P2, R169, R205, 0x2 ;  /* 0x000000cda9617211 */ /* 0x000fe400078410ff */
[----:B------:R-:W-:-:S02]  /*b430*/  SHF.R.S32.HI R116, RZ, 0x1f, R191 ;  /* 0x0000001fff747819 */ /* 0x000fc400000114bf */
[----:B------:R-:W-:Y:S02]  /*b440*/  LEA R99, P3, R191, R205, 0x2 ;  /* 0x000000cdbf637211 */ /* 0x000fe400078610ff */
[-C--:B------:R-:W-:Y:S02]  /*b450*/  LEA.HI.X R112, R168, R204.reuse, R112, 0x2, P1 ;  /* 0x000000cca8707211 */ /* 0x080fe400008f1470 */
[-C--:B------:R-:W-:Y:S01]  /*b460*/  LEA.HI.X R114, R169, R204.reuse, R114, 0x2, P2 ;  /* 0x000000cca9727211 */ /* 0x080fe200010f1472 */
[----:B------:R-:W3:Y:S01]  /*b470*/  LDL.LU R168, [R1+0x12c] ;  /* 0x00012c0001a87983 */ /* 0x000ee20000300800 */
[----:B------:R-:W-:-:S03]  /*b480*/  LEA.HI.X R116, R191, R204, R116, 0x2, P3 ;  /* 0x000000ccbf747211 */ /* 0x000fc600018f1474 */
[----:B------:R-:W3:Y:S04]  /*b490*/  LDL.LU R169, [R1+0x130] ;  /* 0x0001300001a97983 */ /* 0x000ee80000300800 */
[----:B------:R-:W3:Y:S04]  /*b4a0*/  LDL.LU R191, [R1+0x134] ;  /* 0x0001340001bf7983 */ /* 0x000ee80000300800 */
[----:B------:R-:W3:Y:S01]  /*b4b0*/  LDL.LU R233, [R1+0x138] ;  /* 0x0001380001e97983 */ /* 0x000ee20000300800 */
[----:B----4-:R-:W-:Y:S02]  /*b4c0*/  SHF.R.S32.HI R118, RZ, 0x1f, R203 ;  /* 0x0000001fff767819 */ /* 0x010fe400000114cb */
[----:B------:R-:W-:-:S02]  /*b4d0*/  LEA R101, P0, R203, R205, 0x2 ;  /* 0x000000cdcb657211 */ /* 0x000fc400078010ff */
[----:B------:R-:W-:Y:S02]  /*b4e0*/  SHF.R.S32.HI R120, RZ, 0x1f, R150 ;  /* 0x0000001fff787819 */ /* 0x000fe40000011496 */
[-C--:B------:R-:W-:Y:S02]  /*b4f0*/  LEA R103, P1, R150, R205.reuse, 0x2 ;  /* 0x000000cd96677211 */ /* 0x080fe400078210ff */
        /* <DEDUP_REMOVED lines=9> */
[-C--:B------:R-:W-:Y:S02]  /*b590*/  LEA R105, P2, R151, R205.reuse, 0x2 ;  /* 0x000000cd97697211 */ /* 0x080fe400078410ff */
[----:B------:R-:W-:Y:S02]  /*b5a0*/  SHF.R.S32.HI R126, RZ, 0x1f, R182 ;  /* 0x0000001fff7e7819 */ /* 0x000fe400000114b6 */
[----:B------:R-:W-:-:S02]  /*b5b0*/  LEA R109, P0, R182, R205, 0x2 ;  /* 0x000000cdb66d7211 */ /* 0x000fc400078010ff */
[-C--:B------:R-:W-:Y:S02]  /*b5c0*/  LEA.HI.X R122, R151, R204.reuse, R122, 0x2, P2 ;  /* 0x000000cc977a7211 */ /* 0x080fe400010f147a */
[----:B------:R-:W-:Y:S01]  /*b5d0*/  SHF.R.S32.HI R128, RZ, 0x1f, R183 ;  /* 0x0000001fff807819 */ /* 0x000fe200000114b7 */
[----:B------:R-:W4:Y:S01]  /*b5e0*/  LDL.LU R151, [R1+0x148] ;  /* 0x0001480001977983 */ /* 0x000f220000300800 */
[C---:B------:R-:W-:Y:S02]  /*b5f0*/  LEA R111, P1, R183.reuse, R205, 0x2 ;  /* 0x000000cdb76f7211 */ /* 0x040fe400078210ff */
        /* <DEDUP_REMOVED lines=15> */
[----:B------:R-:W-:Y:S02]  /*b6f0*/  SHF.R.S32.HI R136, RZ, 0x1f, R168 ;  /* 0x0000001fff887819 */ /* 0x000fe400000114a8 */
[-C--:B------:R-:W-:Y:S02]  /*b700*/  LEA R119, P1, R168, R205.reuse, 0x2 ;  /* 0x000000cda8777211 */ /* 0x080fe400078210ff */
[----:B------:R-:W-:Y:S02]  /*b710*/  SHF.R.S32.HI R138, RZ, 0x1f, R169 ;  /* 0x0000001fff8a7819 */ /* 0x000fe400000114a9 */
[----:B------:R-:W-:Y:S02]  /*b720*/  LEA R121, P2, R169, R205, 0x2 ;  /* 0x000000cda9797211 */ /* 0x000fe400078410ff */
[----:B------:R-:W-:-:S02]  /*b730*/  SHF.R.S32.HI R140, RZ, 0x1f, R191 ;  /* 0x0000001fff8c7819 */ /* 0x000fc400000114bf */
[-C--:B------:R-:W-:Y:S02]  /*b740*/  LEA R123, P3, R191, R205.reuse, 0x2 ;  /* 0x000000cdbf7b7211 */ /* 0x080fe400078610ff */
[-C--:B------:R-:W-:Y:S02]  /*b750*/  LEA.HI.X R136, R168, R204.reuse, R136, 0x2, P1 ;  /* 0x000000cca8887211 */ /* 0x080fe400008f1488 */
[-C--:B------:R-:W-:Y:S01]  /*b760*/  LEA.HI.X R138, R169, R204.reuse, R138, 0x2, P2 ;  /* 0x000000cca98a7211 */ /* 0x080fe200010f148a */
[----:B------:R-:W3:Y:S01]  /*b770*/  LDL.LU R168, [R1+0x15c] ;  /* 0x00015c0001a87983 */ /* 0x000ee20000300800 */
[----:B------:R-:W-:Y:S02]  /*b780*/  SHF.R.S32.HI R142, RZ, 0x1f, R233 ;  /* 0x0000001fff8e7819 */ /* 0x000fe400000114e9 */
[----:B------:R-:W-:Y:S01]  /*b790*/  LEA R125, P0, R233, R205, 0x2 ;  /* 0x000000cde97d7211 */ /* 0x000fe200078010ff */
[----:B------:R-:W3:Y:S01]  /*b7a0*/  LDL.LU R169, [R1+0x160] ;  /* 0x0001600001a97983 */ /* 0x000ee20000300800 */
[----:B------:R-:W-:-:S02]  /*b7b0*/  LEA.HI.X R140, R191, R204, R140, 0x2, P3 ;  /* 0x000000ccbf8c7211 */ /* 0x000fc400018f148c */
[----:B------:R-:W-:Y:S01]  /*b7c0*/  LEA.HI.X R142, R233, R204, R142, 0x2, P0 ;  /* 0x000000cce98e7211 */ /* 0x000fe200000f148e */
[----:B------:R-:W3:Y:S04]  /*b7d0*/  LDL.LU R191, [R1+0x164] ;  /* 0x0001640001bf7983 */ /* 0x000ee80000300800 */
[----:B------:R-:W3:Y:S04]  /*b7e0*/  LDL.LU R247, [R1+0x168] ;  /* 0x0001680001f77983 */ /* 0x000ee80000300800 */
[----:B------:R-:W3:Y:S01]  /*b7f0*/  LDL.LU R233, [R1+0x16c] ;  /* 0x00016c0001e97983 */ /* 0x000ee20000300800 */
[----:B----4-:R-:W-:-:S02]  /*b800*/  SHF.R.S32.HI R143, RZ, 0x1f, R203 ;  /* 0x0000001fff8f7819 */ /* 0x010fc400000114cb */
[CC--:B------:R-:W-:Y:S02]  /*b810*/  LEA R127, P1, R203.reuse, R205.reuse, 0x2 ;  /* 0x000000cdcb7f7211 */ /* 0x0c0fe400078210ff */
[----:B------:R-:W-:Y:S02]  /*b820*/  SHF.R.S32.HI R145, RZ, 0x1f, R202 ;  /* 0x0000001fff917819 */ /* 0x000fe400000114ca */
[C---:B------:R-:W-:Y:S02]  /*b830*/  LEA R131, P3, R202.reuse, R205, 0x2 ;  /* 0x000000cdca837211 */ /* 0x040fe400078610ff */
[-C--:B------:R-:W-:Y:S02]  /*b840*/  LEA.HI.X R143, R203, R204.reuse, R143, 0x2, P1 ;  /* 0x000000cccb8f7211 */ /* 0x080fe400008f148f */
[----:B------:R-:W-:Y:S01]  /*b850*/  LEA.HI.X R145, R202, R204, R145, 0x2, P3 ;  /* 0x000000ccca917211 */ /* 0x000fe200018f1491 */
[----:B------:R-:W4:Y:S04]  /*b860*/  LDL.LU R203, [R1+0x170] ;  /* 0x0001700001cb7983 */ /* 0x000f280000300800 */
[----:B------:R-:W4:Y:S01]  /*b870*/  LDL.LU R202, [R1+0x174] ;  /* 0x0001740001ca7983 */ /* 0x000f220000300800 */
[----:B------:R-:W-:-:S02]  /*b880*/  SHF.R.S32.HI R144, RZ, 0x1f, R150 ;  /* 0x0000001fff907819 */ /* 0x000fc40000011496 */
[CC--:B------:R-:W-:Y:S01]  /*b890*/  LEA R129, P2, R150.reuse, R205.reuse, 0x2 ;  /* 0x000000cd96817211 */ /* 0x0c0fe200078410ff */
[----:B------:R-:W4:Y:S01]  /*b8a0*/  LDL.LU R221, [R1+0x178] ;  /* 0x0001780001dd7983 */ /* 0x000f220000300800 */
[----:B------:R-:W-:Y:S02]  /*b8b0*/  SHF.R.S32.HI R146, RZ, 0x1f, R151 ;  /* 0x0000001fff927819 */ /* 0x000fe40000011497 */
[----:B------:R-:W-:Y:S01]  /*b8c0*/  LEA.HI.X R144, R150, R204, R144, 0x2, P2 ;  /* 0x000000cc96907211 */ /* 0x000fe200010f1490 */
[----:B------:R-:W4:Y:S01]  /*b8d0*/  LDL.LU R220, [R1+0x17c] ;  /* 0x00017c0001dc7983 */ /* 0x000f220000300800 */
[----:B------:R-:W-:Y:S02]  /*b8e0*/  LEA R133, P0, R151, R205, 0x2 ;  /* 0x000000cd97857211 */ /* 0x000fe400078010ff */
[----:B------:R-:W-:Y:S02]  /*b8f0*/  SHF.R.S32.HI R147, RZ, 0x1f, R182 ;  /* 0x0000001fff937819 */ /* 0x000fe400000114b6 */
[----:B------:R-:W-:-:S02]  /*b900*/  SHF.R.S32.HI R148, RZ, 0x1f, R183 ;  /* 0x0000001fff947819 */ /* 0x000fc400000114b7 */
[CC--:B------:R-:W-:Y:S02]  /*b910*/  LEA R135, P1, R182.reuse, R205.reuse, 0x2 ;  /* 0x000000cdb6877211 */ /* 0x0c0fe400078210ff */
[----:B------:R-:W-:Y:S02]  /*b920*/  LEA R137, P2, R183, R205, 0x2 ;  /* 0x000000cdb7897211 */ /* 0x000fe400078410ff */
[-C--:B------:R-:W-:Y:S02]  /*b930*/  LEA.HI.X R146, R151, R204.reuse, R146, 0x2, P0 ;  /* 0x000000cc97927211 */ /* 0x080fe400000f1492 */
[-C--:B------:R-:W-:Y:S02]  /*b940*/  LEA.HI.X R147, R182, R204.reuse, R147, 0x2, P1 ;  /* 0x000000ccb6937211 */ /* 0x080fe400008f1493 */
[----:B------:R-:W-:Y:S01]  /*b950*/  LEA.HI.X R148, R183, R204, R148, 0x2, P2 ;  /* 0x000000ccb7947211 */ /* 0x000fe200010f1494 */
[----:B------:R-:W4:Y:S04]  /*b960*/  LDL.LU R182, [R1+0x180] ;  /* 0x0001800001b67983 */ /* 0x000f280000300800 */
[----:B------:R-:W4:Y:S01]  /*b970*/  LDL.LU R183, [R1+0x184] ;  /* 0x0001840001b77983 */ /* 0x000f220000300800 */
[----:B--2---:R-:W-:-:S02]  /*b980*/  SHF.R.S32.HI R149, RZ, 0x1f, R155 ;  /* 0x0000001fff957819 */ /* 0x004fc4000001149b */
[CC--:B------:R-:W-:Y:S02]  /*b990*/  LEA R139, P3, R155.reuse, R205.reuse, 0x2 ;  /* 0x000000cd9b8b7211 */ /* 0x0c0fe400078610ff */
[----:B---3--:R-:W-:Y:S02]  /*b9a0*/  SHF.R.S32.HI R150, RZ, 0x1f, R242 ;  /* 0x0000001fff967819 */ /* 0x008fe400000114f2 */
[----:B------:R-:W-:Y:S02]  /*b9b0*/  LEA.HI.X R149, R155, R204, R149, 0x2, P3 ;  /* 0x000000cc9b957211 */ /* 0x000fe400018f1495 */
[----:B------:R-:W-:-:S04]  /*b9c0*/  LEA R141, P0, R242, R205, 0x2 ;  /* 0x000000cdf28d7211 */ /* 0x000fc800078010ff */
[----:B------:R-:W-:Y:S02]  /*b9d0*/  LEA.HI.X R150, R242, R204, R150, 0x2, P0 ;  /* 0x000000ccf2967211 */ /* 0x000fe400000f1496 */
[----:B------:R-:W2:Y:S04]  /*b9e0*/  LDL.LU R242, [R1+0x188] ;  /* 0x0001880001f27983 */ /* 0x000ea80000300800 */
[----:B------:R-:W3:Y:S04]  /*b9f0*/  LDL.LU R236, [R1+0x18c] ;  /* 0x00018c0001ec7983 */ /* 0x000ee80000300800 */
[----:B------:R-:W2:Y:S01]  /*ba00*/  LDL.LU R237, [R1+0x190] ;  /* 0x0001900001ed7983 */ /* 0x000ea20000300800 */
[----:B------:R-:W-:-:S02]  /*ba10*/  SHF.R.S32.HI R151, RZ, 0x1f, R168 ;  /* 0x0000001fff977819 */ /* 0x000fc400000114a8 */
[CC--:B------:R-:W-:Y:S02]  /*ba20*/  LEA R155, P1, R168.reuse, R205.reuse, 0x2 ;  /* 0x000000cda89b7211 */ /* 0x0c0fe400078210ff */
[----:B------:R-:W-:Y:S02]  /*ba30*/  SHF.R.S32.HI R162, RZ, 0x1f, R169 ;  /* 0x0000001fffa27819 */ /* 0x000fe400000114a9 */
[-C--:B------:R-:W-:Y:S02]  /*ba40*/  LEA R163, P2, R169, R205.reuse, 0x2 ;  /* 0x000000cda9a37211 */ /* 0x080fe400078410ff */
[----:B------:R-:W-:Y:S02]  /*ba50*/  SHF.R.S32.HI R164, RZ, 0x1f, R191 ;  /* 0x0000001fffa47819 */ /* 0x000fe400000114bf */
[----:B------:R-:W-:Y:S02]  /*ba60*/  LEA R165, P3, R191, R205, 0x2 ;  /* 0x000000cdbfa57211 */ /* 0x000fe400078610ff */
[----:B------:R-:W-:-:S02]  /*ba70*/  LEA.HI.X R151, R168, R204, R151, 0x2, P1 ;  /* 0x000000cca8977211 */ /* 0x000fc400008f1497 */
[-C--:B------:R-:W-:Y:S02]  /*ba80*/  LEA.HI.X R162, R169, R204.reuse, R162, 0x2, P2 ;  /* 0x000000cca9a27211 */ /* 0x080fe400010f14a2 */
[----:B------:R-:W-:Y:S02]  /*ba90*/  SHF.R.S32.HI R168, RZ, 0x1f, R233 ;  /* 0x0000001fffa87819 */ /* 0x000fe400000114e9 */
[----:B------:R-:W-:Y:S02]  /*baa0*/  LEA R169, P1, R233, R205, 0x2 ;  /* 0x000000cde9a97211 */ /* 0x000fe400078210ff */
[-C--:B------:R-:W-:Y:S02]  /*bab0*/  LEA.HI.X R164, R191, R204.reuse, R164, 0x2, P3 ;  /* 0x000000ccbfa47211 */ /* 0x080fe400018f14a4 */
[----:B------:R-:W2:Y:S01]  /*bac0*/  LDL.LU R191, [R1+0x194] ;  /* 0x0001940001bf7983 */ /* 0x000ea20000300800 */
[----:B------:R-:W-:-:S03]  /*bad0*/  LEA.HI.X R168, R233, R204, R168, 0x2, P1 ;  /* 0x000000cce9a87211 */ /* 0x000fc600008f14a8 */
[----:B------:R-:W2:Y:S04]  /*bae0*/  LDL.LU R240, [R1+0x198] ;  /* 0x0001980001f07983 */ /* 0x000ea80000300800 */
[----:B------:R-:W2:Y:S01]  /*baf0*/  LDL.LU R233, [R1+0x19c] ;  /* 0x00019c0001e97983 */ /* 0x000ea20000300800 */
[----:B----4-:R-:W-:Y:S02]  /*bb00*/  SHF.R.S32.HI R170, RZ, 0x1f, R203 ;  /* 0x0000001fffaa7819 */ /* 0x010fe400000114cb */
[-C--:B------:R-:W-:Y:S02]  /*bb10*/  LEA R171, P2, R203, R205.reuse, 0x2 ;  /* 0x000000cdcbab7211 */ /* 0x080fe400078410ff */
        /* <DEDUP_REMOVED lines=9> */
[----:B------:R-:W4:Y:S04]  /*bbb0*/  LDL.LU R241, [R1+0x1a8] ;  /* 0x0001a80001f17983 */ /* 0x000f280000300800 */
[----:B------:R-:W4:Y:S01]  /*bbc0*/  LDL.LU R247, [R1+0x1ac] ;  /* 0x0001ac0001f77983 */ /* 0x000f220000300800 */
[----:B------:R-:W-:Y:S02]  /*bbd0*/  SHF.R.S32.HI R176, RZ, 0x1f, R220 ;  /* 0x0000001fffb07819 */ /* 0x000fe400000114dc */
[----:B------:R-:W-:-:S04]  /*bbe0*/  LEA R177, P1, R220, R205, 0x2 ;  /* 0x000000cddcb17211 */ /* 0x000fc800078210ff */
[----:B------:R-:W-:Y:S02]  /*bbf0*/  LEA.HI.X R176, R220, R204, R176, 0x2, P1 ;  /* 0x000000ccdcb07211 */ /* 0x000fe400008f14b0 */
[----:B------:R-:W-:Y:S02]  /*bc00*/  SHF.R.S32.HI R174, RZ, 0x1f, R221 ;  /* 0x0000001fffae7819 */ /* 0x000fe400000114dd */
[----:B------:R-:W-:Y:S02]  /*bc10*/  SHF.R.S32.HI R178, RZ, 0x1f, R182 ;  /* 0x0000001fffb27819 */ /* 0x000fe400000114b6 */
[----:B------:R-:W-:Y:S02]  /*bc20*/  SHF.R.S32.HI R180, RZ, 0x1f, R183 ;  /* 0x0000001fffb47819 */ /* 0x000fe400000114b7 */
[-C--:B------:R-:W-:Y:S02]  /*bc30*/  LEA R175, P0, R221, R205.reuse, 0x2 ;  /* 0x000000cdddaf7211 */ /* 0x080fe400078010ff */
[----:B------:R-:W-:-:S02]  /*bc40*/  LEA R179, P2, R182, R205, 0x2 ;  /* 0x000000cdb6b37211 */ /* 0x000fc400078410ff */
[----:B------:R-:W-:Y:S02]  /*bc50*/  LEA R181, P3, R183, R205, 0x2 ;  /* 0x000000cdb7b57211 */ /* 0x000fe400078610ff */
[-C--:B------:R-:W-:Y:S02]  /*bc60*/  LEA.HI.X R174, R221, R204.reuse, R174, 0x2, P0 ;  /* 0x000000ccddae7211 */ /* 0x080fe400000f14ae */
[-C--:B------:R-:W-:Y:S01]  /*bc70*/  LEA.HI.X R178, R182, R204.reuse, R178, 0x2, P2 ;  /* 0x000000ccb6b27211 */ /* 0x080fe200010f14b2 */
[----:B------:R-:W4:Y:S01]  /*bc80*/  LDL.LU R221, [R1+0x1b0] ;  /* 0x0001b00001dd7983 */ /* 0x000f220000300800 */
[----:B------:R-:W-:-:S03]  /*bc90*/  LEA.HI.X R180, R183, R204, R180, 0x2, P3 ;  /* 0x000000ccb7b47211 */ /* 0x000fc600018f14b4 */
[----:B------:R-:W4:Y:S01]  /*bca0*/  LDL.LU R220, [R1+0x1b4] ;  /* 0x0001b40001dc7983 */ /* 0x000f220000300800 */
[----:B------:R-:W-:Y:S01]  /*bcb0*/  IMAD R159, R243, R6, RZ ;  /* 0x00000006f39f7224 */ /* 0x000fe200078e02ff */
[----:B------:R-:W-:-:S04]  /*bcc0*/  SHF.R.U32.HI R232, RZ, 0x7, R232 ;  /* 0x00000007ffe87819 */ /* 0x000fc800000116e8 */
[----:B------:R-:W-:-:S04]  /*bcd0*/  SGXT.U32 R232, R232, 0x1 ;  /* 0x00000001e8e8781a */ /* 0x000fc80000000000 */
[----:B------:R-:W-:Y:S01]  /*bce0*/  LOP3.LUT R232, R232, 0x7a, RZ, 0xfc, !PT ;  /* 0x0000007ae8e87812 */ /* 0x000fe200078efcff */
[----:B------:R-:W-:-:S04]  /*bcf0*/  IMAD R2, R250, R6, RZ ;  /* 0x00000006fa027224 */ /* 0x000fc800078e02ff */
[----:B-1----:R-:W-:Y:S01]  /*bd00*/  IMAD R0, R232, R6, RZ ;  /* 0x00000006e8007224 */ /* 0x002fe200078e02ff */
[----:B---3--:R-:W-:Y:S02]  /*bd10*/  SHF.R.S32.HI R184, RZ, 0x1f, R236 ;  /* 0x0000001fffb87819 */ /* 0x008fe400000114ec */
[----:B------:R-:W-:-:S04]  /*bd20*/  LEA R185, P1, R236, R205, 0x2 ;  /* 0x000000cdecb97211 */ /* 0x000fc800078210ff */
[----:B------:R-:W-:Y:S02]  /*bd30*/  LEA.HI.X R184, R236, R204, R184, 0x2, P1 ;  /* 0x000000ccecb87211 */ /* 0x000fe400008f14b8 */
[----:B--2---:R-:W-:Y:S02]  /*bd40*/  SHF.R.S32.HI R182, RZ, 0x1f, R242 ;  /* 0x0000001fffb67819 */ /* 0x004fe400000114f2 */
[----:B------:R-:W-:-:S04]  /*bd50*/  LEA R183, P0, R242, R205, 0x2 ;  /* 0x000000cdf2b77211 */ /* 0x000fc800078010ff */
[----:B------:R-:W-:Y:S02]  /*bd60*/  LEA.HI.X R182, R242, R204, R182, 0x2, P0 ;  /* 0x000000ccf2b67211 */ /* 0x000fe400000f14b6 */
[----:B------:R-:W2:Y:S01]  /*bd70*/  LDL.LU R242, [R1+0x2c0] ;  /* 0x0002c00001f27983 */ /* 0x000ea20000300800 */
[----:B------:R-:W-:Y:S02]  /*bd80*/  SHF.R.S32.HI R192, RZ, 0x1f, R233 ;  /* 0x0000001fffc07819 */ /* 0x000fe400000114e9 */
[----:B------:R-:W-:-:S04]  /*bd90*/  LEA R193, P1, R233, R205, 0x2 ;  /* 0x000000cde9c17211 */ /* 0x000fc800078210ff */
[----:B------:R-:W-:Y:S02]  /*bda0*/  LEA.HI.X R192, R233, R204, R192, 0x2, P1 ;  /* 0x000000cce9c07211 */ /* 0x000fe400008f14c0 */
[----:B------:R-:W1:Y:S02]  /*bdb0*/  S2R R233, SR_TID.X ;  /* 0x0000000000e97919 */ /* 0x000e640000002100 */
[----:B-1----:R-:W-:-:S04]  /*bdc0*/  SHF.R.U32.HI R233, RZ, 0x7, R233 ;  /* 0x00000007ffe97819 */ /* 0x002fc800000116e9 */
[----:B------:R-:W-:-:S04]  /*bdd0*/  SGXT.U32 R233, R233, 0x1 ;  /* 0x00000001e9e9781a */ /* 0x000fc80000000000 */
[----:B------:R-:W-:-:S05]  /*bde0*/  LOP3.LUT R233, R233, 0x18, RZ, 0xfc, !PT ;  /* 0x00000018e9e97812 */ /* 0x000fca00078efcff */
[----:B------:R-:W-:Y:S02]  /*bdf0*/  IMAD R214, R233, R6, RZ ;  /* 0x00000006e9d67224 */ /* 0x000fe400078e02ff */
[----:B------:R-:W1:Y:S01]  /*be00*/  S2R R233, SR_TID.X ;  /* 0x0000000000e97919 */ /* 0x000e620000002100 */
[----:B------:R3:W-:Y:S04]  /*be10*/  STL [R1+0x34], R159 ;  /* 0x0000349f01007387 */ /* 0x0007e80000100800 */
[----:B------:R4:W-:Y:S01]  /*be20*/  STL [R1+0x30], R2 ;  /* 0x0000300201007387 */ /* 0x0009e20000100800 */
[----:B-1----:R-:W-:-:S04]  /*be30*/  SHF.R.U32.HI R243, RZ, 0x7, R233 ;  /* 0x00000007fff37819 */ /* 0x002fc800000116e9 */
[----:B------:R-:W-:-:S04]  /*be40*/  SGXT.U32 R243, R243, 0x1 ;  /* 0x00000001f3f3781a */ /* 0x000fc80000000000 */
[----:B------:R-:W-:-:S05]  /*be50*/  LOP3.LUT R243, R243, 0x78, RZ, 0xfc, !PT ;  /* 0x00000078f3f37812 */ /* 0x000fca00078efcff */
[----:B---3--:R-:W-:Y:S01]  /*be60*/  IMAD R159, R243, R6, RZ ;  /* 0x00000006f39f7224 */ /* 0x008fe200078e02ff */
[--C-:B------:R-:W-:Y:S02]  /*be70*/  SHF.R.U32.HI R243, RZ, 0x7, R233.reuse ;  /* 0x00000007fff37819 */ /* 0x100fe400000116e9 */
[--C-:B------:R-:W-:Y:S02]  /*be80*/  SHF.R.U32.HI R232, RZ, 0x7, R233.reuse ;  /* 0x00000007ffe87819 */ /* 0x100fe400000116e9 */
[----:B------:R-:W-:Y:S02]  /*be90*/  SHF.R.U32.HI R250, RZ, 0x7, R233 ;  /* 0x00000007fffa7819 */ /* 0x000fe400000116e9 */
[----:B------:R-:W-:Y:S02]  /*bea0*/  SGXT.U32 R243, R243, 0x1 ;  /* 0x00000001f3f3781a */ /* 0x000fe40000000000 */
[----:B------:R-:W-:Y:S02]  /*beb0*/  SGXT.U32 R232, R232, 0x1 ;  /* 0x00000001e8e8781a */ /* 0x000fe40000000000 */
[----:B------:R-:W-:-:S02]  /*bec0*/  SGXT.U32 R250, R250, 0x1 ;  /* 0x00000001fafa781a */ /* 0x000fc40000000000 */
[----:B------:R-:W-:Y:S01]  /*bed0*/  LOP3.LUT R243, R243, 0x72, RZ, 0xfc, !PT ;  /* 0x00000072f3f37812 */ /* 0x000fe200078efcff */
[----:B------:R1:W-:Y:S01]  /*bee0*/  STL [R1+0x2c], R0 ;  /* 0x00002c0001007387 */ /* 0x0003e20000100800 */
[----:B------:R-:W-:Y:S02]  /*bef0*/  LOP3.LUT R250, R250, 0x76, RZ, 0xfc, !PT ;  /* 0x00000076fafa7812 */ /* 0x000fe400078efcff */
[----:B------:R-:W-:Y:S01]  /*bf00*/  LOP3.LUT R232, R232, 0x74, RZ, 0xfc, !PT ;  /* 0x00000074e8e87812 */ /* 0x000fe200078efcff */
[----:B------:R3:W-:Y:S02]  /*bf10*/  STL [R1+0x28], R159 ;  /* 0x0000289f01007387 */ /* 0x0007e40000100800 */
[-C--:B----4-:R-:W-:Y:S01]  /*bf20*/  IMAD R2, R250, R6.reuse, RZ ;  /* 0x00000006fa027224 */ /* 0x090fe200078e02ff */
[----:B------:R-:W-:Y:S01]  /*bf30*/  SHF.R.U32.HI R250, RZ, 0x7, R233 ;  /* 0x00000007fffa7819 */ /* 0x000fe200000116e9 */
[-C--:B-1----:R-:W-:Y:S02]  /*bf40*/  IMAD R0, R232, R6.reuse, RZ ;  /* 0x00000006e8007224 */ /* 0x082fe400078e02ff */
[----:B---3--:R-:W-:-:S02]  /*bf50*/  IMAD R159, R243, R6, RZ ;  /* 0x00000006f39f7224 */ /* 0x008fc400078e02ff */
[----:B------:R-:W1:Y:S01]  /*bf60*/  S2R R243, SR_TID.X ;  /* 0x0000000000f37919 */ /* 0x000e620000002100 */
[--C-:B------:R-:W-:Y:S02]  /*bf70*/  SHF.R.U32.HI R232, RZ, 0x7, R233.reuse ;  /* 0x00000007ffe87819 */ /* 0x100fe400000116e9 */
[----:B------:R-:W-:Y:S02]  /*bf80*/  SGXT.U32 R250, R250, 0x1 ;  /* 0x00000001fafa781a */ /* 0x000fe40000000000 */
[----:B------:R-:W-:Y:S02]  /*bf90*/  SGXT.U32 R232, R232, 0x1 ;  /* 0x00000001e8e8781a */ /* 0x000fe40000000000 */
[----:B------:R-:W-:Y:S02]  /*bfa0*/  LOP3.LUT R250, R250, 0x70, RZ, 0xfc, !PT ;  /* 0x00000070fafa7812 */ /* 0x000fe400078efcff */
[----:B------:R-:W-:Y:S01]  /*bfb0*/  LOP3.LUT R232, R232, 0x6e, RZ, 0xfc, !PT ;  /* 0x0000006ee8e87812 */ /* 0x000fe200078efcff */
[----:B------:R3:W-:Y:S04]  /*bfc0*/  STL [R1+0x24], R2 ;  /* 0x0000240201007387 */ /* 0x0007e80000100800 */
[----:B------:R4:W-:Y:S01]  /*bfd0*/  STL [R1+0x20], R0 ;  /* 0x0000200001007387 */ /* 0x0009e20000100800 */
[-C--:B---3--:R-:W-:Y:S01]  /*bfe0*/  IMAD R2, R250, R6.reuse, RZ ;  /* 0x00000006fa027224 */ /* 0x088fe200078e02ff */
[--C-:B------:R-:W-:Y:S01]  /*bff0*/  SHF.R.U32.HI R250, RZ, 0x7, R233.reuse ;  /* 0x00000007fffa7819 */ /* 0x100fe200000116e9 */
[----:B----4-:R-:W-:Y:S01]  /*c000*/  IMAD R0, R232, R6, RZ ;  /* 0x00000006e8007224 */ /* 0x010fe200078e02ff */
[----:B------:R-:W-:-:S02]  /*c010*/  SHF.R.U32.HI R232, RZ, 0x7, R233 ;  /* 0x00000007ffe87819 */ /* 0x000fc400000116e9 */
[----:B------:R-:W-:Y:S02]  /*c020*/  SHF.R.U32.HI R233, RZ, 0x7, R233 ;  /* 0x00000007ffe97819 */ /* 0x000fe400000116e9 */
[----:B------:R-:W-:Y:S02]  /*c030*/  SGXT.U32 R232, R232, 0x1 ;  /* 0x00000001e8e8781a */ /* 0x000fe40000000000 */
[----:B------:R-:W-:Y:S02]  /*c040*/  SGXT.U32 R250, R250, 0x1 ;  /* 0x00000001fafa781a */ /* 0x000fe40000000000 */
[----:B------:R-:W-:Y:S02]  /*c050*/  SGXT.U32 R233, R233, 0x1 ;  /* 0x00000001e9e9781a */ /* 0x000fe40000000000 */
[----:B------:R-:W-:Y:S02]  /*c060*/  LOP3.LUT R250, R250, 0x6a, RZ, 0xfc, !PT ;  /* 0x0000006afafa7812 */ /* 0x000fe400078efcff */
[----:B------:R-:W-:-:S02]  /*c070*/  LOP3.LUT R233, R233, 0x6c, RZ, 0xfc, !PT ;  /* 0x0000006ce9e97812 */ /* 0x000fc400078efcff */
[----:B------:R-:W-:Y:S01]  /*c080*/  LOP3.LUT R232, R232, 0x68, RZ, 0xfc, !PT ;  /* 0x00000068e8e87812 */ /* 0x000fe200078efcff */
[----:B------:R3:W-:Y:S04]  /*c090*/  STL [R1+0x1c], R159 ;  /* 0x00001c9f01007387 */ /* 0x0007e80000100800 */
[----:B------:R4:W-:Y:S04]  /*c0a0*/  STL [R1+0x18], R2 ;  /* 0x0000180201007387 */ /* 0x0009e80000100800 */
[----:B------:R4:W-:Y:S01]  /*c0b0*/  STL [R1+0x14], R0 ;  /* 0x0000140001007387 */ /* 0x0009e20000100800 */
[-C--:B---3--:R-:W-:Y:S01]  /*c0c0*/  IMAD R159, R233, R6.reuse, RZ ;  /* 0x00000006e99f7224 */ /* 0x088fe200078e02ff */
[--C-:B-1----:R-:W-:Y:S01]  /*c0d0*/  SHF.R.U32.HI R233, RZ, 0x7, R243.reuse ;  /* 0x00000007ffe97819 */ /* 0x102fe200000116f3 */
[-C--:B----4-:R-:W-:Y:S01]  /*c0e0*/  IMAD R2, R250, R6.reuse, RZ ;  /* 0x00000006fa027224 */ /* 0x090fe200078e02ff */
[--C-:B------:R-:W-:Y:S01]  /*c0f0*/  SHF.R.U32.HI R250, RZ, 0x7, R243.reuse ;  /* 0x00000007fffa7819 */ /* 0x100fe200000116f3 */
[----:B------:R-:W-:Y:S01]  /*c100*/  IMAD R0, R232, R6, RZ ;  /* 0x00000006e8007224 */ /* 0x000fe200078e02ff */
[----:B------:R-:W-:-:S02]  /*c110*/  SHF.R.U32.HI R232, RZ, 0x7, R243 ;  /* 0x00000007ffe87819 */ /* 0x000fc400000116f3 */
[----:B------:R-:W-:Y:S02]  /*c120*/  SHF.R.U32.HI R243, RZ, 0x7, R243 ;  /* 0x00000007fff37819 */ /* 0x000fe400000116f3 */
[----:B------:R-:W-:Y:S02]  /*c130*/  SGXT.U32 R233, R233, 0x1 ;  /* 0x00000001e9e9781a */ /* 0x000fe40000000000 */
[----:B------:R-:W-:Y:S02]  /*c140*/  SGXT.U32 R243, R243, 0x1 ;  /* 0x00000001f3f3781a */ /* 0x000fe40000000000 */
[----:B------:R-:W-:Y:S02]  /*c150*/  LOP3.LUT R233, R233, 0x64, RZ, 0xfc, !PT ;  /* 0x00000064e9e97812 */ /* 0x000fe400078efcff */
[----:B------:R-:W-:Y:S01]  /*c160*/  LOP3.LUT R243, R243, 0x66, RZ, 0xfc, !PT ;  /* 0x00000066f3f37812 */ /* 0x000fe200078efcff */
[----:B------:R-:W-:Y:S04]  /*c170*/  STL [R1+0x10], R159 ;  /* 0x0000109f01007387 */ /* 0x000fe80000100800 */
[----:B------:R1:W-:Y:S04]  /*c180*/  STL [R1+0xc], R2 ;  /* 0x00000c0201007387 */ /* 0x0003e80000100800 */
[----:B------:R3:W-:Y:S01]  /*c190*/  STL [R1+0x8], R0 ;  /* 0x0000080001007387 */ /* 0x0007e20000100800 */
[----:B-1----:R-:W-:-:S02]  /*c1a0*/  IMAD R2, R243, R6, RZ ;  /* 0x00000006f3027224 */ /* 0x002fc400078e02ff */
[----:B---3--:R-:W-:-:S03]  /*c1b0*/  IMAD R0, R233, R6, RZ ;  /* 0x00000006e9007224 */ /* 0x008fc600078e02ff */
[----:B------:R1:W-:Y:S04]  /*c1c0*/  STL [R1+0x4], R2 ;  /* 0x0000040201007387 */ /* 0x0003e80000100800 */
[----:B------:R3:W-:Y:S01]  /*c1d0*/  STL [R1], R0 ;  /* 0x0000000001007387 */ /* 0x0007e20000100800 */
[----:B------:R-:W-:Y:S02]  /*c1e0*/  SGXT.U32 R232, R232, 0x1 ;  /* 0x00000001e8e8781a */ /* 0x000fe40000000000 */
[----:B------:R-:W-:Y:S01]  /*c1f0*/  SHF.R.U32.HI R208, RZ, 0x7, R208 ;  /* 0x00000007ffd07819 */ /* 0x000fe200000116d0 */
[----:B------:R-:W-:Y:S01]  /*c200*/  IMAD R234, R209, R6, RZ ;  /* 0x00000006d1ea7224 */ /* 0x000fe200078e02ff */
[----:B------:R-:W-:Y:S01]  /*c210*/  SHF.R.S32.HI R200, RZ, 0x1f, R247 ;  /* 0x0000001fffc87819 */ /* 0x000fe200000114f7 */
[----:B-1----:R-:W4:Y:S01]  /*c220*/  LDL R2, [R1+0x70] ;  /* 0x0000700001027983 */ /* 0x002f220000100800 */
[----:B------:R-:W-:-:S02]  /*c230*/  LOP3.LUT R232, R232, 0x60, RZ, 0xfc, !PT ;  /* 0x00000060e8e87812 */ /* 0x000fc400078efcff */
[C---:B------:R-:W-:Y:S01]  /*c240*/  LEA R201, P1, R247.reuse, R205, 0x2 ;  /* 0x000000cdf7c97211 */ /* 0x040fe200078210ff */
[----:B---3--:R-:W3:Y:S02]  /*c250*/  LDL R0, [R1+0x6c] ;  /* 0x00006c0001007983 */ /* 0x008ee40000100800 */
[----:B------:R-:W-:Y:S02]  /*c260*/  IMAD R251, R232, R6, RZ ;  /* 0x00000006e8fb7224 */ /* 0x000fe400078e02ff */
[----:B------:R-:W1:Y:S01]  /*c270*/  S2R R232, SR_TID.X ;  /* 0x0000000000e87919 */ /* 0x000e620000002100 */
[----:B------:R-:W-:Y:S02]  /*c280*/  SGXT.U32 R208, R208, 0x1 ;  /* 0x00000001d0d0781a */ /* 0x000fe40000000000 */
[----:B------:R-:W-:Y:S01]  /*c290*/  LEA.HI.X R200, R247, R204, R200, 0x2, P1 ;  /* 0x000000ccf7c87211 */ /* 0x000fe200008f14c8 */
[----:B------:R-:W3:Y:S01]  /*c2a0*/  LDL R222, [R1+0x68] ;  /* 0x0000680001de7983 */ /* 0x000ee20000100800 */
[----:B------:R-:W-:-:S05]  /*c2b0*/  LOP3.LUT R208, R208, 0x5a, RZ, 0xfc, !PT ;  /* 0x0000005ad0d07812 */ /* 0x000fca00078efcff */
[----:B------:R-:W-:Y:S01]  /*c2c0*/  IMAD R248, R208, R6, RZ ;  /* 0x00000006d0f87224 */ /* 0x000fe200078e02ff */
[----:B-1----:R-:W-:-:S04]  /*c2d0*/  SHF.R.U32.HI R233, RZ, 0x7, R232 ;  /* 0x00000007ffe97819 */ /* 0x002fc800000116e8 */
[----:B------:R-:W-:-:S04]  /*c2e0*/  SGXT.U32 R233, R233, 0x1 ;  /* 0x00000001e9e9781a */ /* 0x000fc80000000000 */
[----:B------:R-:W-:-:S05]  /*c2f0*/  LOP3.LUT R233, R233, 0x58, RZ, 0xfc, !PT ;  /* 0x00000058e9e97812 */ /* 0x000fca00078efcff */
[----:B------:R-:W-:Y:S02]  /*c300*/  IMAD R247, R233, R6, RZ ;  /* 0x00000006e9f77224 */ /* 0x000fe400078e02ff */
[----:B------:R-:W1:Y:S01]  /*c310*/  S2R R233, SR_TID.X ;  /* 0x0000000000e97919 */ /* 0x000e620000002100 */
[----:B------:R-:W-:-:S04]  /*c320*/  SHF.R.U32.HI R208, RZ, 0x7, R232 ;  /* 0x00000007ffd07819 */ /* 0x000fc800000116e8 */
[----:B------:R-:W-:-:S04]  /*c330*/  SGXT.U32 R208, R208, 0x1 ;  /* 0x00000001d0d0781a */ /* 0x000fc80000000000 */
[----:B------:R-:W-:-:S05]  /*c340*/  LOP3.LUT R208, R208, 0x54, RZ, 0xfc, !PT ;  /* 0x00000054d0d07812 */ /* 0x000fca00078efcff */
[----:B------:R-:W-:Y:S01]  /*c350*/  IMAD R245, R208, R6, RZ ;  /* 0x00000006d0f57224 */ /* 0x000fe200078e02ff */
[----:B------:R-:W-:-:S04]  /*c360*/  SHF.R.U32.HI R208, RZ, 0x7, R232 ;  /* 0x00000007ffd07819 */ /* 0x000fc800000116e8 */
[----:B------:R-:W-:Y:S02]  /*c370*/  SGXT.U32 R208, R208, 0x1 ;  /* 0x00000001d0d0781a */ /* 0x000fe40000000000 */
[----:B------:R-:W-:Y:S02]  /*c380*/  SGXT.U32 R250, R250, 0x1 ;  /* 0x00000001fafa781a */ /* 0x000fe40000000000 */
[----:B------:R-:W-:Y:S02]  /*c390*/  LOP3.LUT R208, R208, 0x4e, RZ, 0xfc, !PT ;  /* 0x0000004ed0d07812 */ /* 0x000fe400078efcff */
[----:B------:R-:W-:Y:S02]  /*c3a0*/  LOP3.LUT R250, R250, 0x62, RZ, 0xfc, !PT ;  /* 0x00000062fafa7812 */ /* 0x000fe400078efcff */
[----:B--2---:R-:W-:Y:S01]  /*c3b0*/  LEA R158, P1, R4, R242, 0x3 ;  /* 0x000000f2049e7211 */ /* 0x004fe200078218ff */
[-C--:B------:R-:W-:Y:S02]  /*c3c0*/  IMAD R242, R208, R6.reuse, RZ ;  /* 0x00000006d0f27224 */ /* 0x080fe400078e02ff */
[-C--:B------:R-:W-:Y:S01]  /*c3d0*/  IMAD R252, R250, R6.reuse, RZ ;  /* 0x00000006fafc7224 */ /* 0x080fe200078e02ff */
[----:B-1----:R-:W-:Y:S01]  /*c3e0*/  SHF.R.U32.HI R208, RZ, 0x7, R233 ;  /* 0x00000007ffd07819 */ /* 0x002fe200000116e9 */
[----:B------:R-:W-:Y:S01]  /*c3f0*/  IMAD R250, R217, R6, RZ ;  /* 0x00000006d9fa7224 */ /* 0x000fe200078e02ff */
[----:B------:R-:W-:-:S02]  /*c400*/  SHF.R.U32.HI R217, RZ, 0x7, R232 ;  /* 0x00000007ffd97819 */ /* 0x000fc400000116e8 */
[----:B------:R-:W-:Y:S02]  /*c410*/  SGXT.U32 R208, R208, 0x1 ;  /* 0x00000001d0d0781a */ /* 0x000fe40000000000 */
[----:B------:R-:W-:Y:S02]  /*c420*/  SGXT.U32 R217, R217, 0x1 ;  /* 0x00000001d9d9781a */ /* 0x000fe40000000000 */
[----:B------:R-:W-:Y:S02]  /*c430*/  LOP3.LUT R208, R208, 0x46, RZ, 0xfc, !PT ;  /* 0x00000046d0d07812 */ /* 0x000fe400078efcff */
[----:B------:R-:W-:-:S03]  /*c440*/  LOP3.LUT R217, R217, 0x56, RZ, 0xfc, !PT ;  /* 0x00000056d9d97812 */ /* 0x000fc600078efcff */
[-C--:B------:R-:W-:Y:S01]  /*c450*/  IMAD R238, R208, R6.reuse, RZ ;  /* 0x00000006d0ee7224 */ /* 0x080fe200078e02ff */
[----:B------:R-:W-:Y:S01]  /*c460*/  SHF.R.U32.HI R208, RZ, 0x7, R216 ;  /* 0x00000007ffd07819 */ /* 0x000fe200000116d8 */
[----:B------:R-:W-:Y:S01]  /*c470*/  IMAD R246, R217, R6, RZ ;  /* 0x00000006d9f67224 */ /* 0x000fe200078e02ff */
[----:B------:R-:W-:Y:S02]  /*c480*/  SHF.R.U32.HI R217, RZ, 0x7, R232 ;  /* 0x00000007ffd97819 */ /* 0x000fe400000116e8 */
[----:B------:R-:W-:Y:S02]  /*c490*/  SGXT.U32 R208, R208, 0x1 ;  /* 0x00000001d0d0781a */ /* 0x000fe40000000000 */
[----:B------:R-:W-:Y:S02]  /*c4a0*/  SGXT.U32 R217, R217, 0x1 ;  /* 0x00000001d9d9781a */ /* 0x000fe40000000000 */
[----:B------:R-:W-:Y:S02]  /*c4b0*/  LOP3.LUT R208, R208, 0x42, RZ, 0xfc, !PT ;  /* 0x00000042d0d07812 */ /* 0x000fe400078efcff */
[----:B------:R-:W-:-:S03]  /*c4c0*/  LOP3.LUT R217, R217, 0x50, RZ, 0xfc, !PT ;  /* 0x00000050d9d97812 */ /* 0x000fc600078efcff */
[-C--:B------:R-:W-:Y:S02]  /*c4d0*/  IMAD R236, R208, R6.reuse, RZ ;  /* 0x00000006d0ec7224 */ /* 0x080fe400078e02ff */
[----:B------:R-:W1:Y:S01]  /*c4e0*/  S2R R208, SR_TID.X ;  /* 0x0000000000d07919 */ /* 0x000e620000002100 */
[----:B------:R-:W-:Y:S01]  /*c4f0*/  IMAD R243, R217, R6, RZ ;  /* 0x00000006d9f37224 */ /* 0x000fe200078e02ff */
[----:B------:R-:W-:-:S04]  /*c500*/  SHF.R.U32.HI R217, RZ, 0x7, R233 ;  /* 0x00000007ffd97819 */ /* 0x000fc800000116e9 */
[----:B------:R-:W-:-:S04]  /*c510*/  SGXT.U32 R217, R217, 0x1 ;  /* 0x00000001d9d9781a */ /* 0x000fc80000000000 */
[----:B------:R-:W-:Y:S02]  /*c520*/  LOP3.LUT R217, R217, 0x48, RZ, 0xfc, !PT ;  /* 0x00000048d9d97812 */ /* 0x000fe400078efcff */
[----:B------:R-:W-:-:S03]  /*c530*/  SHF.R.U32.HI R232, RZ, 0x7, R232 ;  /* 0x00000007ffe87819 */ /* 0x000fc600000116e8 */
[----:B------:R-:W-:Y:S01]  /*c540*/  IMAD R239, R217, R6, RZ ;  /* 0x00000006d9ef7224 */ /* 0x000fe200078e02ff */
[----:B------:R-:W-:Y:S02]  /*c550*/  SHF.R.U32.HI R217, RZ, 0x7, R216 ;  /* 0x00000007ffd97819 */ /* 0x000fe400000116d8 */
[----:B------:R-:W-:Y:S02]  /*c560*/  SGXT.U32 R232, R232, 0x1 ;  /* 0x00000001e8e8781a */ /* 0x000fe40000000000 */
[----:B------:R-:W-:Y:S02]  /*c570*/  SGXT.U32 R217, R217, 0x1 ;  /* 0x00000001d9d9781a */ /* 0x000fe40000000000 */
[----:B------:R-:W-:Y:S02]  /*c580*/  LOP3.LUT R232, R232, 0x52, RZ, 0xfc, !PT ;  /* 0x00000052e8e87812 */ /* 0x000fe400078efcff */
[----:B------:R-:W-:-:S03]  /*c590*/  LOP3.LUT R217, R217, 0x40, RZ, 0xfc, !PT ;  /* 0x00000040d9d97812 */ /* 0x000fc600078efcff */
[-C--:B------:R-:W-:Y:S01]  /*c5a0*/  IMAD R244, R232, R6.reuse, RZ ;  /* 0x00000006e8f47224 */ /* 0x080fe200078e02ff */
[----:B------:R-:W-:Y:S01]  /*c5b0*/  SHF.R.U32.HI R232, RZ, 0x7, R233 ;  /* 0x00000007ffe87819 */ /* 0x000fe200000116e9 */
[----:B------:R-:W-:Y:S01]  /*c5c0*/  IMAD R235, R217, R6, RZ ;  /* 0x00000006d9eb7224 */ /* 0x000fe200078e02ff */
[----:B------:R-:W-:Y:S02]  /*c5d0*/  SHF.R.S32.HI R188, RZ, 0x1f, R191 ;  /* 0x0000001fffbc7819 */ /* 0x000fe400000114bf */
[----:B------:R-:W-:Y:S02]  /*c5e0*/  LEA R189, P3, R191, R205, 0x2 ;  /* 0x000000cdbfbd7211 */ /* 0x000fe400078610ff */
[----:B-1----:R-:W-:Y:S02]  /*c5f0*/  SHF.R.U32.HI R217, RZ, 0x7, R208 ;  /* 0x00000007ffd97819 */ /* 0x002fe400000116d0 */
[----:B------:R-:W-:Y:S02]  /*c600*/  SHF.R.U32.HI R233, RZ, 0x7, R233 ;  /* 0x00000007ffe97819 */ /* 0x000fe400000116e9 */
[----:B------:R-:W-:-:S02]  /*c610*/  SGXT.U32 R232, R232, 0x1 ;  /* 0x00000001e8e8781a */ /* 0x000fc40000000000 */
[----:B------:R-:W-:Y:S02]  /*c620*/  LEA.HI.X R188, R191, R204, R188, 0x2, P3 ;  /* 0x000000ccbfbc7211 */ /* 0x000fe400018f14bc */
[----:B------:R-:W-:Y:S02]  /*c630*/  SGXT.U32 R217, R217, 0x1 ;  /* 0x00000001d9d9781a */ /* 0x000fe40000000000 */
[----:B------:R-:W-:Y:S02]  /*c640*/  SHF.R.S32.HI R190, RZ, 0x1f, R240 ;  /* 0x0000001fffbe7819 */ /* 0x000fe400000114f0 */
[----:B------:R-:W-:Y:S02]  /*c650*/  LEA R191, P0, R240, R205, 0x2 ;  /* 0x000000cdf0bf7211 */ /* 0x000fe400078010ff */
[----:B------:R-:W-:Y:S02]  /*c660*/  SGXT.U32 R233, R233, 0x1 ;  /* 0x00000001e9e9781a */ /* 0x000fe40000000000 */
[----:B------:R-:W-:-:S02]  /*c670*/  LOP3.LUT R232, R232, 0x4a, RZ, 0xfc, !PT ;  /* 0x0000004ae8e87812 */ /* 0x000fc400078efcff */
[----:B------:R-:W-:Y:S02]  /*c680*/  LOP3.LUT R217, R217, 0x3a, RZ, 0xfc, !PT ;  /* 0x0000003ad9d97812 */ /* 0x000fe400078efcff */
[----:B------:R-:W-:Y:S02]  /*c690*/  LEA.HI.X R190, R240, R204, R190, 0x2, P0 ;  /* 0x000000ccf0be7211 */ /* 0x000fe400000f14be */
[----:B------:R-:W-:Y:S02]  /*c6a0*/  SHF.R.S32.HI R198, RZ, 0x1f, R241 ;  /* 0x0000001fffc67819 */ /* 0x000fe400000114f1 */
[----:B------:R-:W-:Y:S02]  /*c6b0*/  LEA R199, P0, R241, R205, 0x2 ;  /* 0x000000cdf1c77211 */ /* 0x000fe400078010ff */
[----:B------:R-:W-:Y:S01]  /*c6c0*/  LOP3.LUT R233, R233, 0x4c, RZ, 0xfc, !PT ;  /* 0x0000004ce9e97812 */ /* 0x000fe200078efcff */
[----:B------:R-:W-:Y:S01]  /*c6d0*/  IMAD R240, R232, R6, RZ ;  /* 0x00000006e8f07224 */ /* 0x000fe200078e02ff */
[----:B------:R-:W-:Y:S01]  /*c6e0*/  LEA.HI.X R198, R241, R204, R198, 0x2, P0 ;  /* 0x000000ccf1c67211 */ /* 0x000fe200000f14c6 */
[-C--:B------:R-:W-:Y:S01]  /*c6f0*/  IMAD R232, R217, R6.reuse, RZ ;  /* 0x00000006d9e87224 */ /* 0x080fe200078e02ff */
[--C-:B------:R-:W-:Y:S01]  /*c700*/  SHF.R.U32.HI R217, RZ, 0x7, R208.reuse ;  /* 0x00000007ffd97819 */ /* 0x100fe200000116d0 */
[-C--:B------:R-:W-:Y:S01]  /*c710*/  IMAD R241, R233, R6.reuse, RZ ;  /* 0x00000006e9f17224 */ /* 0x080fe200078e02ff */
[--C-:B------:R-:W-:Y:S01]  /*c720*/  SHF.R.U32.HI R209, RZ, 0x7, R208.reuse ;  /* 0x00000007ffd17819 */ /* 0x100fe200000116d0 */
[----:B------:R-:W-:Y:S01]  /*c730*/  IMAD R233, R160, R6, RZ ;  /* 0x00000006a0e97224 */ /* 0x000fe200078e02ff */
[----:B------:R-:W-:-:S02]  /*c740*/  SHF.R.U32.HI R160, RZ, 0x7, R208 ;  /* 0x00000007ffa07819 */ /* 0x000fc400000116d0 */
[----:B------:R-:W-:Y:S02]  /*c750*/  SGXT.U32 R217, R217, 0x1 ;  /* 0x00000001d9d9781a */ /* 0x000fe40000000000 */
[----:B------:R-:W-:Y:S02]  /*c760*/  SGXT.U32 R160, R160, 0x1 ;  /* 0x00000001a0a0781a */ /* 0x000fe40000000000 */
[----:B------:R-:W-:Y:S02]  /*c770*/  SGXT.U32 R209, R209, 0x1 ;  /* 0x00000001d1d1781a */ /* 0x000fe40000000000 */
[----:B------:R-:W-:Y:S02]  /*c780*/  LOP3.LUT R217, R217, 0x34, RZ, 0xfc, !PT ;  /* 0x00000034d9d97812 */ /* 0x000fe400078efcff */
[----:B------:R-:W-:Y:S02]  /*c790*/  LOP3.LUT R209, R209, 0x38, RZ, 0xfc, !PT ;  /* 0x00000038d1d17812 */ /* 0x000fe400078efcff */
[----:B------:R-:W-:Y:S01]  /*c7a0*/  LOP3.LUT R160, R160, 0x36, RZ, 0xfc, !PT ;  /* 0x00000036a0a07812 */ /* 0x000fe200078efcff */
[----:B------:R-:W-:-:S02]  /*c7b0*/  IMAD R229, R217, R6, RZ ;  /* 0x00000006d9e57224 */ /* 0x000fc400078e02ff */
[----:B------:R-:W1:Y:S01]  /*c7c0*/  S2R R217, SR_TID.X ;  /* 0x0000000000d97919 */ /* 0x000e620000002100 */
[-C--:B------:R-:W-:Y:S01]  /*c7d0*/  IMAD R231, R209, R6.reuse, RZ ;  /* 0x00000006d1e77224 */ /* 0x080fe200078e02ff */
[--C-:B------:R-:W-:Y:S01]  /*c7e0*/  SHF.R.U32.HI R209, RZ, 0x7, R208.reuse ;  /* 0x00000007ffd17819 */ /* 0x100fe200000116d0 */
[----:B------:R-:W-:Y:S01]  /*c7f0*/  IMAD R230, R160, R6, RZ ;  /* 0x00000006a0e67224 */ /* 0x000fe200078e02ff */
[----:B------:R-:W-:Y:S02]  /*c800*/  SHF.R.U32.HI R160, RZ, 0x7, R208 ;  /* 0x00000007ffa07819 */ /* 0x000fe400000116d0 */
[----:B------:R-:W-:Y:S02]  /*c810*/  SGXT.U32 R209, R209, 0x1 ;  /* 0x00000001d1d1781a */ /* 0x000fe40000000000 */
[----:B------:R-:W-:Y:S02]  /*c820*/  SGXT.U32 R160, R160, 0x1 ;  /* 0x00000001a0a0781a */ /* 0x000fe40000000000 */
[----:B------:R-:W-:-:S02]  /*c830*/  LOP3.LUT R209, R209, 0x32, RZ, 0xfc, !PT ;  /* 0x00000032d1d17812 */ /* 0x000fc400078efcff */
[----:B------:R-:W-:-:S03]  /*c840*/  LOP3.LUT R160, R160, 0x30, RZ, 0xfc, !PT ;  /* 0x00000030a0a07812 */ /* 0x000fc600078efcff */
[-C--:B------:R-:W-:Y:S01]  /*c850*/  IMAD R228, R209, R6.reuse, RZ ;  /* 0x00000006d1e47224 */ /* 0x080fe200078e02ff */
[--C-:B------:R-:W-:Y:S01]  /*c860*/  SHF.R.U32.HI R209, RZ, 0x7, R208.reuse ;  /* 0x00000007ffd17819 */ /* 0x100fe200000116d0 */
[----:B------:R-:W-:Y:S01]  /*c870*/  IMAD R227, R160, R6, RZ ;  /* 0x00000006a0e37224 */ /* 0x000fe200078e02ff */
[--C-:B------:R-:W-:Y:S02]  /*c880*/  SHF.R.U32.HI R160, RZ, 0x7, R208.reuse ;  /* 0x00000007ffa07819 */ /* 0x100fe400000116d0 */
[----:B------:R-:W-:Y:S02]  /*c890*/  SHF.R.U32.HI R208, RZ, 0x7, R208 ;  /* 0x00000007ffd07819 */ /* 0x000fe400000116d0 */
[----:B------:R-:W-:Y:S02]  /*c8a0*/  SGXT.U32 R160, R160, 0x1 ;  /* 0x00000001a0a0781a */ /* 0x000fe40000000000 */
[----:B------:R-:W-:Y:S02]  /*c8b0*/  SGXT.U32 R209, R209, 0x1 ;  /* 0x00000001d1d1781a */ /* 0x000fe40000000000 */
[----:B------:R-:W-:-:S02]  /*c8c0*/  SGXT.U32 R208, R208, 0x1 ;  /* 0x00000001d0d0781a */ /* 0x000fc40000000000 */
[----:B------:R-:W-:Y:S02]  /*c8d0*/  LOP3.LUT R209, R209, 0x2c, RZ, 0xfc, !PT ;  /* 0x0000002cd1d17812 */ /* 0x000fe400078efcff */
[----:B------:R-:W-:Y:S02]  /*c8e0*/  LOP3.LUT R208, R208, 0x2e, RZ, 0xfc, !PT ;  /* 0x0000002ed0d07812 */ /* 0x000fe400078efcff */
[----:B------:R-:W-:Y:S02]  /*c8f0*/  LOP3.LUT R160, R160, 0x2a, RZ, 0xfc, !PT ;  /* 0x0000002aa0a07812 */ /* 0x000fe400078efcff */
[----:B------:R-:W-:Y:S02]  /*c900*/  SHF.R.S32.HI R186, RZ, 0x1f, R237 ;  /* 0x0000001fffba7819 */ /* 0x000fe400000114ed */
[----:B------:R-:W-:Y:S01]  /*c910*/  LEA R187, P2, R237, R205, 0x2 ;  /* 0x000000cdedbb7211 */ /* 0x000fe200078410ff */
[-C--:B------:R-:W-:Y:S01]  /*c920*/  IMAD R226, R208, R6.reuse, RZ ;  /* 0x00000006d0e27224 */ /* 0x080fe200078e02ff */
[--C-:B-1----:R-:W-:Y:S01]  /*c930*/  SHF.R.U32.HI R208, RZ, 0x7, R217.reuse ;  /* 0x00000007ffd07819 */ /* 0x102fe200000116d9 */
[-C--:B------:R-:W-:Y:S01]  /*c940*/  IMAD R225, R209, R6.reuse, RZ ;  /* 0x00000006d1e17224 */ /* 0x080fe200078e02ff */
[--C-:B------:R-:W-:Y:S01]  /*c950*/  SHF.R.U32.HI R209, RZ, 0x7, R217.reuse ;  /* 0x00000007ffd17819 */ /* 0x100fe200000116d9 */
[----:B------:R-:W-:Y:S01]  /*c960*/  IMAD R224, R160, R6, RZ ;  /* 0x00000006a0e07224 */ /* 0x000fe200078e02ff */
[----:B------:R-:W-:-:S02]  /*c970*/  SHF.R.U32.HI R160, RZ, 0x7, R217 ;  /* 0x00000007ffa07819 */ /* 0x000fc400000116d9 */
[----:B------:R-:W-:Y:S02]  /*c980*/  LEA.HI.X R186, R237, R204, R186, 0x2, P2 ;  /* 0x000000ccedba7211 */ /* 0x000fe400010f14ba */
[----:B------:R-:W-:Y:S02]  /*c990*/  SHF.R.S32.HI R194, RZ, 0x1f, R203 ;  /* 0x0000001fffc27819 */ /* 0x000fe400000114cb */
[----:B------:R-:W-:Y:S02]  /*c9a0*/  SHF.R.S32.HI R196, RZ, 0x1f, R202 ;  /* 0x0000001fffc47819 */ /* 0x000fe400000114ca */
[-C--:B------:R-:W-:Y:S02]  /*c9b0*/  LEA R195, P2, R203, R205.reuse, 0x2 ;  /* 0x000000cdcbc37211 */ /* 0x080fe400078410ff */
[----:B------:R-:W-:Y:S02]  /*c9c0*/  LEA R197, P3, R202, R205, 0x2 ;  /* 0x000000cdcac57211 */ /* 0x000fe400078610ff */
[----:B------:R-:W-:-:S02]  /*c9d0*/  SGXT.U32 R160, R160, 0x1 ;  /* 0x00000001a0a0781a */ /* 0x000fc40000000000 */
[----:B------:R-:W-:Y:S02]  /*c9e0*/  SGXT.U32 R209, R209, 0x1 ;  /* 0x00000001d1d1781a */ /* 0x000fe40000000000 */
[----:B------:R-:W-:Y:S02]  /*c9f0*/  SGXT.U32 R208, R208, 0x1 ;  /* 0x00000001d0d0781a */ /* 0x000fe40000000000 */
[-C--:B------:R-:W-:Y:S02]  /*ca00*/  LEA.HI.X R194, R203, R204.reuse, R194, 0x2, P2 ;  /* 0x000000cccbc27211 */ /* 0x080fe400010f14c2 */
[----:B------:R-:W-:Y:S02]  /*ca10*/  LEA.HI.X R196, R202, R204, R196, 0x2, P3 ;  /* 0x000000cccac47211 */ /* 0x000fe400018f14c4 */
[----:B------:R-:W-:Y:S02]  /*ca20*/  SHF.R.S32.HI R202, RZ, 0x1f, R221 ;  /* 0x0000001fffca7819 */ /* 0x000fe400000114dd */
[----:B------:R-:W-:-:S02]  /*ca30*/  LEA R203, P2, R221, R205, 0x2 ;  /* 0x000000cdddcb7211 */ /* 0x000fc400078410ff */
[----:B------:R-:W-:Y:S02]  /*ca40*/  SHF.R.S32.HI R26, RZ, 0x1f, R220 ;  /* 0x0000001fff1a7819 */ /* 0x000fe400000114dc */
[----:B------:R-:W-:Y:S02]  /*ca50*/  LEA R205, P3, R220, R205, 0x2 ;  /* 0x000000cddccd7211 */ /* 0x000fe400078610ff */
[----:B------:R-:W-:Y:S02]  /*ca60*/  LOP3.LUT R208, R208, 0x26, RZ, 0xfc, !PT ;  /* 0x00000026d0d07812 */ /* 0x000fe400078efcff */
[----:B------:R-:W-:Y:S02]  /*ca70*/  LOP3.LUT R209, R209, 0x24, RZ, 0xfc, !PT ;  /* 0x00000024d1d17812 */ /* 0x000fe400078efcff */
[----:B------:R-:W-:Y:S02]  /*ca80*/  LOP3.LUT R160, R160, 0x22, RZ, 0xfc, !PT ;  /* 0x00000022a0a07812 */ /* 0x000fe400078efcff */
[----:B------:R-:W-:Y:S01]  /*ca90*/  LEA.HI.X R202, R221, R204, R202, 0x2, P2 ;  /* 0x000000ccddca7211 */ /* 0x000fe200010f14ca */
[----:B------:R-:W-:Y:S01]  /*caa0*/  IMAD R221, R208, R6, RZ ;  /* 0x00000006d0dd7224 */ /* 0x000fe200078e02ff */
[----:B------:R-:W-:Y:S01]  /*cab0*/  LEA.HI.X R204, R220, R204, R26, 0x2, P3 ;  /* 0x000000ccdccc7211 */ /* 0x000fe200018f141a */
[-C--:B------:R-:W-:Y:S01]  /*cac0*/  IMAD R220, R209, R6.reuse, RZ ;  /* 0x00000006d1dc7224 */ /* 0x080fe200078e02ff */
[--C-:B------:R-:W-:Y:S01]  /*cad0*/  SHF.R.U32.HI R209, RZ, 0x7, R161.reuse ;  /* 0x00000007ffd17819 */ /* 0x100fe200000116a1 */
[----:B------:R-:W-:Y:S01]  /*cae0*/  IMAD R219, R160, R6, RZ ;  /* 0x00000006a0db7224 */ /* 0x000fe200078e02ff */
[----:B------:R-:W-:-:S02]  /*caf0*/  SHF.R.U32.HI R160, RZ, 0x7, R161 ;  /* 0x00000007ffa07819 */ /* 0x000fc400000116a1 */
[--C-:B------:R-:W-:Y:S02]  /*cb00*/  SHF.R.U32.HI R208, RZ, 0x7, R161.reuse ;  /* 0x00000007ffd07819 */ /* 0x100fe400000116a1 */
[----:B------:R-:W-:Y:S02]  /*cb10*/  SHF.R.U32.HI R161, RZ, 0x7, R161 ;  /* 0x00000007ffa17819 */ /* 0x000fe400000116a1 */
[----:B------:R-:W-:Y:S02]  /*cb20*/  SHF.R.U32.HI R216, RZ, 0x7, R216 ;  /* 0x00000007ffd87819 */ /* 0x000fe400000116d8 */
[----:B------:R-:W-:Y:S02]  /*cb30*/  SGXT.U32 R160, R160, 0x1 ;  /* 0x00000001a0a0781a */ /* 0x000fe40000000000 */
[----:B------:R-:W-:Y:S02]  /*cb40*/  SGXT.U32 R161, R161, 0x1 ;  /* 0x00000001a1a1781a */ /* 0x000fe40000000000 */
[----:B------:R-:W-:-:S02]  /*cb50*/  SGXT.U32 R216, R216, 0x1 ;  /* 0x00000001d8d8781a */ /* 0x000fc40000000000 */
[----:B------:R-:W-:Y:S02]  /*cb60*/  SGXT.U32 R209, R209, 0x1 ;  /* 0x00000001d1d1781a */ /* 0x000fe40000000000 */
[----:B------:R-:W-:Y:S02]  /*cb70*/  LOP3.LUT R160, R160, 0x1a, RZ, 0xfc, !PT ;  /* 0x0000001aa0a07812 */ /* 0x000fe400078efcff */
[----:B------:R-:W-:Y:S02]  /*cb80*/  LOP3.LUT R161, R161, 0x20, RZ, 0xfc, !PT ;  /* 0x00000020a1a17812 */ /* 0x000fe400078efcff */
[----:B------:R-:W-:Y:S01]  /*cb90*/  LOP3.LUT R216, R216, 0x44, RZ, 0xfc, !PT ;  /* 0x00000044d8d87812 */ /* 0x000fe200078efcff */
[-C--:B------:R-:W-:Y:S01]  /*cba0*/  IMAD R215, R160, R6.reuse, RZ ;  /* 0x00000006a0d77224 */ /* 0x080fe200078e02ff */
[----:B------:R-:W-:Y:S01]  /*cbb0*/  LOP3.LUT R209, R209, 0x1c, RZ, 0xfc, !PT ;  /* 0x0000001cd1d17812 */ /* 0x000fe200078efcff */
[-C--:B------:R-:W-:Y:S01]  /*cbc0*/  IMAD R218, R161, R6.reuse, RZ ;  /* 0x00000006a1da7224 */ /* 0x080fe200078e02ff */
[----:B------:R-:W2:Y:S01]  /*cbd0*/  LDL R160, [R1+0x78] ;  /* 0x0000780001a07983 */ /* 0x000ea20000100800 */
[----:B------:R-:W-:-:S03]  /*cbe0*/  IMAD R237, R216, R6, RZ ;  /* 0x00000006d8ed7224 */ /* 0x000fc600078e02ff */
[----:B------:R-:W2:Y:S01]  /*cbf0*/  LDL R161, [R1+0x74] ;  /* 0x0000740001a17983 */ /* 0x000ea20000100800 */
[----:B------:R-:W-:Y:S01]  /*cc00*/  IMAD R216, R209, R6, RZ ;  /* 0x00000006d1d87224 */ /* 0x000fe200078e02ff */
[----:B----4-:R-:W-:-:S04]  /*cc10*/  SHF.R.S32.HI R209, RZ, 0x1f, R2 ;  /* 0x0000001fffd17819 */ /* 0x010fc80000011402 */
[----:B------:R-:W-:Y:S02]  /*cc20*/  SHF.L.U64.HI R209, R2, 0x2, R209 ;  /* 0x0000000202d17819 */ /* 0x000fe400000102d1 */
[----:B------:R1:W5:Y:S01]  /*cc30*/  LDL.LU R2, [R1+0x2d4] ;  /* 0x0002d40001027983 */ /* 0x0003620000300800 */
[----:B------:R-:W-:Y:S02]  /*cc40*/  SHF.R.U32.HI R217, RZ, 0x7, R217 ;  /* 0x00000007ffd97819 */ /* 0x000fe400000116d9 */
[----:B------:R-:W-:Y:S02]  /*cc50*/  SGXT.U32 R208, R208, 0x1 ;  /* 0x00000001d0d0781a */ /* 0x000fe40000000000 */
[----:B------:R-:W-:Y:S02]  /*cc60*/  SGXT.U32 R217, R217, 0x1 ;  /* 0x00000001d9d9781a */ /* 0x000fe40000000000 */
[----:B------:R-:W-:Y:S02]  /*cc70*/  LOP3.LUT R208, R208, 0x1e, RZ, 0xfc, !PT ;  /* 0x0000001ed0d07812 */ /* 0x000fe400078efcff */
[----:B------:R-:W-:Y:S01]  /*cc80*/  LOP3.LUT R217, R217, 0x28, RZ, 0xfc, !PT ;  /* 0x00000028d9d97812 */ /* 0x000fe200078efcff */
[----:B------:R-:W-:Y:S01]  /*cc90*/  IMAD R249, R249, R6, RZ ;  /* 0x00000006f9f97224 */ /* 0x000fe200078e02ff */
[----:B------:R-:W-:-:S03]  /*cca0*/  IADD3 R152, P5, R152, UR10, RZ ;  /* 0x0000000a98987c10 */ /* 0x000fc6000ffbe0ff */
[-C--:B------:R-:W-:Y:S01]  /*ccb0*/  IMAD R223, R217, R6.reuse, RZ ;  /* 0x00000006d9df7224 */ /* 0x080fe200078e02ff */
[----:B------:R-:W-:Y:S01]  /*ccc0*/  IADD3 R7, P3, R7, UR10, RZ ;  /* 0x0000000a07077c10 */ /* 0x000fe2000ff7e0ff */
[----:B------:R-:W-:Y:S01]  /*ccd0*/  IMAD R217, R208, R6, RZ ;  /* 0x00000006d0d97224 */ /* 0x000fe200078e02ff */
[----:B------:R-:W-:Y:S02]  /*cce0*/  IADD3 R6, P4, R9, UR10, RZ ;  /* 0x0000000a09067c10 */ /* 0x000fe4000ff9e0ff */
[----:B------:R-:W-:Y:S02]  /*ccf0*/  IADD3 R8, P2, R8, UR10, RZ ;  /* 0x0000000a08087c10 */ /* 0x000fe4000ff5e0ff */
[----:B------:R-:W-:Y:S02]  /*cd00*/  IADD3.X R14, R14, UR11, RZ, P5, !PT ;  /* 0x0000000b0e0e7c10 */ /* 0x000fe4000affe4ff */
[----:B------:R-:W-:Y:S02]  /*cd10*/  IADD3.X R16, R16, UR11, RZ, P4, !PT ;  /* 0x0000000b10107c10 */ /* 0x000fe4000a7fe4ff */
[----:B------:R-:W-:-:S02]  /*cd20*/  IADD3.X R18, R18, UR11, RZ, P3, !PT ;  /* 0x0000000b12127c10 */ /* 0x000fc40009ffe4ff */
[----:B------:R-:W-:Y:S02]  /*cd30*/  IADD3.X R20, R20, UR11, RZ, P2, !PT ;  /* 0x0000000b14147c10 */ /* 0x000fe400097fe4ff */
[----:B------:R-:W-:Y:S02]  /*cd40*/  IADD3 R9, P6, R25, UR10, RZ ;  /* 0x0000000a19097c10 */ /* 0x000fe4000ffde0ff */
[----:B------:R-:W-:Y:S02]  /*cd50*/  IADD3 R10, P5, R10, UR10, RZ ;  /* 0x0000000a0a0a7c10 */ /* 0x000fe4000ffbe0ff */
[----:B------:R-:W-:Y:S02]  /*cd60*/  IADD3 R12, P4, R12, UR10, RZ ;  /* 0x0000000a0c0c7c10 */ /* 0x000fe4000ff9e0ff */
[----:B------:R-:W-:Y:S02]  /*cd70*/  IADD3 R11, P3, R11, UR10, RZ ;  /* 0x0000000a0b0b7c10 */ /* 0x000fe4000ff7e0ff */
[----:B------:R-:W-:-:S02]  /*cd80*/  IADD3 R13, P2, R13, UR10, RZ ;  /* 0x0000000a0d0d7c10 */ /* 0x000fc4000ff5e0ff */
[----:B------:R-:W-:Y:S02]  /*cd90*/  IADD3.X R22, R22, UR11, RZ, P6, !PT ;  /* 0x0000000b16167c10 */ /* 0x000fe4000b7fe4ff */
[----:B------:R-:W-:Y:S02]  /*cda0*/  IADD3.X R88, R88, UR11, RZ, P5, !PT ;  /* 0x0000000b58587c10 */ /* 0x000fe4000affe4ff */
[----:B------:R-:W-:Y:S02]  /*cdb0*/  IADD3.X R90, R90, UR11, RZ, P4, !PT ;  /* 0x0000000b5a5a7c10 */ /* 0x000fe4000a7fe4ff */
[----:B------:R-:W-:Y:S02]  /*cdc0*/  IADD3.X R92, R92, UR11, RZ, P3, !PT ;  /* 0x0000000b5c5c7c10 */ /* 0x000fe40009ffe4ff */
[----:B------:R-:W-:Y:S02]  /*cdd0*/  IADD3.X R94, R94, UR11, RZ, P2, !PT ;  /* 0x0000000b5e5e7c10 */ /* 0x000fe400097fe4ff */
[----:B------:R-:W-:-:S02]  /*cde0*/  IADD3 R15, P6, R15, UR10, RZ ;  /* 0x0000000a0f0f7c10 */ /* 0x000fc4000ffde0ff */
[----:B------:R-:W-:Y:S02]  /*cdf0*/  IADD3 R17, P5, R17, UR10, RZ ;  /* 0x0000000a11117c10 */ /* 0x000fe4000ffbe0ff */
[----:B------:R-:W-:Y:S02]  /*ce00*/  IADD3 R19, P4, R19, UR10, RZ ;  /* 0x0000000a13137c10 */ /* 0x000fe4000ff9e0ff */
[----:B------:R-:W-:Y:S02]  /*ce10*/  IADD3 R21, P3, R21, UR10, RZ ;  /* 0x0000000a15157c10 */ /* 0x000fe4000ff7e0ff */
[----:B------:R-:W-:Y:S02]  /*ce20*/  IADD3 R23, P2, R23, UR10, RZ ;  /* 0x0000000a17177c10 */ /* 0x000fe4000ff5e0ff */
[----:B------:R-:W-:Y:S02]  /*ce30*/  IADD3.X R96, R96, UR11, RZ, P6, !PT ;  /* 0x0000000b60607c10 */ /* 0x000fe4000b7fe4ff */
[----:B------:R-:W-:-:S02]  /*ce40*/  IADD3.X R98, R98, UR11, RZ, P5, !PT ;  /* 0x0000000b62627c10 */ /* 0x000fc4000affe4ff */
[----:B------:R-:W-:Y:S02]  /*ce50*/  IADD3.X R100, R100, UR11, RZ, P4, !PT ;  /* 0x0000000b64647c10 */ /* 0x000fe4000a7fe4ff */
[----:B------:R-:W-:Y:S02]  /*ce60*/  IADD3.X R102, R102, UR11, RZ, P3, !PT ;  /* 0x0000000b66667c10 */ /* 0x000fe40009ffe4ff */
[----:B------:R-:W-:Y:S02]  /*ce70*/  IADD3.X R104, R104, UR11, RZ, P2, !PT ;  /* 0x0000000b68687c10 */ /* 0x000fe400097fe4ff */
[----:B------:R-:W-:Y:S02]  /*ce80*/  IADD3 R89, P6, R89, UR10, RZ ;  /* 0x0000000a59597c10 */ /* 0x000fe4000ffde0ff */
[----:B------:R-:W-:Y:S02]  /*ce90*/  IADD3 R91, P5, R91, UR10, RZ ;  /* 0x0000000a5b5b7c10 */ /* 0x000fe4000ffbe0ff */
[----:B------:R-:W-:-:S02]  /*cea0*/  IADD3 R93, P4, R93, UR10, RZ ;  /* 0x0000000a5d5d7c10 */ /* 0x000fc4000ff9e0ff */
[----:B------:R-:W-:Y:S02]  /*ceb0*/  IADD3 R95, P3, R95, UR10, RZ ;  /* 0x0000000a5f5f7c10 */ /* 0x000fe4000ff7e0ff */
[----:B------:R-:W-:Y:S02]  /*cec0*/  IADD3 R97, P2, R97, UR10, RZ ;  /* 0x0000000a61617c10 */ /* 0x000fe4000ff5e0ff */
[----:B------:R-:W-:Y:S02]  /*ced0*/  IADD3.X R106, R106, UR11, RZ, P6, !PT ;  /* 0x0000000b6a6a7c10 */ /* 0x000fe4000b7fe4ff */
        /* <DEDUP_REMOVED lines=9> */
[----:B---3--:R-:W-:Y:S02]  /*cf70*/  SHF.R.S32.HI R210, RZ, 0x1f, R0 ;  /* 0x0000001fffd27819 */ /* 0x008fe40000011400 */
[----:B------:R-:W-:Y:S02]  /*cf80*/  IADD3.X R116, R116, UR11, RZ, P6, !PT ;  /* 0x0000000b74747c10 */ /* 0x000fe4000b7fe4ff */
[----:B------:R-:W-:Y:S02]  /*cf90*/  IADD3.X R118, R118, UR11, RZ, P5, !PT ;  /* 0x0000000b76767c10 */ /* 0x000fe4000affe4ff */
[----:B------:R-:W-:Y:S02]  /*cfa0*/  IADD3.X R120, R120, UR11, RZ, P4, !PT ;  /* 0x0000000b78787c10 */ /* 0x000fe4000a7fe4ff */
[----:B------:R-:W-:Y:S02]  /*cfb0*/  IADD3.X R122, R122, UR11, RZ, P3, !PT ;  /* 0x0000000b7a7a7c10 */ /* 0x000fe40009ffe4ff */
[----:B------:R-:W-:-:S02]  /*cfc0*/  IADD3.X R124, R124, UR11, RZ, P2, !PT ;  /* 0x0000000b7c7c7c10 */ /* 0x000fc400097fe4ff */
[----:B------:R-:W-:Y:S02]  /*cfd0*/  IADD3 R109, P6, R109, UR10, RZ ;  /* 0x0000000a6d6d7c10 */ /* 0x000fe4000ffde0ff */
[----:B------:R-:W-:Y:S02]  /*cfe0*/  IADD3 R111, P5, R111, UR10, RZ ;  /* 0x0000000a6f6f7c10 */ /* 0x000fe4000ffbe0ff */
[----:B------:R-:W-:Y:S02]  /*cff0*/  IADD3 R113, P4, R113, UR10, RZ ;  /* 0x0000000a71717c10 */ /* 0x000fe4000ff9e0ff */
[----:B------:R-:W-:Y:S02]  /*d000*/  IADD3 R115, P3, R115, UR10, RZ ;  /* 0x0000000a73737c10 */ /* 0x000fe4000ff7e0ff */
[----:B------:R-:W-:Y:S02]  /*d010*/  IADD3 R117, P2, R117, UR10, RZ ;  /* 0x0000000a75757c10 */ /* 0x000fe4000ff5e0ff */
[----:B------:R-:W-:-:S02]  /*d020*/  SHF.L.U64.HI R210, R0, 0x2, R210 ;  /* 0x0000000200d27819 */ /* 0x000fc400000102d2 */
[----:B------:R-:W3:Y:S01]  /*d030*/  S2R R0, SR_TID.X ;  /* 0x0000000000007919 */ /* 0x000ee20000002100 */
        /* <DEDUP_REMOVED lines=55> */
[----:B------:R-:W-:Y:S02]  /*d3b0*/  SHF.R.S32.HI R208, RZ, 0x1f, R4 ;  /* 0x0000001fffd07819 */ /* 0x000fe40000011404 */
[----:B------:R-:W-:Y:S02]  /*d3c0*/  IADD3 R187, P6, R187, UR10, RZ ;  /* 0x0000000abbbb7c10 */ /* 0x000fe4000ffde0ff */
        /* <DEDUP_REMOVED lines=10> */
[----:B------:R-:W-:Y:S02]  /*d470*/  LEA.HI.X R24, R4, R24, R208, 0x3, P1 ;  /* 0x0000001804187211 */ /* 0x000fe400008f1cd0 */
[----:B------:R-:W-:Y:S02]  /*d480*/  SHF.R.S32.HI R207, RZ, 0x7, R207 ;  /* 0x00000007ffcf7819 */ /* 0x000fe400000114cf */
[----:B------:R-:W-:Y:S02]  /*d490*/  IADD3 R197, P6, R197, UR10, RZ ;  /* 0x0000000ac5c57c10 */ /* 0x000fe4000ffde0ff */
[----:B------:R-:W-:Y:S02]  /*d4a0*/  IADD3 R199, P5, R199, UR10, RZ ;  /* 0x0000000ac7c77c10 */ /* 0x000fe4000ffbe0ff */
[----:B------:R-:W-:-:S02]  /*d4b0*/  IADD3 R201, P4, R201, UR10, RZ ;  /* 0x0000000ac9c97c10 */ /* 0x000fc4000ff9e0ff */
[----:B------:R-:W-:Y:S02]  /*d4c0*/  IADD3 R203, P3, R203, UR10, RZ ;  /* 0x0000000acbcb7c10 */ /* 0x000fe4000ff7e0ff */
[----:B------:R-:W-:Y:S02]  /*d4d0*/  IADD3 R205, P2, R205, UR10, RZ ;  /* 0x0000000acdcd7c10 */ /* 0x000fe4000ff5e0ff */
[----:B------:R-:W-:Y:S02]  /*d4e0*/  SHF.R.S32.HI R211, RZ, 0x1f, R222 ;  /* 0x0000001fffd37819 */ /* 0x000fe400000114de */
[----:B---3--:R-:W-:Y:S02]  /*d4f0*/  SHF.R.U32.HI R0, RZ, 0x7, R0 ;  /* 0x00000007ff007819 */ /* 0x008fe40000011600 */
[----:B------:R-:W-:Y:S02]  /*d500*/  CS2R R26, SRZ ;  /* 0x00000000001a7805 */ /* 0x000fe4000001ff00 */
[----:B------:R-:W-:-:S02]  /*d510*/  IADD3.X R159, R24, UR9, RZ, P0, !PT ;  /* 0x00000009189f7c10 */ /* 0x000fc400087fe4ff */
[----:B------:R-:W-:Y:S02]  /*d520*/  CS2R R24, SRZ ;  /* 0x0000000000187805 */ /* 0x000fe4000001ff00 */
[C---:B------:R-:W-:Y:S01]  /*d530*/  SHF.L.U64.HI R153, R154.reuse, 0x2, R153 ;  /* 0x000000029a997819 */ /* 0x040fe20000010299 */
[----:B------:R-:W-:Y:S01]  /*d540*/  IMAD.SHL.U32 R154, R154, 0x4, RZ ;  /* 0x000000049a9a7824 */ /* 0x000fe200078e00ff */
[----:B------:R-:W-:Y:S02]  /*d550*/  IADD3.X R196, R196, UR11, RZ, P6, !PT ;  /* 0x0000000bc4c47c10 */ /* 0x000fe4000b7fe4ff */
[----:B------:R-:W-:Y:S02]  /*d560*/  CS2R R28, SRZ ;  /* 0x00000000001c7805 */ /* 0x000fe4000001ff00 */
[----:B------:R-:W-:Y:S02]  /*d570*/  IADD3.X R198, R198, UR11, RZ, P5, !PT ;  /* 0x0000000bc6c67c10 */ /* 0x000fe4000affe4ff */
[----:B------:R-:W-:-:S02]  /*d580*/  CS2R R30, SRZ ;  /* 0x00000000001e7805 */ /* 0x000fc4000001ff00 */
[----:B--2---:R-:W-:Y:S02]  /*d590*/  SHF.R.S32.HI R213, RZ, 0x1f, R160 ;  /* 0x0000001fffd57819 */ /* 0x004fe400000114a0 */
[----:B------:R-:W-:Y:S02]  /*d5a0*/  SHF.R.S32.HI R212, RZ, 0x1f, R161 ;  /* 0x0000001fffd47819 */ /* 0x000fe400000114a1 */
[----:B------:R-:W-:Y:S02]  /*d5b0*/  CS2R R32, SRZ ;  /* 0x0000000000207805 */ /* 0x000fe4000001ff00 */
[----:B------:R-:W-:Y:S02]  /*d5c0*/  SHF.L.U64.HI R213, R160, 0x2, R213 ;  /* 0x00000002a0d57819 */ /* 0x000fe400000102d5 */
[----:B------:R-:W-:Y:S02]  /*d5d0*/  CS2R R34, SRZ ;  /* 0x0000000000227805 */ /* 0x000fe4000001ff00 */
[----:B------:R-:W-:-:S02]  /*d5e0*/  IADD3.X R200, R200, UR11, RZ, P4, !PT ;  /* 0x0000000bc8c87c10 */ /* 0x000fc4000a7fe4ff */
[----:B------:R-:W-:Y:S02]  /*d5f0*/  CS2R R36, SRZ ;  /* 0x0000000000247805 */ /* 0x000fe4000001ff00 */
[----:B------:R-:W-:Y:S02]  /*d600*/  IADD3.X R202, R202, UR11, RZ, P3, !PT ;  /* 0x0000000bcaca7c10 */ /* 0x000fe40009ffe4ff */
[----:B------:R-:W-:Y:S02]  /*d610*/  CS2R R38, SRZ ;  /* 0x0000000000267805 */ /* 0x000fe4000001ff00 */
[----:B------:R-:W-:Y:S02]  /*d620*/  IADD3.X R204, R204, UR11, RZ, P2, !PT ;  /* 0x0000000bcccc7c10 */ /* 0x000fe400097fe4ff */
        /* <DEDUP_REMOVED lines=11> */
[----:B------:R-:W-:Y:S02]  /*d6e0*/  SHF.L.U64.HI R208, R4, 0x2, R208 ;  /* 0x0000000204d07819 */ /* 0x000fe400000102d0 */
[----:B------:R-:W-:Y:S02]  /*d6f0*/  CS2R R62, SRZ ;  /* 0x00000000003e7805 */ /* 0x000fe4000001ff00 */
[----:B------:R-:W-:-:S02]  /*d700*/  SGXT.U32 R0, R0, 0x1 ;  /* 0x000000010000781a */ /* 0x000fc40000000000 */
[----:B------:R-:W-:Y:S02]  /*d710*/  CS2R R64, SRZ ;  /* 0x0000000000407805 */ /* 0x000fe4000001ff00 */
[----:B------:R-:W-:Y:S02]  /*d720*/  SHF.L.U64.HI R211, R222, 0x2, R211 ;  /* 0x00000002ded37819 */ /* 0x000fe400000102d3 */
[----:B------:R-:W-:Y:S02]  /*d730*/  CS2R R66, SRZ ;  /* 0x0000000000427805 */ /* 0x000fe4000001ff00 */
[----:B------:R-:W-:Y:S02]  /*d740*/  SHF.L.U64.HI R212, R161, 0x2, R212 ;  /* 0x00000002a1d47819 */ /* 0x000fe400000102d4 */
        /* <DEDUP_REMOVED lines=10> */
[----:B------:R-:W-:Y:S01]  /*d7f0*/  VIADD R160, R207, 0xfffffffe ;  /* 0xfffffffecfa07836 */ /* 0x000fe20000000000 */
[----:B------:R-:W-:Y:S01]  /*d800*/  UIADD3 UR12, UR12, -0x100, URZ ;  /* 0xffffff000c0c7890 */ /* 0x000fe2000fffe03f */
[----:B------:R-:W-:Y:S01]  /*d810*/  UMOV UR14, 0x1 ;  /* 0x00000001000e7882 */ /* 0x000fe20000000000 */
[----:B------:R-:W-:Y:S01]  /*d820*/  UMOV UR13, 0xffffffff ;  /* 0xffffffff000d7882 */ /* 0x000fe20000000000 */
[----:B-1----:R-:W-:-:S09]  /*d830*/  UMOV UR4, URZ ;  /* 0x0000003f00047c82 */ /* 0x002fd20008000000 */
.L_x_1:
[----:B------:R-:W-:Y:S01]  /*d840*/  UIADD3 UR13, UR13, 0x1, URZ ;  /* 0x000000010d0d7890 */ /* 0x000fe2000fffe03f */
[----:B------:R-:W-:-:S04]  /*d850*/  DEPBAR.LE SB0, 0x2 ;  /* 0x000080800000791a */ /* 0x000fc80000000000 */
[----:B------:R-:W-:Y:S01]  /*d860*/  BAR.SYNC.DEFER_BLOCKING 0x0 ;  /* 0x0000000000007b1d */ /* 0x000fe20000010000 */
[----:B------:R-:W-:-:S04]  /*d870*/  UISETP.GT.AND UP0, UPT, UR13, 0x2, UPT ;  /* 0x000000020d00788c */ /* 0x000fc8000bf04270 */
[----:B------:R-:W-:Y:S02]  /*d880*/  USEL UR13, UR13, URZ, !UP0 ;  /* 0x0000003f0d0d7287 */ /* 0x000fe4000c000000 */
[----:B------:R-:W-:Y:S01]  /*d890*/  USHF.L.U32 UR6, UR15, 0x7, URZ ;  /* 0x000000070f067899 */ /* 0x000fe2000800063f */
[----:B------:R-:W2:Y:S01]  /*d8a0*/  LDL R161, [R1+0x78] ;  /* 0x0000780001a17983 */ /* 0x000ea20000100800 */
[----:B------:R-:W-:Y:S01]  /*d8b0*/  ULEA UR5, UR13, UR7, 0x10 ;  /* 0x000000070d057291 */ /* 0x000fe2000f8e803f */
[----:B------:R-:W-:Y:S01]  /*d8c0*/  VIADD R160, R207, 0xfffffffe ;  /* 0xfffffffecfa07836 */ /* 0x000fe20000000000 */
[----:B------:R-:W-:Y:S01]  /*d8d0*/  ULOP3.LUT UR8, UR6, 0x200, URZ, 0xc0, !UPT ;  /* 0x0000020006087892 */ /* 0x000fe2000f8ec03f */
[----:B------:R-:W-:Y:S01]  /*d8e0*/  ISETP.GE.AND P1, PT, R0, UR12, PT ;  /* 0x0000000c00007c0c */ /* 0x000fe2000bf26270 */
[----:B------:R-:W-:Y:S02]  /*d8f0*/  UIADD3 UR6, UR5, 0x30000, URZ ;  /* 0x0003000005067890 */ /* 0x000fe4000fffe03f */
[----:B------:R-:W-:Y:S01]  /*d900*/  ULEA.HI UR8, UR5, UR8, URZ, 0x1c ;  /* 0x0000000805087291 */ /* 0x000fe2000f8fe03f */
[----:B------:R-:W-:Y:S01]  /*d910*/  ISETP.LE.AND P0, PT, R160, UR4, PT ;  /* 0x00000004a0007c0c */ /* 0x000fe2000bf03270 */
[----:B------:R-:W-:Y:S01]  /*d920*/  USHF.R.U32.HI UR6, URZ, 0x4, UR6 ;  /* 0x000000043f067899 */ /* 0x000fe20008011606 */
[----:B------:R-:W-:Y:S01]  /*d930*/  SEL R160, RZ, 0x4, P1 ;  /* 0x00000004ffa07807 */ /* 0x000fe20000800000 */
[----:B------:R-:W-:-:S02]  /*d940*/  ULOP3.LUT UR8, UR8, 0x3fff, URZ, 0xc0, !UPT ;  /* 0x00003fff08087892 */ /* 0x000fc4000f8ec03f */
[----:B------:R-:W-:Y:S01]  /*d950*/  USGXT.U32 UR10, UR6, 0xe ;  /* 0x0000000e060a789a */ /* 0x000fe20008000000 */
[----:B------:R-:W-:Y:S01]  /*d960*/  SEL R160, R160, RZ, !P0 ;  /* 0x000000ffa0a07207 */ /* 0x000fe20004000000 */
[----:B------:R-:W-:Y:S01]  /*d970*/  UMOV UR9, 0x40000040 ;  /* 0x4000004000097882 */ /* 0x000fe20000000000 */
[----:B------:R-:W-:Y:S01]  /*d980*/  WARPGROUP.ARRIVE ;  /* 0x00000000000079c5 */ /* 0x000fe20000000000 */
[----:B------:R-:W-:Y:S01]  /*d990*/  UMOV UR11, 0x40000040 ;  /* 0x40000040000b7882 */ /* 0x000fe20000000000 */
[----:B------:R-:W-:Y:S01]  /*d9a0*/  UMOV UR5, URZ ;  /* 0x0000003f00057c82 */ /* 0x000fe20008000000 */
[----:B------:R-:W-:Y:S01]  /*d9b0*/  UMOV UR6, URZ ;  /* 0x0000003f00067c82 */ /* 0x000fe20008000000 */
[----:B------:R-:W-:Y:S01]  /*d9c0*/  UIADD3 UR14, UR14, 0x1, URZ ;  /* 0x000000010e0e7890 */ /* 0x000fe2000fffe03f */
[----:B------:R-:W-:Y:S01]  /*d9d0*/  ISETP.NE.U32.AND P1, PT, R160, RZ, PT ;  /* 0x000000ffa000720c */ /* 0x000fe20003f25070 */
[----:B------:R-:W-:Y:S01]  /*d9e0*/  HGMMA.64x128x8.F32.TF32 R24, gdesc[UR8], R24 ;  /* 0x05e00000081879f0 */ /* 0x000fe20008702818 */
[----:B------:R-:W-:-:S02]  /*d9f0*/  UIADD3 UR8, UP0, UR8, 0x2, URZ ;  /* 0x0000000208087890 */ /* 0x000fc4000ff1e03f */
[----:B------:R-:W-:Y:S02]  /*da00*/  UIADD3 UR10, UP1, UR10, 0x2, URZ ;  /* 0x000000020a0a7890 */ /* 0x000fe4000ff3e03f */
[----:B------:R-:W-:Y:S02]  /*da10*/  UIADD3.X UR9, UR5, 0x40000040, URZ, UP0, !UPT ;  /* 0x4000004005097890 */ /* 0x000fe400087fe43f */
[----:B------:R-:W-:Y:S02]  /*da20*/  UIADD3.X UR11, UR6, 0x40000040, URZ, UP1, !UPT ;  /* 0x40000040060b7890 */ /* 0x000fe40008ffe43f */
[----:B------:R-:W-:Y:S02]  /*da30*/  UIADD3.64 UR20, UR8, 0x2, URZ ;  /* 0x0000000208147897 */ /* 0x000fe4000fffe03f */
[----:B------:R-:W-:Y:S02]  /*da40*/  UIADD3.64 UR22, UR10, 0x2, URZ ;  /* 0x000000020a167897 */ /* 0x000fe4000fffe03f */
[----:B------:R-:W-:-:S04]  /*da50*/  UISETP.GT.AND UP0, UPT, UR14, 0x2, UPT ;  /* 0x000000020e00788c */ /* 0x000fc8000bf04270 */
[----:B------:R-:W-:-:S04]  /*da60*/  USEL UR14, UR14, URZ, !UP0 ;  /* 0x0000003f0e0e7287 */ /* 0x000fc8000c000000 */
[----:B------:R-:W-:-:S06]  /*da70*/  ULEA UR5, UR14, UR7, 0x10 ;  /* 0x000000070e057291 */ /* 0x000fcc000f8e803f */
[----:B-----5:R-:W-:Y:S01]  /*da80*/  VIADD R222, R2, UR5 ;  /* 0x0000000502de7c36 */ /* 0x020fe20008000000 */
[----:B------:R-:W-:-:S12]  /*da90*/  HGMMA.64x128x8.F32.TF32 R24, gdesc[UR8], R24 ;  /* 0x05e00000081879f0 */ /* 0x000fd80008702818 */
[----:B------:R-:W-:Y:S01]  /*daa0*/  HGMMA.64x128x8.F32.TF32 R24, gdesc[UR20], R24 ;  /* 0x05e00000141879f0 */ /* 0x000fe20008702818 */
[----:B------:R-:W-:Y:S02]  /*dab0*/  UIADD3.64 UR20, UR8, 0x4, URZ ;  /* 0x0000000408147897 */ /* 0x000fe4000fffe03f */
[----:B------:R-:W-:Y:S01]  /*dac0*/  UIADD3.64 UR22, UR10, 0x4, URZ ;  /* 0x000000040a167897 */ /* 0x000fe2000fffe03f */
[----:B--2---:R-:W-:-:S05]  /*dad0*/  LEA R160, P2, R161, R158, 0x2 ;  /* 0x0000009ea1a07211 */ /* 0x004fca00078410ff */
[----:B------:R-:W-:-:S03]  /*dae0*/  IMAD.X R161, R159, 0x1, R213, P2 ;  /* 0x000000019fa17824 */ /* 0x000fc600010e06d5 */
[----:B------:R-:W-:Y:S01]  /*daf0*/  HGMMA.64x128x8.F32.TF32 R24, gdesc[UR20], R24 ;  /* 0x05e00000141879f0 */ /* 0x000fe20008702818 */
[----:B------:R-:W-:Y:S02]  /*db00*/  UIADD3.64 UR20, UR8, 0x3fe, URZ ;  /* 0x000003fe08147897 */ /* 0x000fe4000fffe03f */
[----:B------:R-:W-:-:S09]  /*db10*/  UIADD3.64 UR22, UR10, 0x3fe, URZ ;  /* 0x000003fe0a167897 */ /* 0x000fd2000fffe03f */
        /* <DEDUP_REMOVED lines=29> */
[----:B------:R-:W-:Y:S02]  /*dcf0*/  UIADD3.64 UR22, UR10, 0xc02, URZ ;  /* 0x00000c020a167897 */ /* 0x000fe4000fffe03f */
[----:B------:R-:W-:Y:S02]  /*dd00*/  UIADD3.64 UR8, UR8, 0xc04, URZ ;  /* 0x00000c0408087897 */ /* 0x000fe4000fffe03f */
[----:B------:R-:W-:-:S05]  /*dd10*/  UIADD3.64 UR10, UR10, 0xc04, URZ ;  /* 0x00000c040a0a7897 */ /* 0x000fca000fffe03f */
[----:B------:R-:W-:-:S12]  /*dd20*/  HGMMA.64x128x8.F32.TF32 R24, gdesc[UR20], R24 ;  /* 0x05e00000141879f0 */ /* 0x000fd80008702818 */
[----:B------:R-:W-:Y:S03]  /*dd30*/  HGMMA.64x128x8.F32.TF32 R24, gdesc[UR8], R24, gsb0 ;  /* 0x05e00000081879f0 */ /* 0x000fe60008002818 */
[----:B------:R-:W-:Y:S02]  /*dd40*/  WARPGROUP.DEPBAR.LE gsb0, 0x1 ;  /* 0x00008000000079c5 */ /* 0x000fe40000010100 */
[----:B------:R-:W-:Y:S06]  /*dd50*/  BAR.SYNC.DEFER_BLOCKING 0x0 ;  /* 0x0000000000007b1d */ /* 0x000fec0000010000 */
[----:B------:R-:W-:Y:S01]  /*dd60*/  @!PT LDS RZ, [RZ] ;  /* 0x00000000fffff984 */ /* 0x000fe20000000800 */
[----:B------:R-:W-:Y:S01]  /*dd70*/  @!PT LDS RZ, [RZ] ;  /* 0x00000000fffff984 */ /* 0x000fe20000000800 */
[----:B------:R-:W-:Y:S01]  /*dd80*/  @!PT LDS RZ, [RZ] ;  /* 0x00000000fffff984 */ /* 0x000fe20000000800 */
[----:B------:R1:W-:Y:S04]  /*dd90*/  LDGSTS.E [R222], desc[UR16][R160.64], P1 ;  /* 0x00000000a0de7fae */ /* 0x0003e80008921850 */
[----:B------:R-:W2:Y:S01]  /*dda0*/  LDL R161, [R1+0x74] ;  /* 0x0000740001a17983 */ /* 0x000ea20000100800 */
[----:B-1----:R-:W-:-:S04]  /*ddb0*/  LOP3.LUT R160, R0, 0x2, RZ, 0xfc, !PT ;  /* 0x0000000200a07812 */ /* 0x002fc800078efcff */
[----:B------:R-:W-:-:S04]  /*ddc0*/  ISETP.GE.AND P1, PT, R160, UR12, PT ;  /* 0x0000000ca0007c0c */ /* 0x000fc8000bf26270 */
[----:B------:R-:W-:-:S04]  /*ddd0*/  SEL R160, RZ, 0x4, P1 ;  /* 0x00000004ffa07807 */ /* 0x000fc80000800000 */
[----:B------:R-:W-:-:S04]  /*dde0*/  SEL R160, R160, RZ, !P0 ;  /* 0x000000ffa0a07207 */ /* 0x000fc80004000000 */
[----:B------:R-:W-:Y:S02]  /*ddf0*/  ISETP.NE.U32.AND P1, PT, R160, RZ, PT ;  /* 0x000000ffa000720c */ /* 0x000fe40003f25070 */
[----:B--2---:R-:W-:-:S05]  /*de00*/  LEA R160, P2, R161, R158, 0x2 ;  /* 0x0000009ea1a07211 */ /* 0x004fca00078410ff */
[----:B------:R-:W-:-:S06]  /*de10*/  IMAD.X R161, R159, 0x1, R212, P2 ;  /* 0x000000019fa17824 */ /* 0x000fcc00010e06d4 */
[----:B------:R1:W-:Y:S02]  /*de20*/  LDGSTS.E [R222+0x8], desc[UR16][R160.64], P1 ;  /* 0x00008000a0de7fae */ /* 0x0003e40008921850 */
[----:B-1----:R-:W-:-:S04]  /*de30*/  LOP3.LUT R161, R0, 0x20, RZ, 0xfc, !PT ;  /* 0x0000002000a17812 */ /* 0x002fc800078efcff */
[----:B------:R-:W-:-:S04]  /*de40*/  ISETP.GE.AND P1, PT, R161, UR12, PT ;  /* 0x0000000ca1007c0c */ /* 0x000fc8000bf26270 */
[----:B------:R-:W-:-:S04]  /*de50*/  SEL R160, RZ, 0x4, P1 ;  /* 0x00000004ffa07807 */ /* 0x000fc80000800000 */
[----:B------:R-:W-:-:S04]  /*de60*/  SEL R160, R160, RZ, !P0 ;  /* 0x000000ffa0a07207 */ /* 0x000fc80004000000 */
[----:B------:R-:W-:Y:S01]  /*de70*/  ISETP.NE.U32.AND P1, PT, R160, RZ, PT ;  /* 0x000000ffa000720c */ /* 0x000fe20003f25070 */
[----:B------:R-:W-:-:S12]  /*de80*/  IMAD.WIDE R160, R218, 0x4, R158 ;  /* 0x00000004daa07825 */ /* 0x000fd800078e029e */
        /* <DEDUP_REMOVED lines=35> */
[----:B------:R1:W-:Y:S04]  /*e0c0*/  LDGSTS.E [R222+0xc008], desc[UR16][R160.64], P1 ;  /* 0x0c008000a0de7fae */ /* 0x0003e80008921850 */
[----:B------:R-:W2:Y:S01]  /*e0d0*/  LDL R161, [R1+0x68] ;  /* 0x0000680001a17983 */ /* 0x000ea20000100800 */
[----:B-1----:R-:W-:-:S04]  /*e0e0*/  LOP3.LUT R160, R0, 0x4, RZ, 0xfc, !PT ;  /* 0x0000000400a07812 */ /* 0x002fc800078efcff */
[----:B------:R-:W-:-:S04]  /*e0f0*/  ISETP.GE.AND P1, PT, R160, UR12, PT ;  /* 0x0000000ca0007c0c */ /* 0x000fc8000bf26270 */
[----:B------:R-:W-:-:S04]  /*e100*/  SEL R160, RZ, 0x4, P1 ;  /* 0x00000004ffa07807 */ /* 0x000fc80000800000 */
[----:B------:R-:W-:-:S04]  /*e110*/  SEL R160, R160, RZ, !P0 ;  /* 0x000000ffa0a07207 */ /* 0x000fc80004000000 */
[----:B------:R-:W-:Y:S02]  /*e120*/  ISETP.NE.U32.AND P1, PT, R160, RZ, PT ;  /* 0x000000ffa000720c */ /* 0x000fe40003f25070 */
[----:B------:R-:W-:-:S05]  /*e130*/  LOP3.LUT R222, R2, 0x10, RZ, 0x3c, !PT ;  /* 0x0000001002de7812 */ /* 0x000fca00078e3cff */
[----:B------:R-:W-:Y:S01]  /*e140*/  VIADD R222, R222, UR5 ;  /* 0x00000005dede7c36 */ /* 0x000fe20008000000 */
[----:B--2---:R-:W-:-:S05]  /*e150*/  LEA R160, P2, R161, R158, 0x2 ;  /* 0x0000009ea1a07211 */ /* 0x004fca00078410ff */
[----:B------:R-:W-:-:S05]  /*e160*/  IMAD.X R161, R159, 0x1, R211, P2 ;  /* 0x000000019fa17824 */ /* 0x000fca00010e06d3 */
        /* <DEDUP_REMOVED lines=38> */
[----:B------:R-:W2:Y:S01]  /*e3d0*/  LDL R161, [R1] ;  /* 0x0000000001a17983 */ /* 0x000ea20000100800 */
[----:B-1----:R-:W-:-:S04]  /*e3e0*/  LOP3.LUT R160, R0, 0x64, RZ, 0xfc, !PT ;  /* 0x0000006400a07812 */ /* 0x002fc800078efcff */
[----:B------:R-:W-:-:S04]  /*e3f0*/  ISETP.GE.AND P1, PT, R160, UR12, PT ;  /* 0x0000000ca0007c0c */ /* 0x000fc8000bf26270 */
[----:B------:R-:W-:-:S04]  /*e400*/  SEL R160, RZ, 0x4, P1 ;  /* 0x00000004ffa07807 */ /* 0x000fc80000800000 */
[----:B------:R-:W-:-:S04]  /*e410*/  SEL R160, R160, RZ, !P0 ;  /* 0x000000ffa0a07207 */ /* 0x000fc80004000000 */
[----:B------:R-:W-:Y:S01]  /*e420*/  ISETP.NE.U32.AND P1, PT, R160, RZ, PT ;  /* 0x000000ffa000720c */ /* 0x000fe20003f25070 */
[----:B--2---:R-:W-:-:S12]  /*e430*/  IMAD.WIDE R160, R161, 0x4, R158 ;  /* 0x00000004a1a07825 */ /* 0x004fd800078e029e */
[----:B------:R1:W-:Y:S04]  /*e440*/  LDGSTS.E [R222+0xc000], desc[UR16][R160.64], P1 ;  /* 0x0c000000a0de7fae */ /* 0x0003e80008921850 */
[----:B------:R-:W2:Y:S01]  /*e450*/  LDL R161, [R1+0x4] ;  /* 0x0000040001a17983 */ /* 0x000ea20000100800 */
        /* <DEDUP_REMOVED lines=24> */
[----:B--2---:R-:W-:Y:S02]  /*e5e0*/  IADD3 R160, P2, R161, R158, RZ ;  /* 0x0000009ea1a07210 */ /* 0x004fe40007f5e0ff */
[----:B------:R-:W2:Y:S03]  /*e5f0*/  LDL R161, [R1+0x50] ;  /* 0x0000500001a17983 */ /* 0x000ea60000100800 */
[----:B--2---:R-:W-:-:S06]  /*e600*/  IMAD.X R161, R159, 0x1, R161, P2 ;  /* 0x000000019fa17824 */ /* 0x004fcc00010e06a1 */
        /* <DEDUP_REMOVED lines=51> */
[----:B--2---:R-:W-:Y:S02]  /*e940*/  IADD3 R160, P2, R161, R158, RZ ;  /* 0x0000009ea1a07210 */ /* 0x004fe40007f5e0ff */
[----:B------:R-:W2:Y:S01]  /*e950*/  LDL R161, [R1+0x4c] ;  /* 0x00004c0001a17983 */ /* 0x000ea20000100800 */
[----:B------:R-:W-:-:S05]  /*e960*/  LOP3.LUT R222, R2, 0x30, RZ, 0x3c, !PT ;  /* 0x0000003002de7812 */ /* 0x000fca00078e3cff */
[----:B------:R-:W-:Y:S02]  /*e970*/  VIADD R222, R222, UR5 ;  /* 0x00000005dede7c36 */ /* 0x000fe40008000000 */
[----:B--2---:R-:W-:-:S05]  /*e980*/  IMAD.X R161, R159, 0x1, R161, P2 ;  /* 0x000000019fa17824 */ /* 0x004fca00010e06a1 */
        /* <DEDUP_REMOVED lines=186> */
[----:B------:R1:W-:Y:S02]  /*f530*/  LDGSTS.E [R222+0xc008], desc[UR16][R160.64], P1 ;  /* 0x0c008000a0de7fae */ /* 0x0003e40008921850 */
[----:B-1----:R-:W-:-:S04]  /*f540*/  LOP3.LUT R161, R0, 0x18, RZ, 0xfc, !PT ;  /* 0x0000001800a17812 */ /* 0x002fc800078efcff */
[----:B------:R-:W-:-:S04]  /*f550*/  ISETP.GE.AND P1, PT, R161, UR12, PT ;  /* 0x0000000ca1007c0c */ /* 0x000fc8000bf26270 */
[----:B------:R-:W-:-:S04]  /*f560*/  SEL R160, RZ, 0x4, P1 ;  /* 0x00000004ffa07807 */ /* 0x000fc80000800000 */
[----:B------:R-:W-:Y:S02]  /*f570*/  SEL R160, R160, RZ, !P0 ;  /* 0x000000ffa0a07207 */ /* 0x000fe40004000000 */
[----:B------:R-:W-:Y:S02]  /*f580*/  LOP3.LUT R161, R2, 0x60, RZ, 0x3c, !PT ;  /* 0x0000006002a17812 */ /* 0x000fe400078e3cff */
[----:B------:R-:W-:-:S03]  /*f590*/  ISETP.NE.U32.AND P1, PT, R160, RZ, PT ;  /* 0x000000ffa000720c */ /* 0x000fc60003f25070 */
[----:B------:R-:W-:Y:S02]  /*f5a0*/  VIADD R222, R161, UR5 ;  /* 0x00000005a1de7c36 */ /* 0x000fe40008000000 */
[----:B------:R-:W-:-:S08]  /*f5b0*/  IMAD.WIDE R160, R214, 0x4, R158 ;  /* 0x00000004d6a07825 */ /* 0x000fd000078e029e */
[----:B------:R1:W-:Y:S02]  /*f5c0*/  LDGSTS.E [R222], desc[UR16][R160.64], P1 ;  /* 0x00000000a0de7fae */ /* 0x0003e40008921850 */
        /* <DEDUP_REMOVED lines=111> */
[----:B------:R-:W0:Y:S01]  /*fcc0*/  LDGDEPBAR ;  /* 0x00000000000079af */ /* 0x000e220000000000 */
[----:B-1----:R-:W1:Y:S01]  /*fcd0*/  S2R R161, SR_TID.X ;  /* 0x0000000000a17919 */ /* 0x002e620000002100 */
[----:B------:R-:W-:Y:S01]  /*fce0*/  VIADD R222, R206, UR5 ;  /* 0x00000005cede7c36 */ /* 0x000fe20008000000 */
[----:B-1----:R-:W-:-:S04]  /*fcf0*/  LOP3.LUT R161, R161, 0x7f, RZ, 0xc0, !PT ;  /* 0x0000007fa1a17812 */ /* 0x002fc800078ec0ff */
[----:B------:R-:W-:-:S04]  /*fd00*/  ISETP.GE.AND P1, PT, R161, UR12, PT ;  /* 0x0000000ca1007c0c */ /* 0x000fc8000bf26270 */
[----:B------:R-:W-:-:S04]  /*fd10*/  SEL R160, RZ, 0x4, P1 ;  /* 0x00000004ffa07807 */ /* 0x000fc80000800000 */
[----:B------:R-:W-:-:S04]  /*fd20*/  SEL R160, R160, RZ, !P0 ;  /* 0x000000ffa0a07207 */ /* 0x000fc80004000000 */
[----:B------:R-:W-:Y:S02]  /*fd30*/  ISETP.NE.U32.AND P0, PT, R160, RZ, PT ;  /* 0x000000ffa000720c */ /* 0x000fe40003f05070 */
[----:B------:R-:W-:-:S05]  /*fd40*/  IADD3 R160, P1, R3, R205, RZ ;  /* 0x000000cd03a07210 */ /* 0x000fca0007f3e0ff */
[----:B------:R-:W-:-:S06]  /*fd50*/  IMAD.X R161, R204, 0x1, R5, P1 ;  /* 0x00000001cca17824 */ /* 0x000fcc00008e0605 */
[----:B------:R1:W-:Y:S02]  /*fd60*/  LDGSTS.E [R222+0x30000], desc[UR16][R160.64], P0 ;  /* 0x30000000a0de7fae */ /* 0x0003e40008121850 */
[----:B-1----:R-:W-:-:S05]  /*fd70*/  IADD3 R160, P1, R3, R197, RZ ;  /* 0x000000c503a07210 */ /* 0x002fca0007f3e0ff */
[----:B------:R-:W-:-:S05]  /*fd80*/  IMAD.X R161, R196, 0x1, R5, P1 ;  /* 0x00000001c4a17824 */ /* 0x000fca00008e0605 */
        /* <DEDUP_REMOVED lines=43> */
[----:B-1----:R-:W-:Y:S02]  /*10040*/  LOP3.LUT R222, R206, 0x20, RZ, 0x3c, !PT ;  /* 0x00000020cede7812 */ /* 0x002fe400078e3cff */
[----:B------:R-:W-:-:S03]  /*10050*/  IADD3 R160, P1, R3, R203, RZ ;  /* 0x000000cb03a07210 */ /* 0x000fc60007f3e0ff */
[----:B------:R-:W-:Y:S02]  /*10060*/  VIADD R222, R222, UR5 ;  /* 0x00000005dede7c36 */ /* 0x000fe40008000000 */
        /* <DEDUP_REMOVED lines=142> */
[----:B------:R-:W-:Y:S01]  /*10950*/  IMAD.X R161, R22, 0x1, R5, P1 ;  /* 0x0000000116a17824 */ /* 0x000fe200008e0605 */
[----:B------:R-:W-:-:S04]  /*10960*/  IADD3 R6, P6, R6, R154, RZ ;  /* 0x0000009a06067210 */ /* 0x000fc80007fde0ff */
[----:B------:R1:W-:Y:S01]  /*10970*/  LDGSTS.E [R222+0x33b00], desc[UR16][R160.64], P0 ;  /* 0x33b00000a0de7fae */ /* 0x0003e20008121850 */
[----:B------:R-:W-:Y:S01]  /*10980*/  IMAD.X R16, R16, 0x1, R153, P6 ;  /* 0x0000000110107824 */ /* 0x000fe200030e0699 */
[----:B------:R-:W-:Y:S02]  /*10990*/  IADD3 R13, P6, R13, R154, RZ ;  /* 0x0000009a0d0d7210 */ /* 0x000fe40007fde0ff */
[----:B-1----:R-:W-:-:S05]  /*109a0*/  IADD3 R160, P1, R3, R152, RZ ;  /* 0x0000009803a07210 */ /* 0x002fca0007f3e0ff */
[----:B------:R-:W-:Y:S01]  /*109b0*/  IMAD.X R161, R14, 0x1, R5, P1 ;  /* 0x000000010ea17824 */ /* 0x000fe200008e0605 */
[----:B------:R-:W-:Y:S01]  /*109c0*/  IADD3 R152, P4, R152, R154, RZ ;  /* 0x0000009a98987210 */ /* 0x000fe20007f9e0ff */
[----:B------:R-:W-:-:S03]  /*109d0*/  IMAD.X R94, R94, 0x1, R153, P6 ;  /* 0x000000015e5e7824 */ /* 0x000fc600030e0699 */
[----:B------:R1:W-:Y:S01]  /*109e0*/  LDGSTS.E [R222+0x33f00], desc[UR16][R160.64], P0 ;  /* 0x33f00000a0de7fae */ /* 0x0003e20008121850 */
[----:B------:R-:W-:Y:S02]  /*109f0*/  LEA R158, P0, R4, R158, 0x2 ;  /* 0x0000009e049e7211 */ /* 0x000fe400078010ff */
[-C--:B------:R-:W-:Y:S01]  /*10a00*/  IADD3 R91, P6, R91, R154.reuse, RZ ;  /* 0x0000009a5b5b7210 */ /* 0x080fe20007fde0ff */
[--C-:B------:R-:W-:Y:S01]  /*10a10*/  IMAD.X R14, R14, 0x1, R153.reuse, P4 ;  /* 0x000000010e0e7824 */ /* 0x100fe200020e0699 */
[-C--:B------:R-:W-:Y:S01]  /*10a20*/  IADD3 R7, P5, R7, R154.reuse, RZ ;  /* 0x0000009a07077210 */ /* 0x080fe20007fbe0ff */
[----:B------:R-:W-:Y:S01]  /*10a30*/  IMAD.X R159, R159, 0x1, R208, P0 ;  /* 0x000000019f9f7824 */ /* 0x000fe200000e06d0 */
[-C--:B------:R-:W-:Y:S01]  /*10a40*/  IADD3 R8, P3, R8, R154.reuse, RZ ;  /* 0x0000009a08087210 */ /* 0x080fe20007f7e0ff */
[----:B------:R-:W-:Y:S01]  /*10a50*/  IMAD.X R108, R108, 0x1, R153, P6 ;  /* 0x000000016c6c7824 */ /* 0x000fe200030e0699 */
[-C--:B------:R-:W-:Y:S01]  /*10a60*/  IADD3 R9, P2, R9, R154.reuse, RZ ;  /* 0x0000009a09097210 */ /* 0x080fe20007f5e0ff */
[----:B------:R-:W-:Y:S01]  /*10a70*/  UIADD3 UR4, UR4, 0x1, URZ ;  /* 0x0000000104047890 */ /* 0x000fe2000fffe03f */
[-C--:B------:R-:W-:Y:S01]  /*10a80*/  IADD3 R10, P1, R10, R154.reuse, RZ ;  /* 0x0000009a0a0a7210 */ /* 0x080fe20007f3e0ff */
[----:B------:R-:W-:Y:S01]  /*10a90*/  UIADD3 UR12, UR12, -0x80, URZ ;  /* 0xffffff800c0c7890 */ /* 0x000fe2000fffe03f */
[-C--:B------:R-:W-:Y:S01]  /*10aa0*/  IADD3 R12, P0, R12, R154.reuse, RZ ;  /* 0x0000009a0c0c7210 */ /* 0x080fe20007f1e0ff */
[----:B------:R-:W0:Y:S01]  /*10ab0*/  LDGDEPBAR ;  /* 0x00000000000079af */ /* 0x000e220000000000 */
[----:B------:R-:W-:-:S02]  /*10ac0*/  IADD3 R11, P4, R11, R154, RZ ;  /* 0x0000009a0b0b7210 */ /* 0x000fc40007f9e0ff */
[-C--:B------:R-:W-:Y:S01]  /*10ad0*/  IADD3 R105, P6, R105, R154.reuse, RZ ;  /* 0x0000009a69697210 */ /* 0x080fe20007fde0ff */
[--C-:B------:R-:W-:Y:S01]  /*10ae0*/  IMAD.X R18, R18, 0x1, R153.reuse, P5 ;  /* 0x0000000112127824 */ /* 0x100fe200028e0699 */
        /* <DEDUP_REMOVED lines=82> */
[----:B------:R-:W-:Y:S01]  /*11010*/  ISETP.NE.U32.AND P6, PT, R207, UR4, PT ;  /* 0x00000004cf007c0c */ /* 0x000fe2000bfc5070 */
        /* <DEDUP_REMOVED lines=23> */
[----:B------:R-:W-:Y:S01]  /*11190*/  IADD3 R205, P4, R205, R154, RZ ;  /* 0x0000009acdcd7210 */ /* 0x000fe20007f9e0ff */
[----:B------:R-:W-:-:S02]  /*111a0*/  IMAD.X R194, R194, 0x1, R153, P5 ;  /* 0x00000001c2c27824 */ /* 0x000fc400028e0699 */
[--C-:B------:R-:W-:Y:S02]  /*111b0*/  IMAD.X R196, R196, 0x1, R153.reuse, P3 ;  /* 0x00000001c4c47824 */ /* 0x100fe400018e0699 */
[--C-:B------:R-:W-:Y:S02]  /*111c0*/  IMAD.X R198, R198, 0x1, R153.reuse, P2 ;  /* 0x00000001c6c67824 */ /* 0x100fe400010e0699 */
[--C-:B------:R-:W-:Y:S02]  /*111d0*/  IMAD.X R200, R200, 0x1, R153.reuse, P1 ;  /* 0x00000001c8c87824 */ /* 0x100fe400008e0699 */
[--C-:B------:R-:W-:Y:S02]  /*111e0*/  IMAD.X R202, R202, 0x1, R153.reuse, P0 ;  /* 0x00000001caca7824 */ /* 0x100fe400000e0699 */
[----:B------:R-:W-:Y:S01]  /*111f0*/  IMAD.X R204, R204, 0x1, R153, P4 ;  /* 0x00000001cccc7824 */ /* 0x000fe200020e0699 */
[----:B-1----:R-:W-:Y:S06]  /*11200*/  @P6 BRA `(.L_x_1) ;  /* 0xffffffc4008c6947 */ /* 0x002fec000383ffff */
.L_x_0:
[----:B------:R-:W1:Y:S01]  /*11210*/  S2R R160, SR_TID.X ;  /* 0x0000000000a07919 */ /* 0x000e620000002100 */
[----:B------:R-:W-:Y:S02]  /*11220*/  WARPGROUP.DEPBAR.LE gsb0, 0x0 ;  /* 0x00008000000079c5 */ /* 0x000fe40000010000 */
[----:B------:R-:W-:-:S04]  /*11230*/  DEPBAR.LE SB0, 0x0 ;  /* 0x000080000000791a */ /* 0x000fc80000000000 */
[----:B------:R-:W2:Y:S01]  /*11240*/  LDL.LU R161, [R1+0x26c] ;  /* 0x00026c0001a17983 */ /* 0x000ea20000300800 */
[----:B------:R-:W-:Y:S01]  /*11250*/  ULDC UR4, c[0x0][0x244] ;  /* 0x0000910000047ab9 */ /* 0x000fe20000000800 */
[----:B------:R-:W-:Y:S01]  /*11260*/  ULDC UR6, c[0x0][0x248] ;  /* 0x0000920000067ab9 */ /* 0x000fe20000000800 */
[C---:B-1----:R-:W-:Y:S02]  /*11270*/  IMAD.SHL.U32 R207, R160.reuse, 0x8, RZ ;  /* 0x00000008a0cf7824 */ /* 0x042fe400078e00ff */
[C---:B------:R-:W-:Y:S02]  /*11280*/  IMAD.SHL.U32 R213, R160.reuse, 0x100, RZ ;  /* 0x00000100a0d57824 */ /* 0x040fe400078e00ff */
[----:B------:R-:W-:Y:S01]  /*11290*/  IMAD.SHL.U32 R222, R160, 0x10, RZ ;  /* 0x00000010a0de7824 */ /* 0x000fe200078e00ff */
[----:B------:R-:W-:Y:S01]  /*112a0*/  LOP3.LUT R207, R207, 0x780, RZ, 0xc0, !PT ;  /* 0x00000780cfcf7812 */ /* 0x000fe200078ec0ff */
[----:B------:R-:W3:Y:S01]  /*112b0*/  LDL.LU R160, [R1+0x270] ;  /* 0x0002700001a07983 */ /* 0x000ee20000300800 */
[----:B------:R-:W-:-:S02]  /*112c0*/  LOP3.LUT R213, R213, 0x800, RZ, 0xc0, !PT ;  /* 0x00000800d5d57812 */ /* 0x000fc400078ec0ff */
[C---:B-----5:R-:W-:Y:S01]  /*112d0*/  LOP3.LUT R3, R222.reuse, 0x70, RZ, 0xc0, !PT ;  /* 0x00000070de037812 */ /* 0x060fe200078ec0ff */
[----:B------:R-:W4:Y:S01]  /*112e0*/  LDL.LU R90, [R1+0x274] ;  /* 0x00027400015a7983 */ /* 0x000f220000300800 */
[----:B------:R-:W-:Y:S02]  /*112f0*/  IADD3 R2, R207, UR7, R213 ;  /* 0x00000007cf027c10 */ /* 0x000fe4000fffe0d5 */
[----:B------:R-:W-:Y:S01]  /*11300*/  LOP3.LUT R0, R222, 0xff0, RZ, 0xc0, !PT ;  /* 0x00000ff0de007812 */ /* 0x000fe200078ec0ff */
[----:B------:R-:W-:Y:S02]  /*11310*/  BAR.SYNC.DEFER_BLOCKING 0x0 ;  /* 0x0000000000007b1d */ /* 0x000fe40000010000 */
[----:B------:R-:W-:-:S04]  /*11320*/  IMAD.IADD R88, R3, 0x1, R2 ;  /* 0x0000000103587824 */ /* 0x000fc800078e0202 */
[----:B------:R-:W4:Y:S04]  /*11330*/  LDL.LU R95, [R1+0x2b8] ;  /* 0x0002b800015f7983 */ /* 0x000f280000300800 */
[----:B------:R-:W4:Y:S04]  /*11340*/  LDL.LU R93, [R1+0x2b4] ;  /* 0x0002b400015d7983 */ /* 0x000f280000300800 */
[----:B------:R-:W4:Y:S04]  /*11350*/  LDL.LU R89, [R1+0x2b0] ;  /* 0x0002b00001597983 */ /* 0x000f280000300800 */
[----:B------:R-:W4:Y:S04]  /*11360*/  LDL.LU R92, [R1+0x2ac] ;  /* 0x0002ac00015c7983 */ /* 0x000f280000300800 */
[----:B------:R-:W-:Y:S01]  /*11370*/  STSM.16.M88.4 [R88], R24 ;  /* 0x0000001858007844 */ /* 0x000fe20000000200 */
[----:B------:R-:W-:Y:S06]  /*11380*/  BAR.SYNC.DEFER_BLOCKING 0x0 ;  /* 0x0000000000007b1d */ /* 0x000fec0000010000 */
[----:B------:R-:W4:Y:S04]  /*11390*/  LDL.LU R94, [R1+0x2a8] ;  /* 0x0002a800015e7983 */ /* 0x000f280000300800 */
[----:B------:R-:W4:Y:S04]  /*113a0*/  LDL.LU R91, [R1+0x2a4] ;  /* 0x0002a400015b7983 */ /* 0x000f280000300800 */
[----:B------:R-:W1:Y:S01]  /*113b0*/  LDS.128 R4, [R0+UR7] ;  /* 0x0000000700047984 */ /* 0x000e620008000c00 */
[----:B------:R-:W-:Y:S06]  /*113c0*/  BAR.SYNC.DEFER_BLOCKING 0x0 ;  /* 0x0000000000007b1d */ /* 0x000fec0000010000 */
[----:B------:R-:W-:Y:S02]  /*113d0*/  STSM.16.M88.4 [R88], R28 ;  /* 0x0000001c58007844 */ /* 0x000fe40000000200 */
[----:B------:R-:W-:Y:S06]  /*113e0*/  BAR.SYNC.DEFER_BLOCKING 0x0 ;  /* 0x0000000000007b1d */ /* 0x000fec0000010000 */
[----:B------:R-:W1:Y:S02]  /*113f0*/  LDS.128 R8, [R0+UR7] ;  /* 0x0000000700087984 */ /* 0x000e640008000c00 */
        /* <DEDUP_REMOVED lines=29> */
[----:B------:R3:W-:Y:S02]  /*115d0*/  STSM.16.M88.4 [R88], R60 ;  /* 0x0000003c58007844 */ /* 0x0007e40000000200 */
        /* <DEDUP_REMOVED lines=15> */
[----:B------:R-:W-:Y:S02]  /*116d0*/  STSM.16.M88.4 [R88], R76 ;  /* 0x0000004c58007844 */ /* 0x000fe40000000200 */
[----:B------:R-:W-:Y:S06]  /*116e0*/  BAR.SYNC.DEFER_BLOCKING 0x0 ;  /* 0x0000000000007b1d */ /* 0x000fec0000010000 */
[----:B------:R-:W1:Y:S02]  /*116f0*/  LDS.128 R56, [R0+UR7] ;  /* 0x0000000700387984 */ /* 0x000e640008000c00 */
[----:B------:R-:W-:Y:S01]  /*11700*/  BAR.SYNC.DEFER_BLOCKING 0x0 ;  /* 0x0000000000007b1d */ /* 0x000fe20000010000 */
[----:B--2---:R-:W-:-:S02]  /*11710*/  IMAD R3, R161, UR4, RZ ;  /* 0x00000004a1037c24 */ /* 0x004fc4000f8e02ff */
[----:B---3--:R-:W-:-:S03]  /*11720*/  IMAD R60, R160, UR6, RZ ;  /* 0x00000006a03c7c24 */ /* 0x008fc6000f8e02ff */
[----:B------:R-:W-:Y:S02]  /*11730*/  ULDC.64 UR4, c[0x0][0x220] ;  /* 0x0000880000047ab9 */ /* 0x000fe40000000a00 */
[C---:B------:R-:W-:Y:S01]  /*11740*/  LEA R2, P2, R3.reuse, UR4, 0x2 ;  /* 0x0000000403027c11 */ /* 0x040fe2000f8410ff */
[----:B------:R-:W-:Y:S03]  /*11750*/  STSM.16.M88.4 [R88], R80 ;  /* 0x0000005058007844 */ /* 0x000fe60000000200 */
[----:B------:R-:W-:Y:S01]  /*11760*/  LEA.HI.X.SX32 R3, R3, UR5, 0x2, P2 ;  /* 0x0000000503037c11 */ /* 0x000fe200090f16ff */
[----:B------:R-:W-:Y:S01]  /*11770*/  BAR.SYNC.DEFER_BLOCKING 0x0 ;  /* 0x0000000000007b1d */ /* 0x000fe20000010000 */
[----:B------:R-:W-:-:S04]  /*11780*/  LEA R64, P2, R60, R2, 0x2 ;  /* 0x000000023c407211 */ /* 0x000fc800078410ff */
[----:B------:R-:W-:Y:S02]  /*11790*/  LEA.HI.X.SX32 R65, R60, R3, 0x2, P2 ;  /* 0x000000033c417211 */ /* 0x000fe400010f16ff */
[----:B------:R-:W2:Y:S01]  /*117a0*/  LDS.128 R60, [R0+UR7] ;  /* 0x00000007003c7984 */ /* 0x000ea20008000c00 */
[----:B------:R-:W-:Y:S01]  /*117b0*/  BAR.SYNC.DEFER_BLOCKING 0x0 ;  /* 0x0000000000007b1d */ /* 0x000fe20000010000 */
[----:B------:R-:W-:Y:S01]  /*117c0*/  ISETP.GE.AND P0, PT, R161, R156, PT ;  /* 0x0000009ca100720c */ /* 0x000fe20003f06270 */
[----:B----4-:R-:W-:-:S03]  /*117d0*/  IMAD R67, R90, UR6, RZ ;  /* 0x000000065a437c24 */ /* 0x010fc6000f8e02ff */
[-C--:B------:R-:W-:Y:S02]  /*117e0*/  ISETP.LT.AND P1, PT, R160, R157.reuse, !P0 ;  /* 0x0000009da000720c */ /* 0x080fe40004721270 */
[----:B------:R-:W-:Y:S02]  /*117f0*/  ISETP.LT.AND P4, PT, R90, R157, !P0 ;  /* 0x0000009d5a00720c */ /* 0x000fe40004781270 */
[----:B------:R-:W3:Y:S04]  /*11800*/  LDL.LU R90, [R1+0x2a0] ;  /* 0x0002a000015a7983 */ /* 0x000ee80000300800 */
[----:B------:R-:W-:Y:S01]  /*11810*/  STSM.16.M88.4 [R88], R84 ;  /* 0x0000005458007844 */ /* 0x000fe20000000200 */
[----:B------:R-:W-:Y:S01]  /*11820*/  BAR.SYNC.DEFER_BLOCKING 0x0 ;  /* 0x0000000000007b1d */ /* 0x000fe20000010000 */
[----:B------:R-:W-:Y:S01]  /*11830*/  LEA R66, P5, R67, R2, 0x2 ;  /* 0x0000000243427211 */ /* 0x000fe200078a10ff */
[----:B------:R-:W-:-:S03]  /*11840*/  IMAD R69, R95, UR6, RZ ;  /* 0x000000065f457c24 */ /* 0x000fc6000f8e02ff */
[----:B------:R-:W-:Y:S02]  /*11850*/  LEA.HI.X.SX32 R67, R67, R3, 0x2, P5 ;  /* 0x0000000343437211 */ /* 0x000fe400028f16ff */
[----:B------:R-:W-:Y:S01]  /*11860*/  LEA R68, P5, R69, R2, 0x2 ;  /* 0x0000000245447211 */ /* 0x000fe200078a10ff */
[----:B-1----:R-:W-:Y:S01]  /*11870*/  IMAD R72, R89, UR6, RZ ;  /* 0x0000000659487c24 */ /* 0x002fe2000f8e02ff */
[C---:B------:R-:W-:Y:S01]  /*11880*/  ISETP.LT.AND P2, PT, R93.reuse, R157, !P0 ;  /* 0x0000009d5d00720c */ /* 0x040fe20004741270 */
[----:B------:R-:W-:Y:S01]  /*11890*/  IMAD R71, R93, UR6, RZ ;  /* 0x000000065d477c24 */ /* 0x000fe2000f8e02ff */
[----:B------:R-:W-:Y:S02]  /*118a0*/  LEA.HI.X.SX32 R69, R69, R3, 0x2, P5 ;  /* 0x0000000345457211 */ /* 0x000fe400028f16ff */
[-C--:B------:R-:W-:Y:S01]  /*118b0*/  ISETP.LT.AND P5, PT, R92, R157.reuse, !P0 ;  /* 0x0000009d5c00720c */ /* 0x080fe200047a1270 */
[----:B------:R1:W-:Y:S01]  /*118c0*/  @P1 STG.E desc[UR16][R64.64], R4 ;  /* 0x0000000440001986 */ /* 0x0003e2000c101910 */
[----:B------:R-:W-:-:S03]  /*118d0*/  ISETP.LT.AND P1, PT, R89, R157, !P0 ;  /* 0x0000009d5900720c */ /* 0x000fc60004721270 */
[----:B------:R-:W4:Y:S04]  /*118e0*/  LDL.LU R89, [R1+0x29c] ;  /* 0x00029c0001597983 */ /* 0x000f280000300800 */
[----:B------:R-:W2:Y:S01]  /*118f0*/  LDL.LU R93, [R1+0x298] ;  /* 0x00029800015d7983 */ /* 0x000ea20000300800 */
[----:B-1----:R-:W-:-:S03]  /*11900*/  IMAD R4, R92, UR6, RZ ;  /* 0x000000065c047c24 */ /* 0x002fc6000f8e02ff */
[----:B------:R-:W2:Y:S04]  /*11910*/  LDL.LU R92, [R1+0x294] ;  /* 0x00029400015c7983 */ /* 0x000ea80000300800 */
[----:B------:R-:W2:Y:S01]  /*11920*/  LDL.LU R88, [R1+0x290] ;  /* 0x0002900001587983 */ /* 0x000ea20000300800 */
[----:B------:R-:W-:-:S03]  /*11930*/  ISETP.LT.AND P3, PT, R95, R157, !P0 ;  /* 0x0000009d5f00720c */ /* 0x000fc60004761270 */
[----:B------:R1:W-:Y:S01]  /*11940*/  @P4 STG.E desc[UR16][R66.64], R5 ;  /* 0x0000000542004986 */ /* 0x0003e2000c101910 */
[CC--:B------:R-:W-:Y:S02]  /*11950*/  LEA R70, P4, R71.reuse, R2.reuse, 0x2 ;  /* 0x0000000247467211 */ /* 0x0c0fe400078810ff */
[CC--:B------:R-:W-:Y:S02]  /*11960*/  LEA R64, P6, R72.reuse, R2.reuse, 0x2 ;  /* 0x0000000248407211 */ /* 0x0c0fe400078c10ff */
[-C--:B------:R-:W-:Y:S02]  /*11970*/  LEA.HI.X.SX32 R71, R71, R3.reuse, 0x2, P4 ;  /* 0x0000000347477211 */ /* 0x080fe400020f16ff */
[----:B------:R-:W-:Y:S02]  /*11980*/  LEA.HI.X.SX32 R65, R72, R3, 0x2, P6 ;  /* 0x0000000348417211 */ /* 0x000fe400030f16ff */
[----:B------:R-:W-:Y:S01]  /*11990*/  LEA R72, P4, R4, R2, 0x2 ;  /* 0x0000000204487211 */ /* 0x000fe200078810ff */
[----:B------:R1:W-:Y:S02]  /*119a0*/  @P3 STG.E desc[UR16][R68.64], R6 ;  /* 0x0000000644003986 */ /* 0x0003e4000c101910 */
[----:B-1----:R-:W-:-:S02]  /*119b0*/  IMAD R66, R91, UR6, RZ ;  /* 0x000000065b427c24 */ /* 0x002fc4000f8e02ff */
[----:B------:R1:W-:Y:S01]  /*119c0*/  @P2 STG.E desc[UR16][R70.64], R7 ;  /* 0x0000000746002986 */ /* 0x0003e2000c101910 */
[----:B------:R-:W-:Y:S01]  /*119d0*/  ISETP.LT.AND P2, PT, R91, R157, !P0 ;  /* 0x0000009d5b00720c */ /* 0x000fe20004741270 */
[----:B------:R-:W-:Y:S02]  /*119e0*/  IMAD R5, R94, UR6, RZ ;  /* 0x000000065e057c24 */ /* 0x000fe4000f8e02ff */
[----:B------:R-:W2:Y:S01]  /*119f0*/  LDL.LU R91, [R1+0x28c] ;  /* 0x00028c00015b7983 */ /* 0x000ea20000300800 */
[----:B------:R-:W-:Y:S02]  /*11a00*/  LEA.HI.X.SX32 R73, R4, R3, 0x2, P4 ;  /* 0x0000000304497211 */ /* 0x000fe400020f16ff */
[----:B------:R-:W-:Y:S01]  /*11a10*/  ISETP.LT.AND P3, PT, R94, R157, !P0 ;  /* 0x0000009d5e00720c */ /* 0x000fe20004761270 */
[----:B------:R3:W-:Y:S01]  /*11a20*/  @P1 STG.E desc[UR16][R64.64], R8 ;  /* 0x0000000840001986 */ /* 0x0007e2000c101910 */
[----:B------:R-:W-:-:S03]  /*11a30*/  LEA R4, P4, R5, R2, 0x2 ;  /* 0x0000000205047211 */ /* 0x000fc600078810ff */
[----:B------:R2:W-:Y:S01]  /*11a40*/  @P5 STG.E desc[UR16][R72.64], R9 ;  /* 0x0000000948005986 */ /* 0x0005e2000c101910 */
[----:B------:R-:W-:-:S03]  /*11a50*/  LEA R6, P5, R66, R2, 0x2 ;  /* 0x0000000242067211 */ /* 0x000fc600078a10ff */
[----:B------:R-:W2:Y:S01]  /*11a60*/  LDL.LU R94, [R1+0x288] ;  /* 0x00028800015e7983 */ /* 0x000ea20000300800 */
[-C--:B------:R-:W-:Y:S02]  /*11a70*/  LEA.HI.X.SX32 R5, R5, R3.reuse, 0x2, P4 ;  /* 0x0000000305057211 */ /* 0x080fe400020f16ff */
[----:B-1----:R-:W-:-:S03]  /*11a80*/  LEA.HI.X.SX32 R7, R66, R3, 0x2, P5 ;  /* 0x0000000342077211 */ /* 0x002fc600028f16ff */
[----:B------:R1:W-:Y:S04]  /*11a90*/  @P3 STG.E desc[UR16][R4.64], R10 ;  /* 0x0000000a04003986 */ /* 0x0003e8000c101910 */
[----:B------:R1:W-:Y:S01]  /*11aa0*/  @P2 STG.E desc[UR16][R6.64], R11 ;  /* 0x0000000b06002986 */ /* 0x0003e2000c101910 */
[C---:B---3--:R-:W-:Y:S01]  /*11ab0*/  IMAD R67, R90.reuse, UR6, RZ ;  /* 0x000000065a437c24 */ /* 0x048fe2000f8e02ff */
[----:B------:R-:W-:Y:S02]  /*11ac0*/  ISETP.LT.AND P1, PT, R90, R157, !P0 ;  /* 0x0000009d5a00720c */ /* 0x000fe40004721270 */
[----:B------:R-:W3:Y:S02]  /*11ad0*/  LDL.LU R90, [R1+0x284] ;  /* 0x00028400015a7983 */ /* 0x000ee40000300800 */
[----:B------:R-:W-:-:S04]  /*11ae0*/  LEA R64, P6, R67, R2, 0x2 ;  /* 0x0000000243407211 */ /* 0x000fc800078c10ff */
[----:B------:R-:W-:-:S05]  /*11af0*/  LEA.HI.X.SX32 R65, R67, R3, 0x2, P6 ;  /* 0x0000000343417211 */ /* 0x000fca00030f16ff */
[----:B------:R1:W-:Y:S01]  /*11b00*/  @P1 STG.E desc[UR16][R64.64], R12 ;  /* 0x0000000c40001986 */ /* 0x0003e2000c101910 */
[CC--:B----4-:R-:W-:Y:S01]  /*11b10*/  ISETP.LT.AND P4, PT, R89.reuse, R157.reuse, !P0 ;  /* 0x0000009d5900720c */ /* 0x0d0fe20004781270 */
[----:B------:R-:W-:Y:S02]  /*11b20*/  IMAD R8, R89, UR6, RZ ;  /* 0x0000000659087c24 */ /* 0x000fe4000f8e02ff */
[----:B------:R-:W4:Y:S01]  /*11b30*/  LDL.LU R89, [R1+0x280] ;  /* 0x0002800001597983 */ /* 0x000f220000300800 */
[C---:B--2---:R-:W-:Y:S01]  /*11b40*/  ISETP.LT.AND P1, PT, R88.reuse, R157, !P0 ;  /* 0x0000009d5800720c */ /* 0x044fe20004721270 */
[----:B------:R-:W-:Y:S02]  /*11b50*/  IMAD R69, R88, UR6, RZ ;  /* 0x0000000658457c24 */ /* 0x000fe4000f8e02ff */
[----:B------:R-:W2:Y:S01]  /*11b60*/  LDL.LU R88, [R1+0x27c] ;  /* 0x00027c0001587983 */ /* 0x000ea20000300800 */
[----:B------:R-:W-:Y:S01]  /*11b70*/  LEA R66, P5, R8, R2, 0x2 ;  /* 0x0000000208427211 */ /* 0x000fe200078a10ff */
[----:B------:R-:W-:-:S02]  /*11b80*/  IMAD R9, R93, UR6, RZ ;  /* 0x000000065d097c24 */ /* 0x000fc4000f8e02ff */
[----:B------:R-:W-:Y:S01]  /*11b90*/  IMAD R68, R92, UR6, RZ ;  /* 0x000000065c447c24 */ /* 0x000fe2000f8e02ff */
[----:B------:R-:W-:Y:S02]  /*11ba0*/  LEA.HI.X.SX32 R67, R8, R3, 0x2, P5 ;  /* 0x0000000308437211 */ /* 0x000fe400028f16ff */
[-C--:B-1----:R-:W-:Y:S02]  /*11bb0*/  LEA R4, P5, R9, R2.reuse, 0x2 ;  /* 0x0000000209047211 */ /* 0x082fe400078a10ff */
[-C--:B------:R-:W-:Y:S01]  /*11bc0*/  ISETP.LT.AND P3, PT, R93, R157.reuse, !P0 ;  /* 0x0000009d5d00720c */ /* 0x080fe20004761270 */
[----:B------:R-:W-:Y:S01]  /*11bd0*/  @P4 STG.E desc[UR16][R66.64], R13 ;  /* 0x0000000d42004986 */ /* 0x000fe2000c101910 */
[----:B------:R-:W-:Y:S02]  /*11be0*/  ISETP.LT.AND P2, PT, R92, R157, !P0 ;  /* 0x0000009d5c00720c */ /* 0x000fe40004741270 */
[-C--:B------:R-:W-:Y:S01]  /*11bf0*/  LEA R6, P4, R68, R2.reuse, 0x2 ;  /* 0x0000000244067211 */ /* 0x080fe200078810ff */
[----:B------:R-:W2:Y:S01]  /*11c00*/  LDL.LU R93, [R1+0x278] ;  /* 0x00027800015d7983 */ /* 0x000ea20000300800 */
[----:B------:R-:W-:Y:S01]  /*11c10*/  LEA.HI.X.SX32 R5, R9, R3, 0x2, P5 ;  /* 0x0000000309057211 */ /* 0x000fe200028f16ff */
[C---:B------:R-:W-:Y:S01]  /*11c20*/  IMAD R11, R91.reuse, UR6, RZ ;  /* 0x000000065b0b7c24 */ /* 0x040fe2000f8e02ff */
[----:B------:R-:W-:Y:S01]  /*11c30*/  ISETP.LT.AND P5, PT, R91, R157, !P0 ;  /* 0x0000009d5b00720c */ /* 0x000fe200047a1270 */
[----:B------:R-:W2:Y:S01]  /*11c40*/  LDL.LU R92, [R1+0x268] ;  /* 0x00026800015c7983 */ /* 0x000ea20000300800 */
[----:B------:R-:W-:-:S02]  /*11c50*/  LEA R8, P6, R69, R2, 0x2 ;  /* 0x0000000245087211 */ /* 0x000fc400078c10ff */
[-C--:B------:R-:W-:Y:S01]  /*11c60*/  LEA.HI.X.SX32 R7, R68, R3.reuse, 0x2, P4 ;  /* 0x0000000344077211 */ /* 0x080fe200020f16ff */
[----:B------:R-:W2:Y:S01]  /*11c70*/  LDL.LU R91, [R1+0x264] ;  /* 0x00026400015b7983 */ /* 0x000ea20000300800 */
[-C--:B------:R-:W-:Y:S02]  /*11c80*/  LEA R10, P4, R11, R2.reuse, 0x2 ;  /* 0x000000020b0a7211 */ /* 0x080fe400078810ff */
[-C--:B------:R-:W-:Y:S02]  /*11c90*/  LEA.HI.X.SX32 R9, R69, R3.reuse, 0x2, P6 ;  /* 0x0000000345097211 */ /* 0x080fe400030f16ff */
[----:B------:R-:W-:Y:S01]  /*11ca0*/  LEA.HI.X.SX32 R11, R11, R3, 0x2, P4 ;  /* 0x000000030b0b7211 */ /* 0x000fe200020f16ff */
[----:B------:R-:W-:Y:S01]  /*11cb0*/  IMAD R12, R94, UR6, RZ ;  /* 0x000000065e0c7c24 */ /* 0x000fe2000f8e02ff */
[----:B------:R1:W-:Y:S04]  /*11cc0*/  @P3 STG.E desc[UR16][R4.64], R14 ;  /* 0x0000000e04003986 */ /* 0x0003e8000c101910 */
[----:B------:R3:W-:Y:S04]  /*11cd0*/  @P2 STG.E desc[UR16][R6.64], R15 ;  /* 0x0000000f06002986 */ /* 0x0007e8000c101910 */
[----:B------:R2:W-:Y:S04]  /*11ce0*/  @P1 STG.E desc[UR16][R8.64], R16 ;  /* 0x0000001008001986 */ /* 0x0005e8000c101910 */
[----:B------:R2:W-:Y:S01]  /*11cf0*/  @P5 STG.E desc[UR16][R10.64], R17 ;  /* 0x000000110a005986 */ /* 0x0005e2000c101910 */
[----:B-1----:R-:W-:-:S04]  /*11d00*/  LEA R4, P4, R12, R2, 0x2 ;  /* 0x000000020c047211 */ /* 0x002fc800078810ff */
[----:B------:R-:W-:Y:S01]  /*11d10*/  LEA.HI.X.SX32 R5, R12, R3, 0x2, P4 ;  /* 0x000000030c057211 */ /* 0x000fe200020f16ff */
[C---:B---3--:R-:W-:Y:S01]  /*11d20*/  IMAD R13, R90.reuse, UR6, RZ ;  /* 0x000000065a0d7c24 */ /* 0x048fe2000f8e02ff */
[----:B------:R-:W-:Y:S02]  /*11d30*/  ISETP.LT.AND P2, PT, R90, R157, !P0 ;  /* 0x0000009d5a00720c */ /* 0x000fe40004741270 */
[----:B------:R-:W3:Y:S02]  /*11d40*/  LDL.LU R90, [R1+0x260] ;  /* 0x00026000015a7983 */ /* 0x000ee40000300800 */
[----:B------:R-:W-:-:S04]  /*11d50*/  LEA R6, P5, R13, R2, 0x2 ;  /* 0x000000020d067211 */ /* 0x000fc800078a10ff */
[----:B------:R-:W-:Y:S02]  /*11d60*/  LEA.HI.X.SX32 R7, R13, R3, 0x2, P5 ;  /* 0x000000030d077211 */ /* 0x000fe400028f16ff */
[CC--:B----4-:R-:W-:Y:S01]  /*11d70*/  ISETP.LT.AND P1, PT, R89.reuse, R157.reuse, !P0 ;  /* 0x0000009d5900720c */ /* 0x0d0fe20004721270 */
[----:B------:R-:W-:Y:S02]  /*11d80*/  IMAD R64, R89, UR6, RZ ;  /* 0x0000000659407c24 */ /* 0x000fe4000f8e02ff */
[----:B------:R-:W4:Y:S01]  /*11d90*/  LDL.LU R89, [R1+0x25c] ;  /* 0x00025c0001597983 */ /* 0x000f220000300800 */
[CC--:B--2---:R-:W-:Y:S01]  /*11da0*/  ISETP.LT.AND P4, PT, R88.reuse, R157.reuse, !P0 ;  /* 0x0000009d5800720c */ /* 0x0c4fe20004781270 */
[----:B------:R-:W-:Y:S02]  /*11db0*/  IMAD R13, R88, UR6, RZ ;  /* 0x00000006580d7c24 */ /* 0x000fe4000f8e02ff */
[----:B------:R-:W2:Y:S04]  /*11dc0*/  LDL.LU R88, [R1+0x258] ;  /* 0x0002580001587983 */ /* 0x000ea80000300800 */
[----:B------:R-:W3:Y:S01]  /*11dd0*/  LDL.LU R16, [R1+0x254] ;  /* 0x0002540001107983 */ /* 0x000ee20000300800 */
[----:B------:R-:W-:-:S02]  /*11de0*/  ISETP.LT.AND P3, PT, R94, R157, !P0 ;  /* 0x0000009d5e00720c */ /* 0x000fc40004761270 */
[CC--:B------:R-:W-:Y:S01]  /*11df0*/  LEA R8, P6, R64.reuse, R2.reuse, 0x2 ;  /* 0x0000000240087211 */ /* 0x0c0fe200078c10ff */
[----:B------:R-:W2:Y:S01]  /*11e00*/  LDL.LU R15, [R1+0x250] ;  /* 0x00025000010f7983 */ /* 0x000ea20000300800 */
[----:B------:R-:W-:Y:S02]  /*11e10*/  LEA R12, P5, R13, R2, 0x2 ;  /* 0x000000020d0c7211 */ /* 0x000fe400078a10ff */
[-C--:B------:R-:W-:Y:S01]  /*11e20*/  LEA.HI.X.SX32 R9, R64, R3.reuse, 0x2, P6 ;  /* 0x0000000340097211 */ /* 0x080fe200030f16ff */
[----:B------:R-:W-:Y:S01]  /*11e30*/  IMAD R10, R93, UR6, RZ ;  /* 0x000000065d0a7c24 */ /* 0x000fe2000f8e02ff */
[----:B------:R-:W-:-:S05]  /*11e40*/  LEA.HI.X.SX32 R13, R13, R3, 0x2, P5 ;  /* 0x000000030d0d7211 */ /* 0x000fca00028f16ff */
[----:B------:R1:W-:Y:S01]  /*11e50*/  @P3 STG.E desc[UR16][R4.64], R18 ;  /* 0x0000001204003986 */ /* 0x0003e2000c101910 */
[-C--:B------:R-:W-:Y:S01]  /*11e60*/  ISETP.LT.AND P3, PT, R93, R157.reuse, !P0 ;  /* 0x0000009d5d00720c */ /* 0x080fe20004761270 */
[C---:B------:R-:W-:Y:S02]  /*11e70*/  IMAD R11, R92.reuse, UR6, RZ ;  /* 0x000000065c0b7c24 */ /* 0x040fe4000f8e02ff */
[----:B------:R1:W-:Y:S01]  /*11e80*/  @P2 STG.E desc[UR16][R6.64], R19 ;  /* 0x0000001306002986 */ /* 0x0003e2000c101910 */
[-C--:B------:R-:W-:Y:S01]  /*11e90*/  ISETP.LT.AND P2, PT, R92, R157.reuse, !P0 ;  /* 0x0000009d5c00720c */ /* 0x080fe20004741270 */
[C---:B------:R-:W-:Y:S02]  /*11ea0*/  IMAD R14, R91.reuse, UR6, RZ ;  /* 0x000000065b0e7c24 */ /* 0x040fe4000f8e02ff */
[----:B------:R1:W-:Y:S01]  /*11eb0*/  @P1 STG.E desc[UR16][R8.64], R20 ;  /* 0x0000001408001986 */ /* 0x0003e2000c101910 */
[----:B------:R-:W-:Y:S02]  /*11ec0*/  ISETP.LT.AND P1, PT, R91, R157, !P0 ;  /* 0x0000009d5b00720c */ /* 0x000fe40004721270 */
[-C--:B-1----:R-:W-:Y:S01]  /*11ed0*/  LEA R4, P5, R10, R2.reuse, 0x2 ;  /* 0x000000020a047211 */ /* 0x082fe200078a10ff */
[----:B------:R4:W-:Y:S01]  /*11ee0*/  @P4 STG.E desc[UR16][R12.64], R21 ;  /* 0x000000150c004986 */ /* 0x0009e2000c101910 */
[----:B------:R-:W-:-:S03]  /*11ef0*/  LEA R6, P4, R11, R2, 0x2 ;  /* 0x000000020b067211 */ /* 0x000fc600078810ff */
[----:B------:R-:W2:Y:S01]  /*11f00*/  LDL.LU R19, [R1+0x24c] ;  /* 0x00024c0001137983 */ /* 0x000ea20000300800 */
[-C--:B------:R-:W-:Y:S02]  /*11f10*/  LEA.HI.X.SX32 R5, R10, R3.reuse, 0x2, P5 ;  /* 0x000000030a057211 */ /* 0x080fe400028f16ff */
[C---:B------:R-:W-:Y:S01]  /*11f20*/  LEA R8, P6, R14.reuse, R2, 0x2 ;  /* 0x000000020e087211 */ /* 0x040fe200078c10ff */
[----:B------:R-:W2:Y:S01]  /*11f30*/  LDL.LU R18, [R1+0x248] ;  /* 0x0002480001127983 */ /* 0x000ea20000300800 */
[-C--:B------:R-:W-:Y:S02]  /*11f40*/  LEA.HI.X.SX32 R7, R11, R3.reuse, 0x2, P4 ;  /* 0x000000030b077211 */ /* 0x080fe400020f16ff */
[----:B------:R-:W-:Y:S01]  /*11f50*/  LEA.HI.X.SX32 R9, R14, R3, 0x2, P6 ;  /* 0x000000030e097211 */ /* 0x000fe200030f16ff */
[----:B------:R1:W-:Y:S04]  /*11f60*/  @P3 STG.E desc[UR16][R4.64], R22 ;  /* 0x0000001604003986 */ /* 0x0003e8000c101910 */
[----:B------:R-:W2:Y:S04]  /*11f70*/  LDL.LU R17, [R1+0x244] ;  /* 0x0002440001117983 */ /* 0x000ea80000300800 */
[----:B------:R1:W-:Y:S04]  /*11f80*/  @P2 STG.E desc[UR16][R6.64], R23 ;  /* 0x0000001706002986 */ /* 0x0003e8000c101910 */
[----:B------:R1:W-:Y:S01]  /*11f90*/  @P1 STG.E desc[UR16][R8.64], R24 ;  /* 0x0000001808001986 */ /* 0x0003e2000c101910 */
[C---:B---3--:R-:W-:Y:S01]  /*11fa0*/  ISETP.LT.AND P1, PT, R16.reuse, R157, !P0 ;  /* 0x0000009d1000720c */ /* 0x048fe20004721270 */
[----:B------:R-:W-:-:S02]  /*11fb0*/  IMAD R14, R16, UR6, RZ ;  /* 0x00000006100e7c24 */ /* 0x000fc4000f8e02ff */
[----:B------:R-:W3:Y:S01]  /*11fc0*/  LDL.LU R16, [R1+0x240] ;  /* 0x0002400001107983 */ /* 0x000ee20000300800 */
[C---:B------:R-:W-:Y:S01]  /*11fd0*/  IMAD R11, R90.reuse, UR6, RZ ;  /* 0x000000065a0b7c24 */ /* 0x040fe2000f8e02ff */
[----:B------:R-:W-:Y:S01]  /*11fe0*/  ISETP.LT.AND P5, PT, R90, R157, !P0 ;  /* 0x0000009d5a00720c */ /* 0x000fe200047a1270 */
[----:B----4-:R-:W-:Y:S02]  /*11ff0*/  IMAD R12, R89, UR6, RZ ;  /* 0x00000006590c7c24 */ /* 0x010fe4000f8e02ff */
[----:B--2---:R-:W-:Y:S01]  /*12000*/  IMAD R13, R88, UR6, RZ ;  /* 0x00000006580d7c24 */ /* 0x004fe2000f8e02ff */
[CC--:B------:R-:W-:Y:S01]  /*12010*/  LEA R10, P4, R11.reuse, R2.reuse, 0x2 ;  /* 0x000000020b0a7211 */ /* 0x0c0fe200078810ff */
[----:B------:R-:W2:Y:S03]  /*12020*/  LDL.LU R21, [R1+0x23c] ;  /* 0x00023c0001157983 */ /* 0x000ea60000300800 */
[----:B------:R-:W-:Y:S01]  /*12030*/  LEA.HI.X.SX32 R11, R11, R3, 0x2, P4 ;  /* 0x000000030b0b7211 */ /* 0x000fe200020f16ff */
[----:B------:R-:W4:Y:S01]  /*12040*/  LDL.LU R20, [R1+0x238] ;  /* 0x0002380001147983 */ /* 0x000f220000300800 */
[----:B-1----:R-:W-:-:S03]  /*12050*/  LEA R4, P4, R12, R2, 0x2 ;  /* 0x000000020c047211 */ /* 0x002fc600078810ff */
[----:B------:R1:W-:Y:S01]  /*12060*/  @P5 STG.E desc[UR16][R10.64], R25 ;  /* 0x000000190a005986 */ /* 0x0003e2000c101910 */
[----:B------:R-:W-:Y:S02]  /*12070*/  LEA R6, P5, R13, R2, 0x2 ;  /* 0x000000020d067211 */ /* 0x000fe400078a10ff */
[-C--:B------:R-:W-:Y:S02]  /*12080*/  ISETP.LT.AND P3, PT, R89, R157.reuse, !P0 ;  /* 0x0000009d5900720c */ /* 0x080fe40004761270 */
[----:B------:R-:W-:Y:S02]  /*12090*/  ISETP.LT.AND P2, PT, R88, R157, !P0 ;  /* 0x0000009d5800720c */ /* 0x000fe40004741270 */
[-C--:B------:R-:W-:Y:S02]  /*120a0*/  LEA.HI.X.SX32 R5, R12, R3.reuse, 0x2, P4 ;  /* 0x000000030c057211 */ /* 0x080fe400020f16ff */
[----:B------:R-:W-:Y:S01]  /*120b0*/  LEA.HI.X.SX32 R7, R13, R3, 0x2, P5 ;  /* 0x000000030d077211 */ /* 0x000fe200028f16ff */
[C---:B------:R-:W-:Y:S01]  /*120c0*/  IMAD R13, R15.reuse, UR6, RZ ;  /* 0x000000060f0d7c24 */ /* 0x040fe2000f8e02ff */
[----:B------:R-:W-:-:S02]  /*120d0*/  ISETP.LT.AND P4, PT, R15, R157, !P0 ;  /* 0x0000009d0f00720c */ /* 0x000fc40004781270 */
[----:B------:R-:W4:Y:S01]  /*120e0*/  LDL.LU R15, [R1+0x234] ;  /* 0x00023400010f7983 */ /* 0x000f220000300800 */
[CC--:B------:R-:W-:Y:S02]  /*120f0*/  LEA R8, P6, R14.reuse, R2.reuse, 0x2 ;  /* 0x000000020e087211 */ /* 0x0c0fe400078c10ff */
[----:B------:R-:W-:Y:S02]  /*12100*/  LEA R12, P5, R13, R2, 0x2 ;  /* 0x000000020d0c7211 */ /* 0x000fe400078a10ff */
[-C--:B------:R-:W-:Y:S01]  /*12110*/  LEA.HI.X.SX32 R9, R14, R3.reuse, 0x2, P6 ;  /* 0x000000030e097211 */ /* 0x080fe200030f16ff */
[----:B-1----:R-:W-:Y:S01]  /*12120*/  IMAD R10, R19, UR6, RZ ;  /* 0x00000006130a7c24 */ /* 0x002fe2000f8e02ff */
[----:B------:R-:W-:Y:S01]  /*12130*/  LEA.HI.X.SX32 R13, R13, R3, 0x2, P5 ;  /* 0x000000030d0d7211 */ /* 0x000fe200028f16ff */
[----:B------:R-:W-:Y:S01]  /*12140*/  IMAD R11, R18, UR6, RZ ;  /* 0x00000006120b7c24 */ /* 0x000fe2000f8e02ff */
[----:B------:R1:W-:Y:S04]  /*12150*/  @P3 STG.E desc[UR16][R4.64], R26 ;  /* 0x0000001a04003986 */ /* 0x0003e8000c101910 */
[----:B------:R1:W-:Y:S04]  /*12160*/  @P2 STG.E desc[UR16][R6.64], R27 ;  /* 0x0000001b06002986 */ /* 0x0003e8000c101910 */
[----:B------:R3:W-:Y:S01]  /*12170*/  @P1 STG.E desc[UR16][R8.64], R28 ;  /* 0x0000001c08001986 */ /* 0x0007e2000c101910 */
[----:B------:R-:W-:-:S03]  /*12180*/  ISETP.LT.AND P1, PT, R17, R157, !P0 ;  /* 0x0000009d1100720c */ /* 0x000fc60004721270 */
[----:B------:R2:W-:Y:S01]  /*12190*/  @P4 STG.E desc[UR16][R12.64], R29 ;  /* 0x0000001d0c004986 */ /* 0x0005e2000c101910 */
[-C--:B-1----:R-:W-:Y:S01]  /*121a0*/  LEA R4, P6, R10, R2.reuse, 0x2 ;  /* 0x000000020a047211 */ /* 0x082fe200078c10ff */
[----:B------:R-:W-:Y:S01]  /*121b0*/  IMAD R14, R17, UR6, RZ ;  /* 0x00000006110e7c24 */ /* 0x000fe2000f8e02ff */
[----:B------:R-:W-:Y:S01]  /*121c0*/  LEA R6, P4, R11, R2, 0x2 ;  /* 0x000000020b067211 */ /* 0x000fe200078810ff */
[----:B------:R-:W4:Y:S01]  /*121d0*/  LDL.LU R17, [R1+0x230] ;  /* 0x0002300001117983 */ /* 0x000f220000300800 */
[-C--:B------:R-:W-:Y:S02]  /*121e0*/  ISETP.LT.AND P3, PT, R19, R157.reuse, !P0 ;  /* 0x0000009d1300720c */ /* 0x080fe40004761270 */
[----:B------:R-:W-:Y:S01]  /*121f0*/  ISETP.LT.AND P2, PT, R18, R157, !P0 ;  /* 0x0000009d1200720c */ /* 0x000fe20004741270 */
[----:B------:R-:W4:Y:S01]  /*12200*/  LDL.LU R19, [R1+0x22c] ;  /* 0x00022c0001137983 */ /* 0x000f220000300800 */
[-C--:B------:R-:W-:Y:S02]  /*12210*/  LEA.HI.X.SX32 R5, R10, R3.reuse, 0x2, P6 ;  /* 0x000000030a057211 */ /* 0x080fe400030f16ff */
[----:B------:R-:W-:Y:S01]  /*12220*/  LEA.HI.X.SX32 R7, R11, R3, 0x2, P4 ;  /* 0x000000030b077211 */ /* 0x000fe200020f16ff */
[----:B------:R-:W4:Y:S01]  /*12230*/  LDL.LU R18, [R1+0x228] ;  /* 0x0002280001127983 */ /* 0x000f220000300800 */
[C---:B---3--:R-:W-:Y:S01]  /*12240*/  ISETP.LT.AND P6, PT, R16.reuse, R157, !P0 ;  /* 0x0000009d1000720c */ /* 0x048fe200047c1270 */
[----:B------:R-:W-:-:S02]  /*12250*/  IMAD R11, R16, UR6, RZ ;  /* 0x00000006100b7c24 */ /* 0x000fc4000f8e02ff */
[----:B------:R-:W3:Y:S01]  /*12260*/  LDL.LU R16, [R1+0x224] ;  /* 0x0002240001107983 */ /* 0x000ee20000300800 */
[----:B------:R-:W-:-:S04]  /*12270*/  LEA R8, P5, R14, R2, 0x2 ;  /* 0x000000020e087211 */ /* 0x000fc800078a10ff */
[----:B------:R-:W-:Y:S01]  /*12280*/  LEA.HI.X.SX32 R9, R14, R3, 0x2, P5 ;  /* 0x000000030e097211 */ /* 0x000fe200028f16ff */
[----:B------:R1:W-:Y:S01]  /*12290*/  @P3 STG.E desc[UR16][R4.64], R30 ;  /* 0x0000001e04003986 */ /* 0x0003e2000c101910 */
[----:B------:R-:W-:-:S03]  /*122a0*/  LEA R10, P4, R11, R2, 0x2 ;  /* 0x000000020b0a7211 */ /* 0x000fc600078810ff */
[----:B------:R1:W-:Y:S04]  /*122b0*/  @P2 STG.E desc[UR16][R6.64], R31 ;  /* 0x0000001f06002986 */ /* 0x0003e8000c101910 */
[----:B------:R1:W-:Y:S01]  /*122c0*/  @P1 STG.E desc[UR16][R8.64], R32 ;  /* 0x0000002008001986 */ /* 0x0003e2000c101910 */
[----:B--2---:R-:W-:Y:S01]  /*122d0*/  IMAD R12, R21, UR6, RZ ;  /* 0x00000006150c7c24 */ /* 0x004fe2000f8e02ff */
[----:B------:R-:W-:Y:S01]  /*122e0*/  LEA.HI.X.SX32 R11, R11, R3, 0x2, P4 ;  /* 0x000000030b0b7211 */ /* 0x000fe200020f16ff */
[C---:B----4-:R-:W-:Y:S01]  /*122f0*/  IMAD R13, R20.reuse, UR6, RZ ;  /* 0x00000006140d7c24 */ /* 0x050fe2000f8e02ff */
[-C--:B------:R-:W-:Y:S02]  /*12300*/  ISETP.LT.AND P3, PT, R21, R157.reuse, !P0 ;  /* 0x0000009d1500720c */ /* 0x080fe40004761270 */
[----:B------:R-:W-:-:S02]  /*12310*/  ISETP.LT.AND P2, PT, R20, R157, !P0 ;  /* 0x0000009d1400720c */ /* 0x000fc40004741270 */
[C---:B------:R-:W-:Y:S01]  /*12320*/  ISETP.LT.AND P1, PT, R15.reuse, R157, !P0 ;  /* 0x0000009d0f00720c */ /* 0x040fe20004721270 */
[----:B------:R-:W-:Y:S02]  /*12330*/  IMAD R14, R15, UR6, RZ ;  /* 0x000000060f0e7c24 */ /* 0x000fe4000f8e02ff */
[----:B------:R-:W2:Y:S01]  /*12340*/  LDL.LU R15, [R1+0x220] ;  /* 0x00022000010f7983 */ /* 0x000ea20000300800 */
[----:B-1----:R-:W-:-:S03]  /*12350*/  LEA R4, P4, R12, R2, 0x2 ;  /* 0x000000020c047211 */ /* 0x002fc600078810ff */
[----:B------:R1:W-:Y:S01]  /*12360*/  @P6 STG.E desc[UR16][R10.64], R33 ;  /* 0x000000210a006986 */ /* 0x0003e2000c101910 */
[-C--:B------:R-:W-:Y:S02]  /*12370*/  LEA R6, P6, R13, R2.reuse, 0x2 ;  /* 0x000000020d067211 */ /* 0x080fe400078c10ff */
[----:B------:R-:W-:Y:S01]  /*12380*/  LEA R8, P5, R14, R2, 0x2 ;  /* 0x000000020e087211 */ /* 0x000fe200078a10ff */
[----:B------:R-:W4:Y:S01]  /*12390*/  LDL.LU R21, [R1+0x21c] ;  /* 0x00021c0001157983 */ /* 0x000f220000300800 */
[----:B------:R-:W-:-:S03]  /*123a0*/  LEA.HI.X.SX32 R5, R12, R3, 0x2, P4 ;  /* 0x000000030c057211 */ /* 0x000fc600020f16ff */
[----:B------:R-:W4:Y:S01]  /*123b0*/  LDL.LU R20, [R1+0x218] ;  /* 0x0002180001147983 */ /* 0x000f220000300800 */
[-C--:B------:R-:W-:Y:S02]  /*123c0*/  LEA.HI.X.SX32 R7, R13, R3.reuse, 0x2, P6 ;  /* 0x000000030d077211 */ /* 0x080fe400030f16ff */
[----:B------:R-:W-:Y:S01]  /*123d0*/  LEA.HI.X.SX32 R9, R14, R3, 0x2, P5 ;  /* 0x000000030e097211 */ /* 0x000fe200028f16ff */
[----:B------:R1:W-:Y:S04]  /*123e0*/  @P3 STG.E desc[UR16][R4.64], R34 ;  /* 0x0000002204003986 */ /* 0x0003e8000c101910 */
[----:B------:R1:W-:Y:S01]  /*123f0*/  @P2 STG.E desc[UR16][R6.64], R35 ;  /* 0x0000002306002986 */ /* 0x0003e2000c101910 */
[C---:B------:R-:W-:Y:S01]  /*12400*/  ISETP.LT.AND P4, PT, R17.reuse, R157, !P0 ;  /* 0x0000009d1100720c */ /* 0x040fe20004781270 */
[----:B------:R-:W-:-:S02]  /*12410*/  IMAD R13, R17, UR6, RZ ;  /* 0x00000006110d7c24 */ /* 0x000fc4000f8e02ff */
[----:B------:R2:W-:Y:S04]  /*12420*/  @P1 STG.E desc[UR16][R8.64], R36 ;  /* 0x0000002408001986 */ /* 0x0005e8000c101910 */
[----:B------:R-:W4:Y:S01]  /*12430*/  LDL.LU R17, [R1+0x214] ;  /* 0x0002140001117983 */ /* 0x000f220000300800 */
[C---:B---3--:R-:W-:Y:S01]  /*12440*/  ISETP.LT.AND P1, PT, R16.reuse, R157, !P0 ;  /* 0x0000009d1000720c */ /* 0x048fe20004721270 */
[----:B------:R-:W-:Y:S02]  /*12450*/  IMAD R14, R16, UR6, RZ ;  /* 0x00000006100e7c24 */ /* 0x000fe4000f8e02ff */
[----:B------:R-:W3:Y:S01]  /*12460*/  LDL.LU R16, [R1+0x210] ;  /* 0x0002100001107983 */ /* 0x000ee20000300800 */
[----:B------:R-:W-:Y:S01]  /*12470*/  LEA R12, P5, R13, R2, 0x2 ;  /* 0x000000020d0c7211 */ /* 0x000fe200078a10ff */
[----:B-1----:R-:W-:-:S02]  /*12480*/  IMAD R10, R19, UR6, RZ ;  /* 0x00000006130a7c24 */ /* 0x002fc4000f8e02ff */
[----:B------:R-:W-:Y:S01]  /*12490*/  IMAD R11, R18, UR6, RZ ;  /* 0x00000006120b7c24 */ /* 0x000fe2000f8e02ff */
[----:B------:R-:W-:Y:S02]  /*124a0*/  LEA.HI.X.SX32 R13, R13, R3, 0x2, P5 ;  /* 0x000000030d0d7211 */ /* 0x000fe400028f16ff */
[-C--:B------:R-:W-:Y:S02]  /*124b0*/  LEA R4, P5, R10, R2.reuse, 0x2 ;  /* 0x000000020a047211 */ /* 0x080fe400078a10ff */
[----:B------:R-:W-:Y:S02]  /*124c0*/  LEA R6, P6, R11, R2, 0x2 ;  /* 0x000000020b067211 */ /* 0x000fe400078c10ff */
[-C--:B------:R-:W-:Y:S02]  /*124d0*/  ISETP.LT.AND P3, PT, R19, R157.reuse, !P0 ;  /* 0x0000009d1300720c */ /* 0x080fe40004761270 */
[----:B------:R-:W-:Y:S01]  /*124e0*/  ISETP.LT.AND P2, PT, R18, R157, !P0 ;  /* 0x0000009d1200720c */ /* 0x000fe20004741270 */
[----:B------:R-:W3:Y:S01]  /*124f0*/  LDL.LU R19, [R1+0x20c] ;  /* 0x00020c0001137983 */ /* 0x000ee20000300800 */
[----:B------:R-:W-:-:S02]  /*12500*/  LEA.HI.X.SX32 R5, R10, R3, 0x2, P5 ;  /* 0x000000030a057211 */ /* 0x000fc400028f16ff */
[----:B------:R-:W-:Y:S01]  /*12510*/  LEA.HI.X.SX32 R7, R11, R3, 0x2, P6 ;  /* 0x000000030b077211 */ /* 0x000fe200030f16ff */
[----:B------:R-:W3:Y:S01]  /*12520*/  LDL.LU R18, [R1+0x208] ;  /* 0x0002080001127983 */ /* 0x000ee20000300800 */
[C---:B--2---:R-:W-:Y:S01]  /*12530*/  ISETP.LT.AND P5, PT, R15.reuse, R157, !P0 ;  /* 0x0000009d0f00720c */ /* 0x044fe200047a1270 */
[----:B------:R-:W-:Y:S02]  /*12540*/  IMAD R11, R15, UR6, RZ ;  /* 0x000000060f0b7c24 */ /* 0x000fe4000f8e02ff */
[----:B------:R-:W2:Y:S04]  /*12550*/  LDL.LU R15, [R1+0x204] ;  /* 0x00020400010f7983 */ /* 0x000ea80000300800 */
[----:B------:R4:W-:Y:S01]  /*12560*/  @P4 STG.E desc[UR16][R12.64], R37 ;  /* 0x000000250c004986 */ /* 0x0009e2000c101910 */
[----:B------:R-:W-:-:S04]  /*12570*/  LEA R8, P4, R14, R2, 0x2 ;  /* 0x000000020e087211 */ /* 0x000fc800078810ff */
[-C--:B------:R-:W-:Y:S02]  /*12580*/  LEA.HI.X.SX32 R9, R14, R3.reuse, 0x2, P4 ;  /* 0x000000030e097211 */ /* 0x080fe400020f16ff */
[----:B------:R-:W-:Y:S01]  /*12590*/  LEA R10, P4, R11, R2, 0x2 ;  /* 0x000000020b0a7211 */ /* 0x000fe200078810ff */
[----:B------:R1:W-:Y:S01]  /*125a0*/  @P3 STG.E desc[UR16][R4.64], R38 ;  /* 0x0000002604003986 */ /* 0x0003e2000c101910 */
[----:B----4-:R-:W-:Y:S02]  /*125b0*/  IMAD R12, R21, UR6, RZ ;  /* 0x00000006150c7c24 */ /* 0x010fe4000f8e02ff */
[----:B------:R-:W-:Y:S01]  /*125c0*/  IMAD R13, R20, UR6, RZ ;  /* 0x00000006140d7c24 */ /* 0x000fe2000f8e02ff */
[----:B------:R4:W-:Y:S01]  /*125d0*/  @P2 STG.E desc[UR16][R6.64], R39 ;  /* 0x0000002706002986 */ /* 0x0009e2000c101910 */
[----:B------:R-:W-:-:S03]  /*125e0*/  LEA.HI.X.SX32 R11, R11, R3, 0x2, P4 ;  /* 0x000000030b0b7211 */ /* 0x000fc600020f16ff */
[----:B------:R3:W-:Y:S01]  /*125f0*/  @P1 STG.E desc[UR16][R8.64], R40 ;  /* 0x0000002808001986 */ /* 0x0007e2000c101910 */
[-C--:B-1----:R-:W-:Y:S02]  /*12600*/  LEA R4, P4, R12, R2.reuse, 0x2 ;  /* 0x000000020c047211 */ /* 0x082fe400078810ff */
[CC--:B------:R-:W-:Y:S01]  /*12610*/  ISETP.LT.AND P1, PT, R17.reuse, R157.reuse, !P0 ;  /* 0x0000009d1100720c */ /* 0x0c0fe20004721270 */
[----:B------:R-:W-:Y:S01]  /*12620*/  IMAD R14, R17, UR6, RZ ;  /* 0x00000006110e7c24 */ /* 0x000fe2000f8e02ff */
[-C--:B------:R-:W-:Y:S01]  /*12630*/  ISETP.LT.AND P3, PT, R21, R157.reuse, !P0 ;  /* 0x0000009d1500720c */ /* 0x080fe20004761270 */
[----:B------:R-:W2:Y:S01]  /*12640*/  LDL.LU R17, [R1+0x200] ;  /* 0x0002000001117983 */ /* 0x000ea20000300800 */
[----:B----4-:R-:W-:Y:S02]  /*12650*/  LEA R6, P6, R13, R2, 0x2 ;  /* 0x000000020d067211 */ /* 0x010fe400078c10ff */
[----:B------:R-:W-:Y:S01]  /*12660*/  ISETP.LT.AND P2, PT, R20, R157, !P0 ;  /* 0x0000009d1400720c */ /* 0x000fe20004741270 */
[----:B------:R-:W4:Y:S01]  /*12670*/  LDL.LU R21, [R1+0x1fc] ;  /* 0x0001fc0001157983 */ /* 0x000f220000300800 */
[----:B------:R-:W-:-:S02]  /*12680*/  LEA.HI.X.SX32 R5, R12, R3, 0x2, P4 ;  /* 0x000000030c057211 */ /* 0x000fc400020f16ff */
[----:B------:R-:W-:Y:S01]  /*12690*/  LEA.HI.X.SX32 R7, R13, R3, 0x2, P6 ;  /* 0x000000030d077211 */ /* 0x000fe200030f16ff */
[----:B------:R-:W4:Y:S01]  /*126a0*/  LDL.LU R20, [R1+0x1f8] ;  /* 0x0001f80001147983 */ /* 0x000f220000300800 */
[C---:B---3--:R-:W-:Y:S01]  /*126b0*/  ISETP.LT.AND P4, PT, R16.reuse, R157, !P0 ;  /* 0x0000009d1000720c */ /* 0x048fe20004781270 */
[----:B------:R-:W-:Y:S02]  /*126c0*/  IMAD R13, R16, UR6, RZ ;  /* 0x00000006100d7c24 */ /* 0x000fe4000f8e02ff */
[----:B------:R-:W3:Y:S04]  /*126d0*/  LDL.LU R16, [R1+0x1f4] ;  /* 0x0001f40001107983 */ /* 0x000ee80000300800 */
[----:B------:R1:W-:Y:S01]  /*126e0*/  @P5 STG.E desc[UR16][R10.64], R41 ;  /* 0x000000290a005986 */ /* 0x0003e2000c101910 */
[----:B------:R-:W-:-:S04]  /*126f0*/  LEA R8, P5, R14, R2, 0x2 ;  /* 0x000000020e087211 */ /* 0x000fc800078a10ff */
[----:B------:R-:W-:Y:S01]  /*12700*/  LEA.HI.X.SX32 R9, R14, R3, 0x2, P5 ;  /* 0x000000030e097211 */ /* 0x000fe200028f16ff */
[----:B------:R2:W-:Y:S01]  /*12710*/  @P3 STG.E desc[UR16][R4.64], R42 ;  /* 0x0000002a04003986 */ /* 0x0005e2000c101910 */
[----:B------:R-:W-:-:S03]  /*12720*/  LEA R12, P5, R13, R2, 0x2 ;  /* 0x000000020d0c7211 */ /* 0x000fc600078a10ff */
[----:B------:R2:W-:Y:S04]  /*12730*/  @P2 STG.E desc[UR16][R6.64], R43 ;  /* 0x0000002b06002986 */ /* 0x0005e8000c101910 */
[----:B------:R2:W-:Y:S01]  /*12740*/  @P1 STG.E desc[UR16][R8.64], R44 ;  /* 0x0000002c08001986 */ /* 0x0005e2000c101910 */
[C---:B-1----:R-:W-:Y:S01]  /*12750*/  IMAD R10, R19.reuse, UR6, RZ ;  /* 0x00000006130a7c24 */ /* 0x042fe2000f8e02ff */
[-C--:B------:R-:W-:Y:S01]  /*12760*/  ISETP.LT.AND P3, PT, R19, R157.reuse, !P0 ;  /* 0x0000009d1300720c */ /* 0x080fe20004761270 */
[----:B------:R-:W-:Y:S01]  /*12770*/  IMAD R11, R18, UR6, RZ ;  /* 0x00000006120b7c24 */ /* 0x000fe2000f8e02ff */
[C---:B--2---:R-:W-:Y:S01]  /*12780*/  ISETP.LT.AND P1, PT, R15.reuse, R157, !P0 ;  /* 0x0000009d0f00720c */ /* 0x044fe20004721270 */
[----:B------:R-:W-:Y:S02]  /*12790*/  IMAD R14, R15, UR6, RZ ;  /* 0x000000060f0e7c24 */ /* 0x000fe4000f8e02ff */
[----:B------:R-:W2:Y:S01]  /*127a0*/  LDL.LU R15, [R1+0x1f0] ;  /* 0x0001f000010f7983 */ /* 0x000ea20000300800 */
[----:B------:R-:W-:-:S02]  /*127b0*/  LEA.HI.X.SX32 R13, R13, R3, 0x2, P5 ;  /* 0x000000030d0d7211 */ /* 0x000fc400028f16ff */
[----:B------:R-:W-:Y:S01]  /*127c0*/  ISETP.LT.AND P2, PT, R18, R157, !P0 ;  /* 0x0000009d1200720c */ /* 0x000fe20004741270 */
[----:B------:R-:W2:Y:S01]  /*127d0*/  LDL.LU R19, [R1+0x1ec] ;  /* 0x0001ec0001137983 */ /* 0x000ea20000300800 */
[-C--:B------:R-:W-:Y:S02]  /*127e0*/  LEA R4, P5, R10, R2.reuse, 0x2 ;  /* 0x000000020a047211 */ /* 0x080fe400078a10ff */
[CC--:B------:R-:W-:Y:S01]  /*127f0*/  LEA R6, P6, R11.reuse, R2.reuse, 0x2 ;  /* 0x000000020b067211 */ /* 0x0c0fe200078c10ff */
[----:B------:R4:W-:Y:S01]  /*12800*/  @P4 STG.E desc[UR16][R12.64], R45 ;  /* 0x0000002d0c004986 */ /* 0x0009e2000c101910 */
[----:B------:R-:W-:Y:S02]  /*12810*/  LEA R8, P4, R14, R2, 0x2 ;  /* 0x000000020e087211 */ /* 0x000fe400078810ff */
[-C--:B------:R-:W-:Y:S01]  /*12820*/  LEA.HI.X.SX32 R5, R10, R3.reuse, 0x2, P5 ;  /* 0x000000030a057211 */ /* 0x080fe200028f16ff */
[----:B------:R-:W2:Y:S01]  /*12830*/  LDL.LU R18, [R1+0x1e8] ;  /* 0x0001e80001127983 */ /* 0x000ea20000300800 */
[----:B------:R-:W-:-:S02]  /*12840*/  LEA.HI.X.SX32 R7, R11, R3, 0x2, P6 ;  /* 0x000000030b077211 */ /* 0x000fc400030f16ff */
[----:B------:R-:W-:Y:S01]  /*12850*/  LEA.HI.X.SX32 R9, R14, R3, 0x2, P4 ;  /* 0x000000030e097211 */ /* 0x000fe200020f16ff */
[----:B------:R1:W-:Y:S04]  /*12860*/  @P3 STG.E desc[UR16][R4.64], R46 ;  /* 0x0000002e04003986 */ /* 0x0003e8000c101910 */
[----:B------:R1:W-:Y:S04]  /*12870*/  @P2 STG.E desc[UR16][R6.64], R47 ;  /* 0x0000002f06002986 */ /* 0x0003e8000c101910 */
[----:B------:R1:W-:Y:S01]  /*12880*/  @P1 STG.E desc[UR16][R8.64], R48 ;  /* 0x0000003008001986 */ /* 0x0003e2000c101910 */
[C---:B------:R-:W-:Y:S01]  /*12890*/  ISETP.LT.AND P5, PT, R17.reuse, R157, !P0 ;  /* 0x0000009d1100720c */ /* 0x040fe200047a1270 */
[----:B------:R-:W-:-:S02]  /*128a0*/  IMAD R11, R17, UR6, RZ ;  /* 0x00000006110b7c24 */ /* 0x000fc4000f8e02ff */
[----:B------:R-:W2:Y:S01]  /*128b0*/  LDL.LU R17, [R1+0x1e4] ;  /* 0x0001e40001117983 */ /* 0x000ea20000300800 */
[C---:B---3--:R-:W-:Y:S01]  /*128c0*/  ISETP.LT.AND P1, PT, R16.reuse, R157, !P0 ;  /* 0x0000009d1000720c */ /* 0x048fe20004721270 */
[----:B------:R-:W-:Y:S02]  /*128d0*/  IMAD R14, R16, UR6, RZ ;  /* 0x00000006100e7c24 */ /* 0x000fe4000f8e02ff */
[----:B------:R-:W3:Y:S01]  /*128e0*/  LDL.LU R16, [R1+0x1e0] ;  /* 0x0001e00001107983 */ /* 0x000ee20000300800 */
[----:B------:R-:W-:Y:S01]  /*128f0*/  LEA R10, P4, R11, R2, 0x2 ;  /* 0x000000020b0a7211 */ /* 0x000fe200078810ff */
[----:B----4-:R-:W-:Y:S02]  /*12900*/  IMAD R12, R21, UR6, RZ ;  /* 0x00000006150c7c24 */ /* 0x010fe4000f8e02ff */
[----:B------:R-:W-:Y:S01]  /*12910*/  IMAD R13, R20, UR6, RZ ;  /* 0x00000006140d7c24 */ /* 0x000fe2000f8e02ff */
[----:B------:R-:W4:Y:S01]  /*12920*/  LDL.LU R22, [R1+0x1dc] ;  /* 0x0001dc0001167983 */ /* 0x000f220000300800 */
[----:B------:R-:W-:-:S02]  /*12930*/  LEA.HI.X.SX32 R11, R11, R3, 0x2, P4 ;  /* 0x000000030b0b7211 */ /* 0x000fc400020f16ff */
[CC--:B-1----:R-:W-:Y:S02]  /*12940*/  LEA R4, P4, R12.reuse, R2.reuse, 0x2 ;  /* 0x000000020c047211 */ /* 0x0c2fe400078810ff */
[-C--:B------:R-:W-:Y:S02]  /*12950*/  LEA R6, P6, R13, R2.reuse, 0x2 ;  /* 0x000000020d067211 */ /* 0x080fe400078c10ff */
[----:B------:R-:W-:Y:S02]  /*12960*/  ISETP.LT.AND P3, PT, R21, R157, !P0 ;  /* 0x0000009d1500720c */ /* 0x000fe40004761270 */
[-C--:B------:R-:W-:Y:S01]  /*12970*/  LEA.HI.X.SX32 R5, R12, R3.reuse, 0x2, P4 ;  /* 0x000000030c057211 */ /* 0x080fe200020f16ff */
[----:B------:R-:W4:Y:S01]  /*12980*/  LDL.LU R21, [R1+0x1d8] ;  /* 0x0001d80001157983 */ /* 0x000f220000300800 */
[----:B------:R-:W-:Y:S02]  /*12990*/  LEA.HI.X.SX32 R7, R13, R3, 0x2, P6 ;  /* 0x000000030d077211 */ /* 0x000fe400030f16ff */
[----:B------:R-:W-:Y:S01]  /*129a0*/  ISETP.LT.AND P2, PT, R20, R157, !P0 ;  /* 0x0000009d1400720c */ /* 0x000fe20004741270 */
[----:B------:R1:W-:Y:S01]  /*129b0*/  @P5 STG.E desc[UR16][R10.64], R49 ;  /* 0x000000310a005986 */ /* 0x0003e2000c101910 */
[----:B------:R-:W-:-:S02]  /*129c0*/  LEA R8, P5, R14, R2, 0x2 ;  /* 0x000000020e087211 */ /* 0x000fc400078a10ff */
[C---:B--2---:R-:W-:Y:S01]  /*129d0*/  ISETP.LT.AND P4, PT, R15.reuse, R157, !P0 ;  /* 0x0000009d0f00720c */ /* 0x044fe20004781270 */
[----:B------:R-:W-:Y:S02]  /*129e0*/  IMAD R13, R15, UR6, RZ ;  /* 0x000000060f0d7c24 */ /* 0x000fe4000f8e02ff */
[----:B------:R-:W2:Y:S04]  /*129f0*/  LDL.LU R15, [R1+0x1d4] ;  /* 0x0001d400010f7983 */ /* 0x000ea80000300800 */
[----:B------:R-:W2:Y:S01]  /*12a00*/  LDL.LU R20, [R1+0x1d0] ;  /* 0x0001d00001147983 */ /* 0x000ea20000300800 */
[-C--:B------:R-:W-:Y:S01]  /*12a10*/  LEA.HI.X.SX32 R9, R14, R3.reuse, 0x2, P5 ;  /* 0x000000030e097211 */ /* 0x080fe200028f16ff */
[----:B-1----:R-:W-:Y:S01]  /*12a20*/  IMAD R10, R19, UR6, RZ ;  /* 0x00000006130a7c24 */ /* 0x002fe2000f8e02ff */
[C---:B------:R-:W-:Y:S01]  /*12a30*/  LEA R12, P5, R13.reuse, R2, 0x2 ;  /* 0x000000020d0c7211 */ /* 0x040fe200078a10ff */
[----:B------:R-:W-:Y:S01]  /*12a40*/  IMAD R11, R18, UR6, RZ ;  /* 0x00000006120b7c24 */ /* 0x000fe2000f8e02ff */
[----:B------:R1:W-:Y:S02]  /*12a50*/  @P3 STG.E desc[UR16][R4.64], R50 ;  /* 0x0000003204003986 */ /* 0x0003e4000c101910 */
[----:B------:R-:W-:-:S02]  /*12a60*/  LEA.HI.X.SX32 R13, R13, R3, 0x2, P5 ;  /* 0x000000030d0d7211 */ /* 0x000fc400028f16ff */
[----:B------:R1:W-:Y:S04]  /*12a70*/  @P2 STG.E desc[UR16][R6.64], R51 ;  /* 0x0000003306002986 */ /* 0x0003e8000c101910 */
[----:B------:R-:W2:Y:S01]  /*12a80*/  LDL.LU R89, [R1+0x1cc] ;  /* 0x0001cc0001597983 */ /* 0x000ea20000300800 */
[----:B-1----:R-:W-:-:S03]  /*12a90*/  LEA R4, P5, R10, R2, 0x2 ;  /* 0x000000020a047211 */ /* 0x002fc600078a10ff */
[----:B------:R-:W2:Y:S01]  /*12aa0*/  LDL.LU R88, [R1+0x1c8] ;  /* 0x0001c80001587983 */ /* 0x000ea20000300800 */
[C---:B------:R-:W-:Y:S02]  /*12ab0*/  LEA R6, P6, R11.reuse, R2, 0x2 ;  /* 0x000000020b067211 */ /* 0x040fe400078c10ff */
[-C--:B------:R-:W-:Y:S02]  /*12ac0*/  LEA.HI.X.SX32 R5, R10, R3.reuse, 0x2, P5 ;  /* 0x000000030a057211 */ /* 0x080fe400028f16ff */
[----:B------:R-:W-:Y:S02]  /*12ad0*/  LEA.HI.X.SX32 R7, R11, R3, 0x2, P6 ;  /* 0x000000030b077211 */ /* 0x000fe400030f16ff */
[-C--:B------:R-:W-:Y:S01]  /*12ae0*/  ISETP.LT.AND P3, PT, R19, R157.reuse, !P0 ;  /* 0x0000009d1300720c */ /* 0x080fe20004761270 */
[----:B------:R1:W-:Y:S01]  /*12af0*/  @P1 STG.E desc[UR16][R8.64], R52 ;  /* 0x0000003408001986 */ /* 0x0003e2000c101910 */
[-C--:B------:R-:W-:Y:S01]  /*12b00*/  ISETP.LT.AND P2, PT, R18, R157.reuse, !P0 ;  /* 0x0000009d1200720c */ /* 0x080fe20004741270 */
[C---:B------:R-:W-:Y:S01]  /*12b10*/  IMAD R14, R17.reuse, UR6, RZ ;  /* 0x00000006110e7c24 */ /* 0x040fe2000f8e02ff */
[----:B------:R-:W-:-:S02]  /*12b20*/  ISETP.LT.AND P1, PT, R17, R157, !P0 ;  /* 0x0000009d1100720c */ /* 0x000fc40004721270 */
[C---:B---3--:R-:W-:Y:S01]  /*12b30*/  ISETP.LT.AND P5, PT, R16.reuse, R157, !P0 ;  /* 0x0000009d1000720c */ /* 0x048fe200047a1270 */
[----:B------:R-:W-:Y:S02]  /*12b40*/  IMAD R11, R16, UR6, RZ ;  /* 0x00000006100b7c24 */ /* 0x000fe4000f8e02ff */
[----:B------:R-:W3:Y:S04]  /*12b50*/  LDL.LU R16, [R1+0x1c4] ;  /* 0x0001c40001107983 */ /* 0x000ee80000300800 */
[----:B------:R-:W3:Y:S04]  /*12b60*/  LDL.LU R19, [R1+0x1c0] ;  /* 0x0001c00001137983 */ /* 0x000ee80000300800 */
[----:B------:R-:W3:Y:S04]  /*12b70*/  LDL.LU R18, [R1+0x1bc] ;  /* 0x0001bc0001127983 */ /* 0x000ee80000300800 */
[----:B------:R-:W3:Y:S04]  /*12b80*/  LDL.LU R17, [R1+0x1b8] ;  /* 0x0001b80001117983 */ /* 0x000ee80000300800 */
[----:B------:R4:W-:Y:S01]  /*12b90*/  @P4 STG.E desc[UR16][R12.64], R53 ;  /* 0x000000350c004986 */ /* 0x0009e2000c101910 */
[----:B-1----:R-:W-:-:S04]  /*12ba0*/  LEA R8, P4, R14, R2, 0x2 ;  /* 0x000000020e087211 */ /* 0x002fc800078810ff */
[-C--:B------:R-:W-:Y:S02]  /*12bb0*/  LEA.HI.X.SX32 R9, R14, R3.reuse, 0x2, P4 ;  /* 0x000000030e097211 */ /* 0x080fe400020f16ff */
[CC--:B------:R-:W-:Y:S01]  /*12bc0*/  LEA R10, P4, R11.reuse, R2.reuse, 0x2 ;  /* 0x000000020b0a7211 */ /* 0x0c0fe200078810ff */
[----:B------:R1:W-:Y:S01]  /*12bd0*/  @P3 STG.E desc[UR16][R4.64], R54 ;  /* 0x0000003604003986 */ /* 0x0003e2000c101910 */
[----:B----4-:R-:W-:Y:S02]  /*12be0*/  IMAD R12, R22, UR6, RZ ;  /* 0x00000006160c7c24 */ /* 0x010fe4000f8e02ff */
[----:B------:R-:W-:Y:S01]  /*12bf0*/  LEA.HI.X.SX32 R11, R11, R3, 0x2, P4 ;  /* 0x000000030b0b7211 */ /* 0x000fe200020f16ff */
[----:B------:R-:W-:Y:S01]  /*12c00*/  @P2 STG.E desc[UR16][R6.64], R55 ;  /* 0x0000003706002986 */ /* 0x000fe2000c101910 */
[C---:B--2---:R-:W-:Y:S01]  /*12c10*/  IMAD R14, R15.reuse, UR6, RZ ;  /* 0x000000060f0e7c24 */ /* 0x044fe2000f8e02ff */
[C---:B-1----:R-:W-:Y:S02]  /*12c20*/  LEA R4, P4, R12.reuse, R2, 0x2 ;  /* 0x000000020c047211 */ /* 0x042fe400078810ff */
[----:B------:R1:W-:Y:S01]  /*12c30*/  @P1 STG.E desc[UR16][R8.64], R56 ;  /* 0x0000003808001986 */ /* 0x0003e2000c101910 */
[----:B------:R-:W-:Y:S01]  /*12c40*/  ISETP.LT.AND P1, PT, R15, R157, !P0 ;  /* 0x0000009d0f00720c */ /* 0x000fe20004721270 */
[----:B------:R-:W-:Y:S01]  /*12c50*/  IMAD R13, R21, UR6, RZ ;  /* 0x00000006150d7c24 */ /* 0x000fe2000f8e02ff */
[----:B------:R-:W-:Y:S01]  /*12c60*/  LEA.HI.X.SX32 R5, R12, R3, 0x2, P4 ;  /* 0x000000030c057211 */ /* 0x000fe200020f16ff */
[----:B------:R-:W-:Y:S01]  /*12c70*/  IMAD R15, R20, UR6, RZ ;  /* 0x00000006140f7c24 */ /* 0x000fe2000f8e02ff */
[----:B------:R-:W-:-:S02]  /*12c80*/  ISETP.LT.AND P3, PT, R22, R157, !P0 ;  /* 0x0000009d1600720c */ /* 0x000fc40004761270 */
[-C--:B------:R-:W-:Y:S02]  /*12c90*/  ISETP.LT.AND P2, PT, R21, R157.reuse, !P0 ;  /* 0x0000009d1500720c */ /* 0x080fe40004741270 */
[----:B------:R-:W-:Y:S02]  /*12ca0*/  ISETP.LT.AND P4, PT, R20, R157, !P0 ;  /* 0x0000009d1400720c */ /* 0x000fe40004781270 */
[----:B------:R-:W2:Y:S01]  /*12cb0*/  LDS.128 R20, [R0+UR7] ;  /* 0x0000000700147984 */ /* 0x000ea20008000c00 */
[----:B-1----:R-:W-:-:S03]  /*12cc0*/  LEA R8, P6, R14, R2, 0x2 ;  /* 0x000000020e087211 */ /* 0x002fc600078c10ff */
[----:B------:R1:W-:Y:S01]  /*12cd0*/  @P5 STG.E desc[UR16][R10.64], R57 ;  /* 0x000000390a005986 */ /* 0x0003e2000c101910 */
[CC--:B------:R-:W-:Y:S02]  /*12ce0*/  LEA R6, P5, R13.reuse, R2.reuse, 0x2 ;  /* 0x000000020d067211 */ /* 0x0c0fe400078a10ff */
[-C--:B------:R-:W-:Y:S02]  /*12cf0*/  LEA.HI.X.SX32 R9, R14, R3.reuse, 0x2, P6 ;  /* 0x000000030e097211 */ /* 0x080fe400030f16ff */
[-C--:B------:R-:W-:Y:S01]  /*12d00*/  LEA.HI.X.SX32 R7, R13, R3.reuse, 0x2, P5 ;  /* 0x000000030d077211 */ /* 0x080fe200028f16ff */
[----:B------:R4:W-:Y:S01]  /*12d10*/  @P3 STG.E desc[UR16][R4.64], R58 ;  /* 0x0000003a04003986 */ /* 0x0009e2000c101910 */
[----:B------:R-:W-:Y:S01]  /*12d20*/  LEA R12, P5, R15, R2, 0x2 ;  /* 0x000000020f0c7211 */ /* 0x000fe200078a10ff */
[----:B-1----:R-:W-:Y:S02]  /*12d30*/  IMAD R10, R89, UR6, RZ ;  /* 0x00000006590a7c24 */ /* 0x002fe4000f8e02ff */
[----:B------:R1:W-:Y:S01]  /*12d40*/  @P2 STG.E desc[UR16][R6.64], R59 ;  /* 0x0000003b06002986 */ /* 0x0003e2000c101910 */
[----:B------:R-:W-:Y:S01]  /*12d50*/  IMAD R11, R88, UR6, RZ ;  /* 0x00000006580b7c24 */ /* 0x000fe2000f8e02ff */
[----:B------:R-:W-:-:S02]  /*12d60*/  LEA.HI.X.SX32 R13, R15, R3, 0x2, P5 ;  /* 0x000000030f0d7211 */ /* 0x000fc400028f16ff */
[----:B------:R3:W-:Y:S01]  /*12d70*/  @P1 STG.E desc[UR16][R8.64], R60 ;  /* 0x0000003c08001986 */ /* 0x0007e2000c101910 */
[CC--:B----4-:R-:W-:Y:S02]  /*12d80*/  LEA R4, P1, R10.reuse, R2.reuse, 0x2 ;  /* 0x000000020a047211 */ /* 0x0d0fe400078210ff */
[----:B------:R-:W-:Y:S02]  /*12d90*/  ISETP.LT.AND P5, PT, R89, R157, !P0 ;  /* 0x0000009d5900720c */ /* 0x000fe400047a1270 */
[----:B------:R-:W-:Y:S01]  /*12da0*/  LEA.HI.X.SX32 R5, R10, R3, 0x2, P1 ;  /* 0x000000030a057211 */ /* 0x000fe200008f16ff */
[----:B------:R4:W-:Y:S01]  /*12db0*/  @P4 STG.E desc[UR16][R12.64], R61 ;  /* 0x0000003d0c004986 */ /* 0x0009e2000c101910 */
[C---:B-1----:R-:W-:Y:S02]  /*12dc0*/  LEA R6, P6, R11.reuse, R2, 0x2 ;  /* 0x000000020b067211 */ /* 0x042fe400078c10ff */
[----:B------:R-:W-:Y:S02]  /*12dd0*/  ISETP.LT.AND P4, PT, R88, R157, !P0 ;  /* 0x0000009d5800720c */ /* 0x000fe40004781270 */
[----:B------:R-:W-:-:S05]  /*12de0*/  LEA.HI.X.SX32 R7, R11, R3, 0x2, P6 ;  /* 0x000000030b077211 */ /* 0x000fca00030f16ff */
[----:B------:R1:W-:Y:S06]  /*12df0*/  @P5 STG.E desc[UR16][R4.64], R62 ;  /* 0x0000003e04005986 */ /* 0x0003ec000c101910 */
[----:B------:R1:W-:Y:S01]  /*12e00*/  @P4 STG.E desc[UR16][R6.64], R63 ;  /* 0x0000003f06004986 */ /* 0x0003e2000c101910 */
[----:B---3--:R-:W-:Y:S02]  /*12e10*/  IMAD R0, R16, UR6, RZ ;  /* 0x0000000610007c24 */ /* 0x008fe4000f8e02ff */
[----:B------:R-:W-:-:S03]  /*12e20*/  IMAD R14, R19, UR6, RZ ;  /* 0x00000006130e7c24 */ /* 0x000fc6000f8e02ff */
[-C--:B------:R-:W-:Y:S02]  /*12e30*/  LEA R8, P2, R0, R2.reuse, 0x2 ;  /* 0x0000000200087211 */ /* 0x080fe400078410ff */
[----:B------:R-:W-:Y:S01]  /*12e40*/  LEA R10, P1, R14, R2, 0x2 ;  /* 0x000000020e0a7211 */ /* 0x000fe200078210ff */
[----:B------:R-:W-:Y:S01]  /*12e50*/  IMAD R15, R18, UR6, RZ ;  /* 0x00000006120f7c24 */ /* 0x000fe2000f8e02ff */
[----:B------:R-:W-:Y:S02]  /*12e60*/  ISETP.LT.AND P3, PT, R16, R157, !P0 ;  /* 0x0000009d1000720c */ /* 0x000fe40004761270 */
[----:B------:R-:W-:Y:S02]  /*12e70*/  LEA.HI.X.SX32 R9, R0, R3, 0x2, P2 ;  /* 0x0000000300097211 */ /* 0x000fe400010f16ff */
[----:B------:R-:W-:Y:S02]  /*12e80*/  ISETP.LT.AND P2, PT, R19, R157, !P0 ;  /* 0x0000009d1300720c */ /* 0x000fe40004741270 */
[----:B------:R-:W-:-:S02]  /*12e90*/  LEA.HI.X.SX32 R11, R14, R3, 0x2, P1 ;  /* 0x000000030e0b7211 */ /* 0x000fc400008f16ff */
[-C--:B------:R-:W-:Y:S02]  /*12ea0*/  ISETP.LT.AND P1, PT, R18, R157.reuse, !P0 ;  /* 0x0000009d1200720c */ /* 0x080fe40004721270 */
[----:B------:R-:W-:Y:S02]  /*12eb0*/  ISETP.LT.AND P0, PT, R17, R157, !P0 ;  /* 0x0000009d1100720c */ /* 0x000fe40004701270 */
[----:B----4-:R-:W-:Y:S01]  /*12ec0*/  LEA R12, P6, R15, R2, 0x2 ;  /* 0x000000020f0c7211 */ /* 0x010fe200078c10ff */
[----:B------:R-:W-:-:S03]  /*12ed0*/  IMAD R16, R17, UR6, RZ ;  /* 0x0000000611107c24 */ /* 0x000fc6000f8e02ff */
[----:B------:R-:W-:Y:S01]  /*12ee0*/  LEA.HI.X.SX32 R13, R15, R3, 0x2, P6 ;  /* 0x000000030f0d7211 */ /* 0x000fe200030f16ff */
[----:B--2---:R1:W-:Y:S01]  /*12ef0*/  @P3 STG.E desc[UR16][R8.64], R20 ;  /* 0x0000001408003986 */ /* 0x0043e2000c101910 */
[----:B------:R-:W-:-:S03]  /*12f00*/  LEA R2, P6, R16, R2, 0x2 ;  /* 0x0000000210027211 */ /* 0x000fc600078c10ff */
[----:B------:R1:W-:Y:S01]  /*12f10*/  @P2 STG.E desc[UR16][R10.64], R21 ;  /* 0x000000150a002986 */ /* 0x0003e2000c101910 */
[----:B------:R-:W-:-:S03]  /*12f20*/  LEA.HI.X.SX32 R3, R16, R3, 0x2, P6 ;  /* 0x0000000310037211 */ /* 0x000fc600030f16ff */
[----:B------:R1:W-:Y:S01]  /*12f30*/  @P1 STG.E desc[UR16][R12.64], R22 ;  /* 0x000000160c001986 */ /* 0x0003e2000c101910 */
[----:B------:R-:W-:Y:S05]  /*12f40*/  @!P0 EXIT ;  /* 0x000000000000894d */ /* 0x000fea0003800000 */
[----:B------:R-:W-:Y:S01]  /*12f50*/  STG.E desc[UR16][R2.64], R23 ;  /* 0x0000001702007986 */ /* 0x000fe2000c101910 */
[----:B------:R-:W-:Y:S05]  /*12f60*/  EXIT ;  /* 0x000000000000794d */ /* 0x000fea0003800000 */
.L_x_2:
[----:B------:R-:W-:-:S00]  /*12f70*/  BRA `(.L_x_2) ;  /* 0xfffffffc00fc7947 */ /* 0x000fc0000383ffff */
[----:B------:R-:W-:-:S00]  /*12f80*/  NOP ;  /* 0x0000000000007918 */ /* 0x000fc00000000000 */
[----:B------:R-:W-:-:S00]  /*12f90*/  NOP ;  /* 0x0000000000007918 */ /* 0x000fc00000000000 */
[----:B------:R-:W-:-:S00]  /*12fa0*/  NOP ;  /* 0x0000000000007918 */ /* 0x000fc00000000000 */
[----:B------:R-:W-:-:S00]  /*12fb0*/  NOP ;  /* 0x0000000000007918 */ /* 0x000fc00000000000 */
[----:B------:R-:W-:-:S00]  /*12fc0*/  NOP ;  /* 0x0000000000007918 */ /* 0x000fc00000000000 */
[----:B------:R-:W-:-:S00]  /*12fd0*/  NOP ;  /* 0x0000000000007918 */ /* 0x000fc00000000000 */
[----:B------:R-:W-:-:S00]  /*12fe0*/  NOP ;  /* 0x0000000000007918 */ /* 0x000fc00000000000 */
[----:B------:R-:W-:-:S00]  /*12ff0*/  NOP ;  /* 0x0000000000007918 */ /* 0x000fc00000000000 */
.L_x_3:


//--------------------- .nv.shared.matmul_kernel  --------------------------
	.section	.nv.shared.matmul_kernel,"aw",@nobits
	.sectionflags	@""
	.align	16
	.zero		1024


//--------------------- .nv.shared.reserved.0     --------------------------
	.section	.nv.shared.reserved.0,"aw",@nobits
	.weak		__nv_reservedSMEM_offset_0_alias
	.size		__nv_reservedSMEM_offset_0_alias, 0, 0
	.other		__nv_reservedSMEM_offset_0_alias,@"STO_CUDA_RESERVED_SHARED STV_DEFAULT"
__nv_reservedSMEM_offset_0_alias:
	.zero		0


//--------------------- .nv.constant0.matmul_kernel --------------------------
	.section	.nv.constant0.matmul_kernel,"a",@progbits
	.sectionflags	@""
	.align	4
.nv.constant0.matmul_kernel:
	.zero		608


//--------------------- SYMBOLS --------------------------

	.type		.nv.reservedSmem.offset0,@object
	.size		.nv.reservedSmem.offset0,0x4
